//
// Generated by NVIDIA NVVM Compiler
//
// Compiler Build ID: CL-36424714
// Cuda compilation tools, release 13.0, V13.0.88
// Based on NVVM 20.0.0
//

.version 9.0
.target sm_100
.address_size 64

	// .globl	_Z10add_sourcefffiiiifffiiiiPfS_
.func  (.param .align 16 .b8 func_retval0[16]) __internal_trig_reduction_slowpathd
(
	.param .b64 __internal_trig_reduction_slowpathd_param_0
)
;
.func  (.param .b64 func_retval0) __internal_accurate_pow
(
	.param .b64 __internal_accurate_pow_param_0
)
;
.global .align 4 .f32 d0;
.const .align 4 .b8 c[16] = {255, 31, 153, 63, 85, 85, 163, 189, 205, 204, 28, 60, 111, 219, 54, 186};
.global .align 4 .b8 __cudart_i2opi_f[24] = {65, 144, 67, 60, 153, 149, 98, 219, 192, 221, 52, 245, 209, 87, 39, 252, 41, 21, 68, 78, 110, 131, 249, 162};
.global .align 8 .b8 __cudart_i2opi_d[144] = {8, 93, 141, 31, 177, 95, 251, 107, 234, 146, 82, 138, 247, 57, 7, 61, 123, 241, 229, 235, 199, 186, 39, 117, 45, 234, 95, 158, 102, 63, 70, 79, 183, 9, 203, 39, 207, 126, 54, 109, 31, 109, 10, 90, 139, 17, 47, 239, 15, 152, 5, 222, 255, 151, 248, 31, 59, 40, 249, 189, 139, 95, 132, 156, 244, 57, 83, 131, 57, 214, 145, 57, 65, 126, 95, 180, 38, 112, 156, 233, 132, 68, 187, 46, 245, 53, 130, 232, 62, 167, 41, 177, 28, 235, 29, 254, 28, 146, 209, 9, 234, 46, 73, 6, 224, 210, 77, 66, 58, 110, 36, 183, 97, 197, 187, 222, 171, 99, 81, 254, 65, 144, 67, 60, 153, 149, 98, 219, 192, 221, 52, 245, 209, 87, 39, 252, 41, 21, 68, 78, 110, 131, 249, 162};
.global .align 16 .b8 __cudart_sin_cos_coeffs[128] = {70, 210, 176, 44, 241, 229, 90, 190, 146, 227, 172, 105, 227, 29, 199, 62, 161, 98, 219, 25, 160, 1, 42, 191, 24, 8, 17, 17, 17, 17, 129, 63, 84, 85, 85, 85, 85, 85, 197, 191, 0, 0, 0, 0, 0, 0, 0, 0, 0, 0, 0, 0, 0, 0, 0, 0, 100, 129, 253, 32, 131, 255, 168, 189, 40, 133, 239, 193, 167, 238, 33, 62, 217, 230, 6, 142, 79, 126, 146, 190, 233, 188, 221, 25, 160, 1, 250, 62, 71, 93, 193, 22, 108, 193, 86, 191, 81, 85, 85, 85, 85, 85, 165, 63, 0, 0, 0, 0, 0, 0, 224, 191, 0, 0, 0, 0, 0, 0, 240, 63};

.visible .entry _Z10add_sourcefffiiiifffiiiiPfS_(
	.param .f32 _Z10add_sourcefffiiiifffiiiiPfS__param_0,
	.param .f32 _Z10add_sourcefffiiiifffiiiiPfS__param_1,
	.param .f32 _Z10add_sourcefffiiiifffiiiiPfS__param_2,
	.param .u32 _Z10add_sourcefffiiiifffiiiiPfS__param_3,
	.param .u32 _Z10add_sourcefffiiiifffiiiiPfS__param_4,
	.param .u32 _Z10add_sourcefffiiiifffiiiiPfS__param_5,
	.param .u32 _Z10add_sourcefffiiiifffiiiiPfS__param_6,
	.param .f32 _Z10add_sourcefffiiiifffiiiiPfS__param_7,
	.param .f32 _Z10add_sourcefffiiiifffiiiiPfS__param_8,
	.param .f32 _Z10add_sourcefffiiiifffiiiiPfS__param_9,
	.param .u32 _Z10add_sourcefffiiiifffiiiiPfS__param_10,
	.param .u32 _Z10add_sourcefffiiiifffiiiiPfS__param_11,
	.param .u32 _Z10add_sourcefffiiiifffiiiiPfS__param_12,
	.param .u32 _Z10add_sourcefffiiiifffiiiiPfS__param_13,
	.param .u64 .ptr .align 1 _Z10add_sourcefffiiiifffiiiiPfS__param_14,
	.param .u64 .ptr .align 1 _Z10add_sourcefffiiiifffiiiiPfS__param_15
)
{
	.reg .pred 	%p<16>;
	.reg .b32 	%r<89>;
	.reg .b32 	%f<57>;
	.reg .b64 	%rd<8>;
	.reg .b64 	%fd<137>;

	ld.param.f32 	%f9, [_Z10add_sourcefffiiiifffiiiiPfS__param_0];
	ld.param.f32 	%f14, [_Z10add_sourcefffiiiifffiiiiPfS__param_1];
	ld.param.f32 	%f10, [_Z10add_sourcefffiiiifffiiiiPfS__param_2];
	ld.param.u32 	%r24, [_Z10add_sourcefffiiiifffiiiiPfS__param_6];
	ld.param.f32 	%f11, [_Z10add_sourcefffiiiifffiiiiPfS__param_8];
	ld.param.f32 	%f12, [_Z10add_sourcefffiiiifffiiiiPfS__param_9];
	ld.param.u32 	%r25, [_Z10add_sourcefffiiiifffiiiiPfS__param_10];
	ld.param.u32 	%r26, [_Z10add_sourcefffiiiifffiiiiPfS__param_11];
	ld.param.u32 	%r27, [_Z10add_sourcefffiiiifffiiiiPfS__param_12];
	ld.param.u32 	%r28, [_Z10add_sourcefffiiiifffiiiiPfS__param_13];
	ld.param.u64 	%rd1, [_Z10add_sourcefffiiiifffiiiiPfS__param_14];
	ld.param.u64 	%rd2, [_Z10add_sourcefffiiiifffiiiiPfS__param_15];
	rcp.rn.f32 	%f1, %f12;
	sub.f32 	%f2, %f11, %f1;
	add.s32 	%r29, %r27, -1;
	mul.lo.s32 	%r30, %r29, %r28;
	cvt.rn.f32.s32 	%f15, %r30;
	add.f32 	%f3, %f14, %f15;
	mov.f32 	%f56, 0f00000000;
	setp.eq.s32 	%p1, %r25, 3;
	@%p1 bra 	$L__BB0_15;
	setp.eq.s32 	%p2, %r25, 2;
	@%p2 bra 	$L__BB0_7;
	setp.ne.s32 	%p3, %r25, 1;
	@%p3 bra 	$L__BB0_23;
	mul.f32 	%f48, %f12, %f2;
	mul.f32 	%f49, %f48, %f48;
	cvt.f64.f32 	%fd103, %f49;
	mul.f64 	%fd1, %fd103, 0d4033BD3CC99E70C6;
	mul.f64 	%fd2, %fd103, 0dC023BD3CC99E70C6;
	fma.rn.f64 	%fd104, %fd2, 0d3FF71547652B82FE, 0d4338000000000000;
	{
	.reg .b32 %temp; 
	mov.b64 	{%r1, %temp}, %fd104;
	}
	mov.f64 	%fd105, 0dC338000000000000;
	add.rn.f64 	%fd106, %fd104, %fd105;
	fma.rn.f64 	%fd107, %fd106, 0dBFE62E42FEFA39EF, %fd2;
	fma.rn.f64 	%fd108, %fd106, 0dBC7ABC9E3B39803F, %fd107;
	fma.rn.f64 	%fd109, %fd108, 0d3E5ADE1569CE2BDF, 0d3E928AF3FCA213EA;
	fma.rn.f64 	%fd110, %fd109, %fd108, 0d3EC71DEE62401315;
	fma.rn.f64 	%fd111, %fd110, %fd108, 0d3EFA01997C89EB71;
	fma.rn.f64 	%fd112, %fd111, %fd108, 0d3F2A01A014761F65;
	fma.rn.f64 	%fd113, %fd112, %fd108, 0d3F56C16C1852B7AF;
	fma.rn.f64 	%fd114, %fd113, %fd108, 0d3F81111111122322;
	fma.rn.f64 	%fd115, %fd114, %fd108, 0d3FA55555555502A1;
	fma.rn.f64 	%fd116, %fd115, %fd108, 0d3FC5555555555511;
	fma.rn.f64 	%fd117, %fd116, %fd108, 0d3FE000000000000B;
	fma.rn.f64 	%fd118, %fd117, %fd108, 0d3FF0000000000000;
	fma.rn.f64 	%fd119, %fd118, %fd108, 0d3FF0000000000000;
	{
	.reg .b32 %temp; 
	mov.b64 	{%r2, %temp}, %fd119;
	}
	{
	.reg .b32 %temp; 
	mov.b64 	{%temp, %r3}, %fd119;
	}
	shl.b32 	%r63, %r1, 20;
	add.s32 	%r64, %r63, %r3;
	mov.b64 	%fd130, {%r2, %r64};
	{
	.reg .b32 %temp; 
	mov.b64 	{%temp, %r65}, %fd2;
	}
	mov.b32 	%f50, %r65;
	abs.f32 	%f4, %f50;
	setp.lt.f32 	%p12, %f4, 0f4086232B;
	@%p12 bra 	$L__BB0_6;
	setp.lt.f64 	%p13, %fd2, 0d0000000000000000;
	add.f64 	%fd120, %fd2, 0d7FF0000000000000;
	selp.f64 	%fd130, 0d0000000000000000, %fd120, %p13;
	setp.geu.f32 	%p14, %f4, 0f40874800;
	@%p14 bra 	$L__BB0_6;
	shr.u32 	%r66, %r1, 31;
	add.s32 	%r67, %r1, %r66;
	shr.s32 	%r68, %r67, 1;
	shl.b32 	%r69, %r68, 20;
	add.s32 	%r70, %r3, %r69;
	mov.b64 	%fd121, {%r2, %r70};
	sub.s32 	%r71, %r1, %r68;
	shl.b32 	%r72, %r71, 20;
	add.s32 	%r73, %r72, 1072693248;
	mov.b32 	%r74, 0;
	mov.b64 	%fd122, {%r74, %r73};
	mul.f64 	%fd130, %fd122, %fd121;
$L__BB0_6:
	mov.f64 	%fd123, 0d3FF0000000000000;
	sub.f64 	%fd124, %fd123, %fd1;
	mul.f64 	%fd125, %fd124, %fd130;
	cvt.rn.f32.f64 	%f56, %fd125;
	bra.uni 	$L__BB0_23;
$L__BB0_7:
	mul.f32 	%f31, %f12, 0fC0800000;
	mul.f32 	%f32, %f12, %f31;
	cvt.f64.f32 	%fd62, %f32;
	mul.f64 	%fd7, %fd62, 0d400921FB542FE938;
	mov.f64 	%fd131, 0d3FB999999999999A;
	{
	.reg .b32 %temp; 
	mov.b64 	{%temp, %r81}, %fd131;
	}
	{
	.reg .b32 %temp; 
	mov.b64 	{%r82, %temp}, %fd131;
	}
	setp.gt.s32 	%p8, %r81, 1048575;
	mov.b32 	%r83, -1023;
	@%p8 bra 	$L__BB0_9;
	mov.f64 	%fd131, 0d431999999999999A;
	{
	.reg .b32 %temp; 
	mov.b64 	{%temp, %r81}, %fd131;
	}
	{
	.reg .b32 %temp; 
	mov.b64 	{%r82, %temp}, %fd131;
	}
	mov.b32 	%r83, -1077;
$L__BB0_9:
	add.s32 	%r49, %r81, -1;
	setp.gt.u32 	%p9, %r49, 2146435070;
	@%p9 bra 	$L__BB0_13;
	shr.u32 	%r52, %r81, 20;
	add.s32 	%r84, %r83, %r52;
	and.b32  	%r53, %r81, 1048575;
	or.b32  	%r54, %r53, 1072693248;
	mov.b64 	%fd132, {%r82, %r54};
	setp.lt.u32 	%p11, %r54, 1073127583;
	@%p11 bra 	$L__BB0_12;
	{
	.reg .b32 %temp; 
	mov.b64 	{%r55, %temp}, %fd132;
	}
	{
	.reg .b32 %temp; 
	mov.b64 	{%temp, %r56}, %fd132;
	}
	add.s32 	%r57, %r56, -1048576;
	mov.b64 	%fd132, {%r55, %r57};
	add.s32 	%r84, %r84, 1;
$L__BB0_12:
	add.f64 	%fd65, %fd132, 0dBFF0000000000000;
	add.f64 	%fd66, %fd132, 0d3FF0000000000000;
	rcp.approx.ftz.f64 	%fd67, %fd66;
	neg.f64 	%fd68, %fd66;
	fma.rn.f64 	%fd69, %fd68, %fd67, 0d3FF0000000000000;
	fma.rn.f64 	%fd70, %fd69, %fd69, %fd69;
	fma.rn.f64 	%fd71, %fd70, %fd67, %fd67;
	mul.f64 	%fd72, %fd65, %fd71;
	fma.rn.f64 	%fd73, %fd65, %fd71, %fd72;
	mul.f64 	%fd74, %fd73, %fd73;
	fma.rn.f64 	%fd75, %fd74, 0d3EB1380B3AE80F1E, 0d3ED0EE258B7A8B04;
	fma.rn.f64 	%fd76, %fd75, %fd74, 0d3EF3B2669F02676F;
	fma.rn.f64 	%fd77, %fd76, %fd74, 0d3F1745CBA9AB0956;
	fma.rn.f64 	%fd78, %fd77, %fd74, 0d3F3C71C72D1B5154;
	fma.rn.f64 	%fd79, %fd78, %fd74, 0d3F624924923BE72D;
	fma.rn.f64 	%fd80, %fd79, %fd74, 0d3F8999999999A3C4;
	fma.rn.f64 	%fd81, %fd80, %fd74, 0d3FB5555555555554;
	sub.f64 	%fd82, %fd65, %fd73;
	add.f64 	%fd83, %fd82, %fd82;
	neg.f64 	%fd84, %fd73;
	fma.rn.f64 	%fd85, %fd84, %fd65, %fd83;
	mul.f64 	%fd86, %fd71, %fd85;
	mul.f64 	%fd87, %fd74, %fd81;
	fma.rn.f64 	%fd88, %fd87, %fd73, %fd86;
	xor.b32  	%r58, %r84, -2147483648;
	mov.b32 	%r59, 1127219200;
	mov.b64 	%fd89, {%r58, %r59};
	mov.b32 	%r60, -2147483648;
	mov.b64 	%fd90, {%r60, %r59};
	sub.f64 	%fd91, %fd89, %fd90;
	fma.rn.f64 	%fd92, %fd91, 0d3FE62E42FEFA39EF, %fd73;
	fma.rn.f64 	%fd93, %fd91, 0dBFE62E42FEFA39EF, %fd92;
	sub.f64 	%fd94, %fd93, %fd73;
	sub.f64 	%fd95, %fd88, %fd94;
	fma.rn.f64 	%fd96, %fd91, 0d3C7ABC9E3B39803F, %fd95;
	add.f64 	%fd133, %fd92, %fd96;
	bra.uni 	$L__BB0_14;
$L__BB0_13:
	fma.rn.f64 	%fd64, %fd131, 0d7FF0000000000000, 0d7FF0000000000000;
	{
	.reg .b32 %temp; 
	mov.b64 	{%temp, %r50}, %fd131;
	}
	and.b32  	%r51, %r50, 2147483647;
	setp.eq.s32 	%p10, %r51, 0;
	selp.f64 	%fd133, 0dFFF0000000000000, %fd64, %p10;
$L__BB0_14:
	mul.f64 	%fd97, %fd7, 0dC00921FB542FE938;
	div.rn.f64 	%fd98, %fd97, %fd133;
	cvt.rn.f32.f64 	%f33, %fd98;
	cvt.f64.f32 	%fd99, %f2;
	mul.f64 	%fd100, %fd99, 0dC033BD3CC99E70C6;
	mul.f32 	%f34, %f2, %f33;
	mul.f32 	%f35, %f2, %f34;
	fma.rn.f32 	%f36, %f35, 0f3BBB989D, 0f3F000000;
	cvt.sat.f32.f32 	%f37, %f36;
	mov.f32 	%f38, 0f4B400001;
	mov.f32 	%f39, 0f437C0000;
	fma.rm.f32 	%f40, %f37, %f39, %f38;
	add.f32 	%f41, %f40, 0fCB40007F;
	neg.f32 	%f42, %f41;
	fma.rn.f32 	%f43, %f35, 0f3FB8AA3B, %f42;
	fma.rn.f32 	%f44, %f35, 0f32A57060, %f43;
	mov.b32 	%r61, %f40;
	shl.b32 	%r62, %r61, 23;
	mov.b32 	%f45, %r62;
	ex2.approx.ftz.f32 	%f46, %f44;
	mul.f32 	%f47, %f46, %f45;
	cvt.f64.f32 	%fd101, %f47;
	mul.f64 	%fd102, %fd100, %fd101;
	cvt.rn.f32.f64 	%f56, %fd102;
	bra.uni 	$L__BB0_23;
$L__BB0_15:
	mul.f32 	%f16, %f12, %f12;
	cvt.f64.f32 	%fd24, %f16;
	mul.f64 	%fd15, %fd24, 0dC00921FB542FE938;
	mov.f64 	%fd134, 0d3FB999999999999A;
	{
	.reg .b32 %temp; 
	mov.b64 	{%temp, %r85}, %fd134;
	}
	{
	.reg .b32 %temp; 
	mov.b64 	{%r86, %temp}, %fd134;
	}
	setp.gt.s32 	%p4, %r85, 1048575;
	mov.b32 	%r87, -1023;
	@%p4 bra 	$L__BB0_17;
	mov.f64 	%fd134, 0d431999999999999A;
	{
	.reg .b32 %temp; 
	mov.b64 	{%temp, %r85}, %fd134;
	}
	{
	.reg .b32 %temp; 
	mov.b64 	{%r86, %temp}, %fd134;
	}
	mov.b32 	%r87, -1077;
$L__BB0_17:
	add.s32 	%r33, %r85, -1;
	setp.gt.u32 	%p5, %r33, 2146435070;
	@%p5 bra 	$L__BB0_21;
	shr.u32 	%r36, %r85, 20;
	add.s32 	%r88, %r87, %r36;
	and.b32  	%r37, %r85, 1048575;
	or.b32  	%r38, %r37, 1072693248;
	mov.b64 	%fd135, {%r86, %r38};
	setp.lt.u32 	%p7, %r38, 1073127583;
	@%p7 bra 	$L__BB0_20;
	{
	.reg .b32 %temp; 
	mov.b64 	{%r39, %temp}, %fd135;
	}
	{
	.reg .b32 %temp; 
	mov.b64 	{%temp, %r40}, %fd135;
	}
	add.s32 	%r41, %r40, -1048576;
	mov.b64 	%fd135, {%r39, %r41};
	add.s32 	%r88, %r88, 1;
$L__BB0_20:
	add.f64 	%fd27, %fd135, 0dBFF0000000000000;
	add.f64 	%fd28, %fd135, 0d3FF0000000000000;
	rcp.approx.ftz.f64 	%fd29, %fd28;
	neg.f64 	%fd30, %fd28;
	fma.rn.f64 	%fd31, %fd30, %fd29, 0d3FF0000000000000;
	fma.rn.f64 	%fd32, %fd31, %fd31, %fd31;
	fma.rn.f64 	%fd33, %fd32, %fd29, %fd29;
	mul.f64 	%fd34, %fd27, %fd33;
	fma.rn.f64 	%fd35, %fd27, %fd33, %fd34;
	mul.f64 	%fd36, %fd35, %fd35;
	fma.rn.f64 	%fd37, %fd36, 0d3EB1380B3AE80F1E, 0d3ED0EE258B7A8B04;
	fma.rn.f64 	%fd38, %fd37, %fd36, 0d3EF3B2669F02676F;
	fma.rn.f64 	%fd39, %fd38, %fd36, 0d3F1745CBA9AB0956;
	fma.rn.f64 	%fd40, %fd39, %fd36, 0d3F3C71C72D1B5154;
	fma.rn.f64 	%fd41, %fd40, %fd36, 0d3F624924923BE72D;
	fma.rn.f64 	%fd42, %fd41, %fd36, 0d3F8999999999A3C4;
	fma.rn.f64 	%fd43, %fd42, %fd36, 0d3FB5555555555554;
	sub.f64 	%fd44, %fd27, %fd35;
	add.f64 	%fd45, %fd44, %fd44;
	neg.f64 	%fd46, %fd35;
	fma.rn.f64 	%fd47, %fd46, %fd27, %fd45;
	mul.f64 	%fd48, %fd33, %fd47;
	mul.f64 	%fd49, %fd36, %fd43;
	fma.rn.f64 	%fd50, %fd49, %fd35, %fd48;
	xor.b32  	%r42, %r88, -2147483648;
	mov.b32 	%r43, 1127219200;
	mov.b64 	%fd51, {%r42, %r43};
	mov.b32 	%r44, -2147483648;
	mov.b64 	%fd52, {%r44, %r43};
	sub.f64 	%fd53, %fd51, %fd52;
	fma.rn.f64 	%fd54, %fd53, 0d3FE62E42FEFA39EF, %fd35;
	fma.rn.f64 	%fd55, %fd53, 0dBFE62E42FEFA39EF, %fd54;
	sub.f64 	%fd56, %fd55, %fd35;
	sub.f64 	%fd57, %fd50, %fd56;
	fma.rn.f64 	%fd58, %fd53, 0d3C7ABC9E3B39803F, %fd57;
	add.f64 	%fd136, %fd54, %fd58;
	bra.uni 	$L__BB0_22;
$L__BB0_21:
	fma.rn.f64 	%fd26, %fd134, 0d7FF0000000000000, 0d7FF0000000000000;
	{
	.reg .b32 %temp; 
	mov.b64 	{%temp, %r34}, %fd134;
	}
	and.b32  	%r35, %r34, 2147483647;
	setp.eq.s32 	%p6, %r35, 0;
	selp.f64 	%fd136, 0dFFF0000000000000, %fd26, %p6;
$L__BB0_22:
	mul.f64 	%fd59, %fd15, 0dC00921FB542FE938;
	div.rn.f64 	%fd60, %fd59, %fd136;
	cvt.rn.f32.f64 	%f17, %fd60;
	mul.f32 	%f18, %f2, %f17;
	mul.f32 	%f19, %f2, %f18;
	fma.rn.f32 	%f20, %f19, 0f3BBB989D, 0f3F000000;
	cvt.sat.f32.f32 	%f21, %f20;
	mov.f32 	%f22, 0f4B400001;
	mov.f32 	%f23, 0f437C0000;
	fma.rm.f32 	%f24, %f21, %f23, %f22;
	add.f32 	%f25, %f24, 0fCB40007F;
	neg.f32 	%f26, %f25;
	fma.rn.f32 	%f27, %f19, 0f3FB8AA3B, %f26;
	fma.rn.f32 	%f28, %f19, 0f32A57060, %f27;
	mov.b32 	%r45, %f24;
	shl.b32 	%r46, %r45, 23;
	mov.b32 	%f29, %r46;
	ex2.approx.ftz.f32 	%f30, %f28;
	mul.f32 	%f56, %f30, %f29;
$L__BB0_23:
	add.f32 	%f51, %f1, %f1;
	setp.gtu.f32 	%p15, %f11, %f51;
	@%p15 bra 	$L__BB0_25;
	cvt.f64.f32 	%fd126, %f3;
	add.f64 	%fd127, %fd126, 0d3FE0000000000000;
	cvt.rzi.s32.f64 	%r75, %fd127;
	add.s32 	%r76, %r26, -1;
	add.s32 	%r77, %r76, %r75;
	cvt.f64.f32 	%fd128, %f10;
	add.f64 	%fd129, %fd128, 0d3FE0000000000000;
	cvt.rzi.s32.f64 	%r78, %fd129;
	add.s32 	%r79, %r76, %r78;
	mad.lo.s32 	%r80, %r77, %r24, %r79;
	cvta.to.global.u64 	%rd3, %rd1;
	mul.wide.s32 	%rd4, %r80, 4;
	add.s64 	%rd5, %rd3, %rd4;
	ld.global.f32 	%f52, [%rd5];
	fma.rn.f32 	%f53, %f9, %f56, %f52;
	st.global.f32 	[%rd5], %f53;
	cvta.to.global.u64 	%rd6, %rd2;
	add.s64 	%rd7, %rd6, %rd4;
	ld.global.f32 	%f54, [%rd7];
	fma.rn.f32 	%f55, %f9, %f56, %f54;
	st.global.f32 	[%rd7], %f55;
$L__BB0_25:
	ret;

}
	// .globl	_Z10update_veliiiiifffPfS_S_S_S_S_S_S_S_S_S_
.visible .entry _Z10update_veliiiiifffPfS_S_S_S_S_S_S_S_S_S_(
	.param .u32 _Z10update_veliiiiifffPfS_S_S_S_S_S_S_S_S_S__param_0,
	.param .u32 _Z10update_veliiiiifffPfS_S_S_S_S_S_S_S_S_S__param_1,
	.param .u32 _Z10update_veliiiiifffPfS_S_S_S_S_S_S_S_S_S__param_2,
	.param .u32 _Z10update_veliiiiifffPfS_S_S_S_S_S_S_S_S_S__param_3,
	.param .u32 _Z10update_veliiiiifffPfS_S_S_S_S_S_S_S_S_S__param_4,
	.param .f32 _Z10update_veliiiiifffPfS_S_S_S_S_S_S_S_S_S__param_5,
	.param .f32 _Z10update_veliiiiifffPfS_S_S_S_S_S_S_S_S_S__param_6,
	.param .f32 _Z10update_veliiiiifffPfS_S_S_S_S_S_S_S_S_S__param_7,
	.param .u64 .ptr .align 1 _Z10update_veliiiiifffPfS_S_S_S_S_S_S_S_S_S__param_8,
	.param .u64 .ptr .align 1 _Z10update_veliiiiifffPfS_S_S_S_S_S_S_S_S_S__param_9,
	.param .u64 .ptr .align 1 _Z10update_veliiiiifffPfS_S_S_S_S_S_S_S_S_S__param_10,
	.param .u64 .ptr .align 1 _Z10update_veliiiiifffPfS_S_S_S_S_S_S_S_S_S__param_11,
	.param .u64 .ptr .align 1 _Z10update_veliiiiifffPfS_S_S_S_S_S_S_S_S_S__param_12,
	.param .u64 .ptr .align 1 _Z10update_veliiiiifffPfS_S_S_S_S_S_S_S_S_S__param_13,
	.param .u64 .ptr .align 1 _Z10update_veliiiiifffPfS_S_S_S_S_S_S_S_S_S__param_14,
	.param .u64 .ptr .align 1 _Z10update_veliiiiifffPfS_S_S_S_S_S_S_S_S_S__param_15,
	.param .u64 .ptr .align 1 _Z10update_veliiiiifffPfS_S_S_S_S_S_S_S_S_S__param_16,
	.param .u64 .ptr .align 1 _Z10update_veliiiiifffPfS_S_S_S_S_S_S_S_S_S__param_17,
	.param .u64 .ptr .align 1 _Z10update_veliiiiifffPfS_S_S_S_S_S_S_S_S_S__param_18
)
{
	.local .align 4 .b8 	__local_depot1[28];
	.reg .b64 	%SP;
	.reg .b64 	%SPL;
	.reg .pred 	%p<41>;
	.reg .b32 	%r<183>;
	.reg .b32 	%f<195>;
	.reg .b64 	%rd<148>;
	.reg .b64 	%fd<9>;

	mov.u64 	%SPL, __local_depot1;
	ld.param.u32 	%r58, [_Z10update_veliiiiifffPfS_S_S_S_S_S_S_S_S_S__param_2];
	ld.param.u32 	%r59, [_Z10update_veliiiiifffPfS_S_S_S_S_S_S_S_S_S__param_3];
	ld.param.f32 	%f31, [_Z10update_veliiiiifffPfS_S_S_S_S_S_S_S_S_S__param_5];
	ld.param.f32 	%f32, [_Z10update_veliiiiifffPfS_S_S_S_S_S_S_S_S_S__param_6];
	ld.param.f32 	%f33, [_Z10update_veliiiiifffPfS_S_S_S_S_S_S_S_S_S__param_7];
	ld.param.u64 	%rd41, [_Z10update_veliiiiifffPfS_S_S_S_S_S_S_S_S_S__param_14];
	ld.param.u64 	%rd42, [_Z10update_veliiiiifffPfS_S_S_S_S_S_S_S_S_S__param_15];
	ld.param.u64 	%rd43, [_Z10update_veliiiiifffPfS_S_S_S_S_S_S_S_S_S__param_16];
	ld.param.u64 	%rd44, [_Z10update_veliiiiifffPfS_S_S_S_S_S_S_S_S_S__param_17];
	add.u64 	%rd1, %SPL, 0;
	mov.u32 	%r60, %tid.x;
	mov.u32 	%r61, %ntid.x;
	mov.u32 	%r62, %ctaid.x;
	mad.lo.s32 	%r63, %r61, %r62, %r60;
	div.s32 	%r2, %r63, %r59;
	mul.lo.s32 	%r64, %r2, %r59;
	sub.s32 	%r3, %r63, %r64;
	div.rn.f32 	%f1, %f31, %f32;
	div.rn.f32 	%f2, %f31, %f33;
	setp.lt.s32 	%p1, %r63, 4;
	mul.lo.s32 	%r65, %r59, %r58;
	add.s32 	%r67, %r65, -4;
	setp.ge.s32 	%p2, %r63, %r67;
	or.pred  	%p3, %p1, %p2;
	@%p3 bra 	$L__BB1_35;
	add.s32 	%r68, %r58, -4;
	setp.ge.s32 	%p4, %r2, %r68;
	min.s32 	%r69, %r2, %r3;
	setp.lt.s32 	%p5, %r69, 4;
	add.s32 	%r70, %r59, -4;
	setp.ge.s32 	%p6, %r3, %r70;
	or.pred  	%p7, %p4, %p6;
	or.pred  	%p8, %p7, %p5;
	@%p8 bra 	$L__BB1_35;
	ld.param.u64 	%rd135, [_Z10update_veliiiiifffPfS_S_S_S_S_S_S_S_S_S__param_18];
	ld.param.u64 	%rd134, [_Z10update_veliiiiifffPfS_S_S_S_S_S_S_S_S_S__param_13];
	ld.param.u64 	%rd133, [_Z10update_veliiiiifffPfS_S_S_S_S_S_S_S_S_S__param_12];
	ld.param.u64 	%rd129, [_Z10update_veliiiiifffPfS_S_S_S_S_S_S_S_S_S__param_8];
	cvta.to.global.u64 	%rd47, %rd134;
	cvta.to.global.u64 	%rd48, %rd133;
	ld.const.f32 	%f34, [c];
	add.s32 	%r71, %r59, %r63;
	mul.wide.s32 	%rd49, %r71, 4;
	add.s64 	%rd50, %rd48, %rd49;
	ld.global.f32 	%f35, [%rd50];
	mul.wide.u32 	%rd51, %r63, 4;
	add.s64 	%rd52, %rd48, %rd51;
	ld.global.f32 	%f36, [%rd52];
	sub.f32 	%f37, %f35, %f36;
	fma.rn.f32 	%f38, %f34, %f37, 0f00000000;
	ld.global.f32 	%f39, [%rd52+4];
	sub.f32 	%f40, %f39, %f36;
	fma.rn.f32 	%f41, %f34, %f40, 0f00000000;
	add.s64 	%rd53, %rd47, %rd51;
	ld.global.f32 	%f42, [%rd53+4];
	ld.global.f32 	%f43, [%rd53];
	sub.f32 	%f44, %f42, %f43;
	fma.rn.f32 	%f45, %f34, %f44, 0f00000000;
	add.s64 	%rd54, %rd47, %rd49;
	ld.global.f32 	%f46, [%rd54];
	sub.f32 	%f47, %f46, %f43;
	fma.rn.f32 	%f48, %f34, %f47, 0f00000000;
	ld.const.f32 	%f49, [c+4];
	shl.b32 	%r72, %r59, 1;
	mul.wide.s32 	%rd55, %r59, 4;
	add.s64 	%rd56, %rd50, %rd55;
	ld.global.f32 	%f50, [%rd56];
	sub.s32 	%r73, %r63, %r59;
	mul.wide.s32 	%rd57, %r73, 4;
	add.s64 	%rd58, %rd48, %rd57;
	ld.global.f32 	%f51, [%rd58];
	sub.f32 	%f52, %f50, %f51;
	fma.rn.f32 	%f53, %f49, %f52, %f38;
	ld.global.f32 	%f54, [%rd52+8];
	add.s32 	%r74, %r63, -1;
	mul.wide.u32 	%rd59, %r74, 4;
	add.s64 	%rd60, %rd48, %rd59;
	ld.global.f32 	%f55, [%rd60];
	sub.f32 	%f56, %f54, %f55;
	fma.rn.f32 	%f57, %f49, %f56, %f41;
	ld.global.f32 	%f58, [%rd53+8];
	add.s64 	%rd61, %rd47, %rd59;
	ld.global.f32 	%f59, [%rd61];
	sub.f32 	%f60, %f58, %f59;
	fma.rn.f32 	%f61, %f49, %f60, %f45;
	add.s64 	%rd62, %rd54, %rd55;
	ld.global.f32 	%f62, [%rd62];
	add.s64 	%rd63, %rd47, %rd57;
	ld.global.f32 	%f63, [%rd63];
	sub.f32 	%f64, %f62, %f63;
	fma.rn.f32 	%f65, %f49, %f64, %f48;
	ld.const.f32 	%f66, [c+8];
	add.s32 	%r75, %r71, %r72;
	add.s64 	%rd64, %rd56, %rd55;
	ld.global.f32 	%f67, [%rd64];
	sub.s32 	%r76, %r63, %r72;
	mul.wide.s32 	%rd65, %r76, 4;
	add.s64 	%rd66, %rd48, %rd65;
	ld.global.f32 	%f68, [%rd66];
	sub.f32 	%f69, %f67, %f68;
	fma.rn.f32 	%f70, %f66, %f69, %f53;
	ld.global.f32 	%f71, [%rd52+12];
	add.s32 	%r77, %r63, -2;
	mul.wide.u32 	%rd67, %r77, 4;
	add.s64 	%rd68, %rd48, %rd67;
	ld.global.f32 	%f72, [%rd68];
	sub.f32 	%f73, %f71, %f72;
	fma.rn.f32 	%f74, %f66, %f73, %f57;
	ld.global.f32 	%f75, [%rd53+12];
	add.s64 	%rd69, %rd47, %rd67;
	ld.global.f32 	%f76, [%rd69];
	sub.f32 	%f77, %f75, %f76;
	fma.rn.f32 	%f78, %f66, %f77, %f61;
	add.s64 	%rd70, %rd62, %rd55;
	ld.global.f32 	%f79, [%rd70];
	add.s64 	%rd71, %rd47, %rd65;
	ld.global.f32 	%f80, [%rd71];
	sub.f32 	%f81, %f79, %f80;
	fma.rn.f32 	%f82, %f66, %f81, %f65;
	ld.const.f32 	%f83, [c+12];
	add.s32 	%r78, %r75, %r59;
	add.s64 	%rd72, %rd64, %rd55;
	ld.global.f32 	%f84, [%rd72];
	mad.lo.s32 	%r79, %r59, -7, %r78;
	mul.wide.s32 	%rd73, %r79, 4;
	add.s64 	%rd74, %rd48, %rd73;
	ld.global.f32 	%f85, [%rd74];
	sub.f32 	%f86, %f84, %f85;
	fma.rn.f32 	%f3, %f83, %f86, %f70;
	ld.global.f32 	%f87, [%rd52+16];
	add.s32 	%r80, %r63, -3;
	mul.wide.u32 	%rd75, %r80, 4;
	add.s64 	%rd76, %rd48, %rd75;
	ld.global.f32 	%f88, [%rd76];
	sub.f32 	%f89, %f87, %f88;
	fma.rn.f32 	%f4, %f83, %f89, %f74;
	ld.global.f32 	%f90, [%rd53+16];
	add.s64 	%rd77, %rd47, %rd75;
	ld.global.f32 	%f91, [%rd77];
	sub.f32 	%f92, %f90, %f91;
	fma.rn.f32 	%f5, %f83, %f92, %f78;
	add.s64 	%rd78, %rd70, %rd55;
	ld.global.f32 	%f93, [%rd78];
	add.s64 	%rd79, %rd47, %rd73;
	ld.global.f32 	%f94, [%rd79];
	sub.f32 	%f95, %f93, %f94;
	fma.rn.f32 	%f6, %f83, %f95, %f82;
	cvta.to.global.u64 	%rd80, %rd42;
	mul.wide.u32 	%rd81, %r2, 4;
	add.s64 	%rd2, %rd80, %rd81;
	ld.global.f32 	%f96, [%rd2];
	cvta.to.global.u64 	%rd82, %rd44;
	mul.wide.u32 	%rd83, %r3, 4;
	add.s64 	%rd3, %rd82, %rd83;
	ld.global.f32 	%f97, [%rd3];
	mul.f32 	%f98, %f96, %f97;
	cvta.to.global.u64 	%rd84, %rd129;
	add.s64 	%rd85, %rd84, %rd51;
	ld.global.f32 	%f99, [%rd85];
	mul.f32 	%f7, %f98, %f99;
	cvta.to.global.u64 	%rd86, %rd41;
	add.s64 	%rd4, %rd86, %rd81;
	ld.global.f32 	%f100, [%rd4];
	cvta.to.global.u64 	%rd87, %rd43;
	add.s64 	%rd5, %rd87, %rd83;
	ld.global.f32 	%f101, [%rd5];
	mul.f32 	%f8, %f100, %f101;
	cvta.to.global.u64 	%rd88, %rd135;
	add.s64 	%rd6, %rd88, %rd51;
	ld.global.f32 	%f9, [%rd6];
	mul.f32 	%f102, %f9, 0f3F22F983;
	cvt.rni.s32.f32 	%r174, %f102;
	cvt.rn.f32.s32 	%f103, %r174;
	fma.rn.f32 	%f104, %f103, 0fBFC90FDA, %f9;
	fma.rn.f32 	%f105, %f103, 0fB3A22168, %f104;
	fma.rn.f32 	%f192, %f103, 0fA7C234C5, %f105;
	abs.f32 	%f11, %f9;
	setp.ltu.f32 	%p9, %f11, 0f47CE4780;
	mov.u32 	%r170, %r174;
	mov.f32 	%f191, %f192;
	@%p9 bra 	$L__BB1_10;
	setp.neu.f32 	%p10, %f11, 0f7F800000;
	@%p10 bra 	$L__BB1_5;
	mov.f32 	%f108, 0f00000000;
	mul.rn.f32 	%f191, %f9, %f108;
	mov.b32 	%r170, 0;
	bra.uni 	$L__BB1_10;
$L__BB1_5:
	mov.b32 	%r5, %f9;
	shl.b32 	%r82, %r5, 8;
	or.b32  	%r6, %r82, -2147483648;
	mov.b64 	%rd138, 0;
	mov.b32 	%r167, 0;
	mov.u64 	%rd136, __cudart_i2opi_f;
	mov.u64 	%rd137, %rd1;
$L__BB1_6:
	.pragma "nounroll";
	ld.global.nc.u32 	%r83, [%rd136];
	mad.wide.u32 	%rd91, %r83, %r6, %rd138;
	shr.u64 	%rd138, %rd91, 32;
	st.local.u32 	[%rd137], %rd91;
	add.s32 	%r167, %r167, 1;
	add.s64 	%rd137, %rd137, 4;
	add.s64 	%rd136, %rd136, 4;
	setp.ne.s32 	%p11, %r167, 6;
	@%p11 bra 	$L__BB1_6;
	shr.u32 	%r84, %r5, 23;
	st.local.u32 	[%rd1+24], %rd138;
	and.b32  	%r9, %r84, 31;
	and.b32  	%r85, %r84, 224;
	add.s32 	%r86, %r85, -128;
	shr.u32 	%r87, %r86, 5;
	mul.wide.u32 	%rd92, %r87, 4;
	sub.s64 	%rd13, %rd1, %rd92;
	ld.local.u32 	%r168, [%rd13+24];
	ld.local.u32 	%r169, [%rd13+20];
	setp.eq.s32 	%p12, %r9, 0;
	@%p12 bra 	$L__BB1_9;
	shf.l.wrap.b32 	%r168, %r169, %r168, %r9;
	ld.local.u32 	%r88, [%rd13+16];
	shf.l.wrap.b32 	%r169, %r88, %r169, %r9;
$L__BB1_9:
	shr.u32 	%r89, %r168, 30;
	shf.l.wrap.b32 	%r90, %r169, %r168, 2;
	shl.b32 	%r91, %r169, 2;
	shr.u32 	%r92, %r90, 31;
	add.s32 	%r93, %r92, %r89;
	neg.s32 	%r94, %r93;
	setp.lt.s32 	%p13, %r5, 0;
	selp.b32 	%r170, %r94, %r93, %p13;
	xor.b32  	%r95, %r90, %r5;
	shr.s32 	%r96, %r90, 31;
	xor.b32  	%r97, %r96, %r90;
	xor.b32  	%r98, %r96, %r91;
	cvt.u64.u32 	%rd93, %r97;
	shl.b64 	%rd94, %rd93, 32;
	cvt.u64.u32 	%rd95, %r98;
	or.b64  	%rd96, %rd94, %rd95;
	cvt.rn.f64.s64 	%fd1, %rd96;
	mul.f64 	%fd2, %fd1, 0d3BF921FB54442D19;
	cvt.rn.f32.f64 	%f106, %fd2;
	neg.f32 	%f107, %f106;
	setp.lt.s32 	%p14, %r95, 0;
	selp.f32 	%f191, %f107, %f106, %p14;
$L__BB1_10:
	setp.ltu.f32 	%p15, %f11, 0f47CE4780;
	add.s32 	%r100, %r170, 1;
	mul.rn.f32 	%f109, %f191, %f191;
	and.b32  	%r101, %r170, 1;
	setp.eq.b32 	%p16, %r101, 1;
	selp.f32 	%f110, %f191, 0f3F800000, %p16;
	fma.rn.f32 	%f111, %f109, %f110, 0f00000000;
	fma.rn.f32 	%f112, %f109, 0f37CBAC00, 0fBAB607ED;
	selp.f32 	%f113, 0fB94D4153, %f112, %p16;
	selp.f32 	%f114, 0f3C0885E4, 0f3D2AAABB, %p16;
	fma.rn.f32 	%f115, %f113, %f109, %f114;
	selp.f32 	%f116, 0fBE2AAAA8, 0fBEFFFFFF, %p16;
	fma.rn.f32 	%f117, %f115, %f109, %f116;
	fma.rn.f32 	%f118, %f117, %f111, %f110;
	and.b32  	%r102, %r100, 2;
	setp.eq.s32 	%p17, %r102, 0;
	mov.f32 	%f119, 0f00000000;
	sub.f32 	%f120, %f119, %f118;
	selp.f32 	%f121, %f118, %f120, %p17;
	mul.f32 	%f122, %f1, %f121;
	mul.f32 	%f15, %f3, %f122;
	@%p15 bra 	$L__BB1_18;
	setp.neu.f32 	%p18, %f11, 0f7F800000;
	@%p18 bra 	$L__BB1_13;
	mov.f32 	%f125, 0f00000000;
	mul.rn.f32 	%f192, %f9, %f125;
	mov.b32 	%r174, 0;
	bra.uni 	$L__BB1_18;
$L__BB1_13:
	mov.b32 	%r18, %f9;
	shl.b32 	%r104, %r18, 8;
	or.b32  	%r19, %r104, -2147483648;
	mov.b64 	%rd141, 0;
	mov.b32 	%r171, 0;
	mov.u64 	%rd139, __cudart_i2opi_f;
	mov.u64 	%rd140, %rd1;
$L__BB1_14:
	.pragma "nounroll";
	ld.global.nc.u32 	%r105, [%rd139];
	mad.wide.u32 	%rd99, %r105, %r19, %rd141;
	shr.u64 	%rd141, %rd99, 32;
	st.local.u32 	[%rd140], %rd99;
	add.s32 	%r171, %r171, 1;
	add.s64 	%rd140, %rd140, 4;
	add.s64 	%rd139, %rd139, 4;
	setp.ne.s32 	%p19, %r171, 6;
	@%p19 bra 	$L__BB1_14;
	shr.u32 	%r106, %r18, 23;
	st.local.u32 	[%rd1+24], %rd141;
	and.b32  	%r22, %r106, 31;
	and.b32  	%r107, %r106, 224;
	add.s32 	%r108, %r107, -128;
	shr.u32 	%r109, %r108, 5;
	mul.wide.u32 	%rd100, %r109, 4;
	sub.s64 	%rd20, %rd1, %rd100;
	ld.local.u32 	%r172, [%rd20+24];
	ld.local.u32 	%r173, [%rd20+20];
	setp.eq.s32 	%p20, %r22, 0;
	@%p20 bra 	$L__BB1_17;
	shf.l.wrap.b32 	%r172, %r173, %r172, %r22;
	ld.local.u32 	%r110, [%rd20+16];
	shf.l.wrap.b32 	%r173, %r110, %r173, %r22;
$L__BB1_17:
	shr.u32 	%r111, %r172, 30;
	shf.l.wrap.b32 	%r112, %r173, %r172, 2;
	shl.b32 	%r113, %r173, 2;
	shr.u32 	%r114, %r112, 31;
	add.s32 	%r115, %r114, %r111;
	neg.s32 	%r116, %r115;
	setp.lt.s32 	%p21, %r18, 0;
	selp.b32 	%r174, %r116, %r115, %p21;
	xor.b32  	%r117, %r112, %r18;
	shr.s32 	%r118, %r112, 31;
	xor.b32  	%r119, %r118, %r112;
	xor.b32  	%r120, %r118, %r113;
	cvt.u64.u32 	%rd101, %r119;
	shl.b64 	%rd102, %rd101, 32;
	cvt.u64.u32 	%rd103, %r120;
	or.b64  	%rd104, %rd102, %rd103;
	cvt.rn.f64.s64 	%fd3, %rd104;
	mul.f64 	%fd4, %fd3, 0d3BF921FB54442D19;
	cvt.rn.f32.f64 	%f123, %fd4;
	neg.f32 	%f124, %f123;
	setp.lt.s32 	%p22, %r117, 0;
	selp.f32 	%f192, %f124, %f123, %p22;
$L__BB1_18:
	ld.param.u64 	%rd131, [_Z10update_veliiiiifffPfS_S_S_S_S_S_S_S_S_S__param_10];
	ld.param.u64 	%rd130, [_Z10update_veliiiiifffPfS_S_S_S_S_S_S_S_S_S__param_9];
	mul.rn.f32 	%f126, %f192, %f192;
	and.b32  	%r122, %r174, 1;
	setp.eq.b32 	%p23, %r122, 1;
	selp.f32 	%f127, 0f3F800000, %f192, %p23;
	fma.rn.f32 	%f128, %f126, %f127, 0f00000000;
	fma.rn.f32 	%f129, %f126, 0f37CBAC00, 0fBAB607ED;
	selp.f32 	%f130, %f129, 0fB94D4153, %p23;
	selp.f32 	%f131, 0f3D2AAABB, 0f3C0885E4, %p23;
	fma.rn.f32 	%f132, %f130, %f126, %f131;
	selp.f32 	%f133, 0fBEFFFFFF, 0fBE2AAAA8, %p23;
	fma.rn.f32 	%f134, %f132, %f126, %f133;
	fma.rn.f32 	%f135, %f134, %f128, %f127;
	and.b32  	%r123, %r174, 2;
	setp.eq.s32 	%p24, %r123, 0;
	mov.f32 	%f136, 0f00000000;
	sub.f32 	%f137, %f136, %f135;
	selp.f32 	%f138, %f135, %f137, %p24;
	mul.f32 	%f139, %f2, %f138;
	mul.f32 	%f140, %f4, %f139;
	sub.f32 	%f141, %f15, %f140;
	mul.f32 	%f142, %f8, %f141;
	sub.f32 	%f143, %f7, %f142;
	cvta.to.global.u64 	%rd105, %rd131;
	add.s64 	%rd107, %rd105, %rd51;
	st.global.f32 	[%rd107], %f143;
	ld.global.f32 	%f144, [%rd2];
	ld.global.f32 	%f145, [%rd3];
	mul.f32 	%f146, %f144, %f145;
	cvta.to.global.u64 	%rd108, %rd130;
	add.s64 	%rd109, %rd108, %rd51;
	ld.global.f32 	%f147, [%rd109];
	mul.f32 	%f19, %f146, %f147;
	ld.global.f32 	%f148, [%rd4];
	ld.global.f32 	%f149, [%rd5];
	mul.f32 	%f20, %f148, %f149;
	ld.global.f32 	%f21, [%rd6];
	mul.f32 	%f150, %f21, 0f3F22F983;
	cvt.rni.s32.f32 	%r182, %f150;
	cvt.rn.f32.s32 	%f151, %r182;
	fma.rn.f32 	%f152, %f151, 0fBFC90FDA, %f21;
	fma.rn.f32 	%f153, %f151, 0fB3A22168, %f152;
	fma.rn.f32 	%f194, %f151, 0fA7C234C5, %f153;
	abs.f32 	%f23, %f21;
	setp.ltu.f32 	%p25, %f23, 0f47CE4780;
	mov.u32 	%r178, %r182;
	mov.f32 	%f193, %f194;
	@%p25 bra 	$L__BB1_26;
	setp.neu.f32 	%p26, %f23, 0f7F800000;
	@%p26 bra 	$L__BB1_21;
	mov.f32 	%f156, 0f00000000;
	mul.rn.f32 	%f193, %f21, %f156;
	mov.b32 	%r178, 0;
	bra.uni 	$L__BB1_26;
$L__BB1_21:
	mov.b32 	%r32, %f21;
	shl.b32 	%r125, %r32, 8;
	or.b32  	%r33, %r125, -2147483648;
	mov.b64 	%rd144, 0;
	mov.b32 	%r175, 0;
	mov.u64 	%rd142, __cudart_i2opi_f;
	mov.u64 	%rd143, %rd1;
$L__BB1_22:
	.pragma "nounroll";
	ld.global.nc.u32 	%r126, [%rd142];
	mad.wide.u32 	%rd112, %r126, %r33, %rd144;
	shr.u64 	%rd144, %rd112, 32;
	st.local.u32 	[%rd143], %rd112;
	add.s32 	%r175, %r175, 1;
	add.s64 	%rd143, %rd143, 4;
	add.s64 	%rd142, %rd142, 4;
	setp.ne.s32 	%p27, %r175, 6;
	@%p27 bra 	$L__BB1_22;
	shr.u32 	%r127, %r32, 23;
	st.local.u32 	[%rd1+24], %rd144;
	and.b32  	%r36, %r127, 31;
	and.b32  	%r128, %r127, 224;
	add.s32 	%r129, %r128, -128;
	shr.u32 	%r130, %r129, 5;
	mul.wide.u32 	%rd113, %r130, 4;
	sub.s64 	%rd27, %rd1, %rd113;
	ld.local.u32 	%r176, [%rd27+24];
	ld.local.u32 	%r177, [%rd27+20];
	setp.eq.s32 	%p28, %r36, 0;
	@%p28 bra 	$L__BB1_25;
	shf.l.wrap.b32 	%r176, %r177, %r176, %r36;
	ld.local.u32 	%r131, [%rd27+16];
	shf.l.wrap.b32 	%r177, %r131, %r177, %r36;
$L__BB1_25:
	shr.u32 	%r132, %r176, 30;
	shf.l.wrap.b32 	%r133, %r177, %r176, 2;
	shl.b32 	%r134, %r177, 2;
	shr.u32 	%r135, %r133, 31;
	add.s32 	%r136, %r135, %r132;
	neg.s32 	%r137, %r136;
	setp.lt.s32 	%p29, %r32, 0;
	selp.b32 	%r178, %r137, %r136, %p29;
	xor.b32  	%r138, %r133, %r32;
	shr.s32 	%r139, %r133, 31;
	xor.b32  	%r140, %r139, %r133;
	xor.b32  	%r141, %r139, %r134;
	cvt.u64.u32 	%rd114, %r140;
	shl.b64 	%rd115, %rd114, 32;
	cvt.u64.u32 	%rd116, %r141;
	or.b64  	%rd117, %rd115, %rd116;
	cvt.rn.f64.s64 	%fd5, %rd117;
	mul.f64 	%fd6, %fd5, 0d3BF921FB54442D19;
	cvt.rn.f32.f64 	%f154, %fd6;
	neg.f32 	%f155, %f154;
	setp.lt.s32 	%p30, %r138, 0;
	selp.f32 	%f193, %f155, %f154, %p30;
$L__BB1_26:
	setp.ltu.f32 	%p31, %f23, 0f47CE4780;
	mul.rn.f32 	%f157, %f193, %f193;
	and.b32  	%r143, %r178, 1;
	setp.eq.b32 	%p32, %r143, 1;
	selp.f32 	%f158, 0f3F800000, %f193, %p32;
	fma.rn.f32 	%f159, %f157, %f158, 0f00000000;
	fma.rn.f32 	%f160, %f157, 0f37CBAC00, 0fBAB607ED;
	selp.f32 	%f161, %f160, 0fB94D4153, %p32;
	selp.f32 	%f162, 0f3D2AAABB, 0f3C0885E4, %p32;
	fma.rn.f32 	%f163, %f161, %f157, %f162;
	selp.f32 	%f164, 0fBEFFFFFF, 0fBE2AAAA8, %p32;
	fma.rn.f32 	%f165, %f163, %f157, %f164;
	fma.rn.f32 	%f166, %f165, %f159, %f158;
	and.b32  	%r144, %r178, 2;
	setp.eq.s32 	%p33, %r144, 0;
	mov.f32 	%f167, 0f00000000;
	sub.f32 	%f168, %f167, %f166;
	selp.f32 	%f169, %f166, %f168, %p33;
	mul.f32 	%f170, %f1, %f169;
	mul.f32 	%f27, %f6, %f170;
	@%p31 bra 	$L__BB1_34;
	setp.neu.f32 	%p34, %f23, 0f7F800000;
	@%p34 bra 	$L__BB1_29;
	mov.f32 	%f173, 0f00000000;
	mul.rn.f32 	%f194, %f21, %f173;
	mov.b32 	%r182, 0;
	bra.uni 	$L__BB1_34;
$L__BB1_29:
	mov.b32 	%r45, %f21;
	shl.b32 	%r146, %r45, 8;
	or.b32  	%r46, %r146, -2147483648;
	mov.b64 	%rd147, 0;
	mov.b32 	%r179, 0;
	mov.u64 	%rd145, __cudart_i2opi_f;
	mov.u64 	%rd146, %rd1;
$L__BB1_30:
	.pragma "nounroll";
	ld.global.nc.u32 	%r147, [%rd145];
	mad.wide.u32 	%rd120, %r147, %r46, %rd147;
	shr.u64 	%rd147, %rd120, 32;
	st.local.u32 	[%rd146], %rd120;
	add.s32 	%r179, %r179, 1;
	add.s64 	%rd146, %rd146, 4;
	add.s64 	%rd145, %rd145, 4;
	setp.ne.s32 	%p35, %r179, 6;
	@%p35 bra 	$L__BB1_30;
	shr.u32 	%r148, %r45, 23;
	st.local.u32 	[%rd1+24], %rd147;
	and.b32  	%r49, %r148, 31;
	and.b32  	%r149, %r148, 224;
	add.s32 	%r150, %r149, -128;
	shr.u32 	%r151, %r150, 5;
	mul.wide.u32 	%rd121, %r151, 4;
	sub.s64 	%rd34, %rd1, %rd121;
	ld.local.u32 	%r180, [%rd34+24];
	ld.local.u32 	%r181, [%rd34+20];
	setp.eq.s32 	%p36, %r49, 0;
	@%p36 bra 	$L__BB1_33;
	shf.l.wrap.b32 	%r180, %r181, %r180, %r49;
	ld.local.u32 	%r152, [%rd34+16];
	shf.l.wrap.b32 	%r181, %r152, %r181, %r49;
$L__BB1_33:
	shr.u32 	%r153, %r180, 30;
	shf.l.wrap.b32 	%r154, %r181, %r180, 2;
	shl.b32 	%r155, %r181, 2;
	shr.u32 	%r156, %r154, 31;
	add.s32 	%r157, %r156, %r153;
	neg.s32 	%r158, %r157;
	setp.lt.s32 	%p37, %r45, 0;
	selp.b32 	%r182, %r158, %r157, %p37;
	xor.b32  	%r159, %r154, %r45;
	shr.s32 	%r160, %r154, 31;
	xor.b32  	%r161, %r160, %r154;
	xor.b32  	%r162, %r160, %r155;
	cvt.u64.u32 	%rd122, %r161;
	shl.b64 	%rd123, %rd122, 32;
	cvt.u64.u32 	%rd124, %r162;
	or.b64  	%rd125, %rd123, %rd124;
	cvt.rn.f64.s64 	%fd7, %rd125;
	mul.f64 	%fd8, %fd7, 0d3BF921FB54442D19;
	cvt.rn.f32.f64 	%f171, %fd8;
	neg.f32 	%f172, %f171;
	setp.lt.s32 	%p38, %r159, 0;
	selp.f32 	%f194, %f172, %f171, %p38;
$L__BB1_34:
	ld.param.u64 	%rd132, [_Z10update_veliiiiifffPfS_S_S_S_S_S_S_S_S_S__param_11];
	add.s32 	%r164, %r182, 1;
	mul.rn.f32 	%f174, %f194, %f194;
	and.b32  	%r165, %r182, 1;
	setp.eq.b32 	%p39, %r165, 1;
	selp.f32 	%f175, %f194, 0f3F800000, %p39;
	fma.rn.f32 	%f176, %f174, %f175, 0f00000000;
	fma.rn.f32 	%f177, %f174, 0f37CBAC00, 0fBAB607ED;
	selp.f32 	%f178, 0fB94D4153, %f177, %p39;
	selp.f32 	%f179, 0f3C0885E4, 0f3D2AAABB, %p39;
	fma.rn.f32 	%f180, %f178, %f174, %f179;
	selp.f32 	%f181, 0fBE2AAAA8, 0fBEFFFFFF, %p39;
	fma.rn.f32 	%f182, %f180, %f174, %f181;
	fma.rn.f32 	%f183, %f182, %f176, %f175;
	and.b32  	%r166, %r164, 2;
	setp.eq.s32 	%p40, %r166, 0;
	mov.f32 	%f184, 0f00000000;
	sub.f32 	%f185, %f184, %f183;
	selp.f32 	%f186, %f183, %f185, %p40;
	mul.f32 	%f187, %f2, %f186;
	fma.rn.f32 	%f188, %f5, %f187, %f27;
	mul.f32 	%f189, %f20, %f188;
	sub.f32 	%f190, %f19, %f189;
	cvta.to.global.u64 	%rd126, %rd132;
	add.s64 	%rd128, %rd126, %rd51;
	st.global.f32 	[%rd128], %f190;
$L__BB1_35:
	ret;

}
	// .globl	_Z13update_stressiiiifffPfS_S_S_S_iS_S_S_S_S_S_S_S_S_S_S_S_S_S_S_iiiib
.visible .entry _Z13update_stressiiiifffPfS_S_S_S_iS_S_S_S_S_S_S_S_S_S_S_S_S_S_S_iiiib(
	.param .u32 _Z13update_stressiiiifffPfS_S_S_S_iS_S_S_S_S_S_S_S_S_S_S_S_S_S_S_iiiib_param_0,
	.param .u32 _Z13update_stressiiiifffPfS_S_S_S_iS_S_S_S_S_S_S_S_S_S_S_S_S_S_S_iiiib_param_1,
	.param .u32 _Z13update_stressiiiifffPfS_S_S_S_iS_S_S_S_S_S_S_S_S_S_S_S_S_S_S_iiiib_param_2,
	.param .u32 _Z13update_stressiiiifffPfS_S_S_S_iS_S_S_S_S_S_S_S_S_S_S_S_S_S_S_iiiib_param_3,
	.param .f32 _Z13update_stressiiiifffPfS_S_S_S_iS_S_S_S_S_S_S_S_S_S_S_S_S_S_S_iiiib_param_4,
	.param .f32 _Z13update_stressiiiifffPfS_S_S_S_iS_S_S_S_S_S_S_S_S_S_S_S_S_S_S_iiiib_param_5,
	.param .f32 _Z13update_stressiiiifffPfS_S_S_S_iS_S_S_S_S_S_S_S_S_S_S_S_S_S_S_iiiib_param_6,
	.param .u64 .ptr .align 1 _Z13update_stressiiiifffPfS_S_S_S_iS_S_S_S_S_S_S_S_S_S_S_S_S_S_S_iiiib_param_7,
	.param .u64 .ptr .align 1 _Z13update_stressiiiifffPfS_S_S_S_iS_S_S_S_S_S_S_S_S_S_S_S_S_S_S_iiiib_param_8,
	.param .u64 .ptr .align 1 _Z13update_stressiiiifffPfS_S_S_S_iS_S_S_S_S_S_S_S_S_S_S_S_S_S_S_iiiib_param_9,
	.param .u64 .ptr .align 1 _Z13update_stressiiiifffPfS_S_S_S_iS_S_S_S_S_S_S_S_S_S_S_S_S_S_S_iiiib_param_10,
	.param .u64 .ptr .align 1 _Z13update_stressiiiifffPfS_S_S_S_iS_S_S_S_S_S_S_S_S_S_S_S_S_S_S_iiiib_param_11,
	.param .u32 _Z13update_stressiiiifffPfS_S_S_S_iS_S_S_S_S_S_S_S_S_S_S_S_S_S_S_iiiib_param_12,
	.param .u64 .ptr .align 1 _Z13update_stressiiiifffPfS_S_S_S_iS_S_S_S_S_S_S_S_S_S_S_S_S_S_S_iiiib_param_13,
	.param .u64 .ptr .align 1 _Z13update_stressiiiifffPfS_S_S_S_iS_S_S_S_S_S_S_S_S_S_S_S_S_S_S_iiiib_param_14,
	.param .u64 .ptr .align 1 _Z13update_stressiiiifffPfS_S_S_S_iS_S_S_S_S_S_S_S_S_S_S_S_S_S_S_iiiib_param_15,
	.param .u64 .ptr .align 1 _Z13update_stressiiiifffPfS_S_S_S_iS_S_S_S_S_S_S_S_S_S_S_S_S_S_S_iiiib_param_16,
	.param .u64 .ptr .align 1 _Z13update_stressiiiifffPfS_S_S_S_iS_S_S_S_S_S_S_S_S_S_S_S_S_S_S_iiiib_param_17,
	.param .u64 .ptr .align 1 _Z13update_stressiiiifffPfS_S_S_S_iS_S_S_S_S_S_S_S_S_S_S_S_S_S_S_iiiib_param_18,
	.param .u64 .ptr .align 1 _Z13update_stressiiiifffPfS_S_S_S_iS_S_S_S_S_S_S_S_S_S_S_S_S_S_S_iiiib_param_19,
	.param .u64 .ptr .align 1 _Z13update_stressiiiifffPfS_S_S_S_iS_S_S_S_S_S_S_S_S_S_S_S_S_S_S_iiiib_param_20,
	.param .u64 .ptr .align 1 _Z13update_stressiiiifffPfS_S_S_S_iS_S_S_S_S_S_S_S_S_S_S_S_S_S_S_iiiib_param_21,
	.param .u64 .ptr .align 1 _Z13update_stressiiiifffPfS_S_S_S_iS_S_S_S_S_S_S_S_S_S_S_S_S_S_S_iiiib_param_22,
	.param .u64 .ptr .align 1 _Z13update_stressiiiifffPfS_S_S_S_iS_S_S_S_S_S_S_S_S_S_S_S_S_S_S_iiiib_param_23,
	.param .u64 .ptr .align 1 _Z13update_stressiiiifffPfS_S_S_S_iS_S_S_S_S_S_S_S_S_S_S_S_S_S_S_iiiib_param_24,
	.param .u64 .ptr .align 1 _Z13update_stressiiiifffPfS_S_S_S_iS_S_S_S_S_S_S_S_S_S_S_S_S_S_S_iiiib_param_25,
	.param .u64 .ptr .align 1 _Z13update_stressiiiifffPfS_S_S_S_iS_S_S_S_S_S_S_S_S_S_S_S_S_S_S_iiiib_param_26,
	.param .u64 .ptr .align 1 _Z13update_stressiiiifffPfS_S_S_S_iS_S_S_S_S_S_S_S_S_S_S_S_S_S_S_iiiib_param_27,
	.param .u32 _Z13update_stressiiiifffPfS_S_S_S_iS_S_S_S_S_S_S_S_S_S_S_S_S_S_S_iiiib_param_28,
	.param .u32 _Z13update_stressiiiifffPfS_S_S_S_iS_S_S_S_S_S_S_S_S_S_S_S_S_S_S_iiiib_param_29,
	.param .u32 _Z13update_stressiiiifffPfS_S_S_S_iS_S_S_S_S_S_S_S_S_S_S_S_S_S_S_iiiib_param_30,
	.param .u32 _Z13update_stressiiiifffPfS_S_S_S_iS_S_S_S_S_S_S_S_S_S_S_S_S_S_S_iiiib_param_31,
	.param .u8 _Z13update_stressiiiifffPfS_S_S_S_iS_S_S_S_S_S_S_S_S_S_S_S_S_S_S_iiiib_param_32
)
{
	.local .align 4 .b8 	__local_depot2[28];
	.reg .b64 	%SP;
	.reg .b64 	%SPL;
	.reg .pred 	%p<80>;
	.reg .b16 	%rs<2>;
	.reg .b32 	%r<367>;
	.reg .b32 	%f<358>;
	.reg .b64 	%rd<263>;
	.reg .b64 	%fd<62>;

	mov.u64 	%SPL, __local_depot2;
	ld.param.u32 	%r120, [_Z13update_stressiiiifffPfS_S_S_S_iS_S_S_S_S_S_S_S_S_S_S_S_S_S_S_iiiib_param_2];
	ld.param.u32 	%r121, [_Z13update_stressiiiifffPfS_S_S_S_iS_S_S_S_S_S_S_S_S_S_S_S_S_S_S_iiiib_param_3];
	ld.param.f32 	%f64, [_Z13update_stressiiiifffPfS_S_S_S_iS_S_S_S_S_S_S_S_S_S_S_S_S_S_S_iiiib_param_4];
	ld.param.f32 	%f65, [_Z13update_stressiiiifffPfS_S_S_S_iS_S_S_S_S_S_S_S_S_S_S_S_S_S_S_iiiib_param_5];
	ld.param.f32 	%f66, [_Z13update_stressiiiifffPfS_S_S_S_iS_S_S_S_S_S_S_S_S_S_S_S_S_S_S_iiiib_param_6];
	ld.param.u64 	%rd71, [_Z13update_stressiiiifffPfS_S_S_S_iS_S_S_S_S_S_S_S_S_S_S_S_S_S_S_iiiib_param_9];
	ld.param.u64 	%rd72, [_Z13update_stressiiiifffPfS_S_S_S_iS_S_S_S_S_S_S_S_S_S_S_S_S_S_S_iiiib_param_10];
	ld.param.u64 	%rd73, [_Z13update_stressiiiifffPfS_S_S_S_iS_S_S_S_S_S_S_S_S_S_S_S_S_S_S_iiiib_param_11];
	ld.param.u32 	%r122, [_Z13update_stressiiiifffPfS_S_S_S_iS_S_S_S_S_S_S_S_S_S_S_S_S_S_S_iiiib_param_12];
	ld.param.u64 	%rd78, [_Z13update_stressiiiifffPfS_S_S_S_iS_S_S_S_S_S_S_S_S_S_S_S_S_S_S_iiiib_param_17];
	ld.param.u64 	%rd79, [_Z13update_stressiiiifffPfS_S_S_S_iS_S_S_S_S_S_S_S_S_S_S_S_S_S_S_iiiib_param_18];
	ld.param.u64 	%rd80, [_Z13update_stressiiiifffPfS_S_S_S_iS_S_S_S_S_S_S_S_S_S_S_S_S_S_S_iiiib_param_19];
	ld.param.u64 	%rd81, [_Z13update_stressiiiifffPfS_S_S_S_iS_S_S_S_S_S_S_S_S_S_S_S_S_S_S_iiiib_param_20];
	ld.param.u64 	%rd82, [_Z13update_stressiiiifffPfS_S_S_S_iS_S_S_S_S_S_S_S_S_S_S_S_S_S_S_iiiib_param_21];
	ld.param.u64 	%rd83, [_Z13update_stressiiiifffPfS_S_S_S_iS_S_S_S_S_S_S_S_S_S_S_S_S_S_S_iiiib_param_22];
	ld.param.u64 	%rd84, [_Z13update_stressiiiifffPfS_S_S_S_iS_S_S_S_S_S_S_S_S_S_S_S_S_S_S_iiiib_param_23];
	ld.param.u64 	%rd85, [_Z13update_stressiiiifffPfS_S_S_S_iS_S_S_S_S_S_S_S_S_S_S_S_S_S_S_iiiib_param_24];
	ld.param.u64 	%rd87, [_Z13update_stressiiiifffPfS_S_S_S_iS_S_S_S_S_S_S_S_S_S_S_S_S_S_S_iiiib_param_25];
	ld.param.u64 	%rd88, [_Z13update_stressiiiifffPfS_S_S_S_iS_S_S_S_S_S_S_S_S_S_S_S_S_S_S_iiiib_param_26];
	ld.param.u64 	%rd86, [_Z13update_stressiiiifffPfS_S_S_S_iS_S_S_S_S_S_S_S_S_S_S_S_S_S_S_iiiib_param_27];
	ld.param.u32 	%r123, [_Z13update_stressiiiifffPfS_S_S_S_iS_S_S_S_S_S_S_S_S_S_S_S_S_S_S_iiiib_param_28];
	ld.param.u32 	%r124, [_Z13update_stressiiiifffPfS_S_S_S_iS_S_S_S_S_S_S_S_S_S_S_S_S_S_S_iiiib_param_29];
	ld.param.u32 	%r125, [_Z13update_stressiiiifffPfS_S_S_S_iS_S_S_S_S_S_S_S_S_S_S_S_S_S_S_iiiib_param_30];
	ld.param.u32 	%r126, [_Z13update_stressiiiifffPfS_S_S_S_iS_S_S_S_S_S_S_S_S_S_S_S_S_S_S_iiiib_param_31];
	ld.param.s8 	%rs1, [_Z13update_stressiiiifffPfS_S_S_S_iS_S_S_S_S_S_S_S_S_S_S_S_S_S_S_iiiib_param_32];
	cvta.to.global.u64 	%rd1, %rd87;
	cvta.to.global.u64 	%rd2, %rd88;
	add.u64 	%rd3, %SPL, 0;
	mov.u32 	%r127, %tid.x;
	mov.u32 	%r128, %ntid.x;
	mov.u32 	%r129, %ctaid.x;
	mad.lo.s32 	%r130, %r128, %r129, %r127;
	div.s32 	%r2, %r130, %r121;
	mul.lo.s32 	%r131, %r2, %r121;
	sub.s32 	%r3, %r130, %r131;
	div.rn.f32 	%f1, %f64, %f65;
	div.rn.f32 	%f2, %f64, %f66;
	setp.lt.s32 	%p1, %r130, 4;
	mul.lo.s32 	%r132, %r121, %r120;
	add.s32 	%r134, %r132, -4;
	setp.ge.s32 	%p2, %r130, %r134;
	or.pred  	%p3, %p1, %p2;
	@%p3 bra 	$L__BB2_78;
	sub.s32 	%r135, 1, %r126;
	mul.lo.s32 	%r136, %r135, %r124;
	add.s32 	%r137, %r123, %r122;
	sub.s32 	%r4, %r136, %r137;
	add.s32 	%r5, %r125, %r122;
	setp.eq.s16 	%p4, %rs1, 0;
	@%p4 bra 	$L__BB2_11;
	add.s32 	%r138, %r4, %r2;
	sub.s32 	%r139, %r3, %r5;
	mul.lo.s32 	%r140, %r138, %r138;
	mad.lo.s32 	%r6, %r139, %r139, %r140;
	setp.gt.u32 	%p5, %r6, 225;
	@%p5 bra 	$L__BB2_10;
	setp.lt.u32 	%p6, %r6, 17;
	mov.f32 	%f348, 0f00000000;
	mov.f32 	%f349, %f348;
	@%p6 bra 	$L__BB2_12;
	cvt.rn.f32.u32 	%f68, %r6;
	sqrt.rn.f32 	%f69, %f68;
	add.f32 	%f70, %f69, 0fC0800000;
	cvt.f64.f32 	%fd8, %f70;
	mul.f64 	%fd9, %fd8, 0d4010000000000000;
	div.rn.f64 	%fd10, %fd9, 0d4046000000000000;
	mul.f64 	%fd1, %fd10, 0d400921FB542FE938;
	abs.f64 	%fd2, %fd1;
	setp.neu.f64 	%p7, %fd2, 0d7FF0000000000000;
	@%p7 bra 	$L__BB2_6;
	mov.f64 	%fd16, 0d0000000000000000;
	mul.rn.f64 	%fd61, %fd1, %fd16;
	mov.b32 	%r334, 1;
	bra.uni 	$L__BB2_9;
$L__BB2_6:
	mul.f64 	%fd11, %fd1, 0d3FE45F306DC9C883;
	cvt.rni.s32.f64 	%r333, %fd11;
	cvt.rn.f64.s32 	%fd12, %r333;
	fma.rn.f64 	%fd13, %fd12, 0dBFF921FB54442D18, %fd1;
	fma.rn.f64 	%fd14, %fd12, 0dBC91A62633145C00, %fd13;
	fma.rn.f64 	%fd61, %fd12, 0dB97B839A252049C0, %fd14;
	setp.ltu.f64 	%p8, %fd2, 0d41E0000000000000;
	@%p8 bra 	$L__BB2_8;
	{ // callseq 0, 0
	.param .b64 param0;
	st.param.f64 	[param0], %fd1;
	.param .align 16 .b8 retval0[16];
	call.uni (retval0), 
	__internal_trig_reduction_slowpathd, 
	(
	param0
	);
	ld.param.f64 	%fd61, [retval0];
	ld.param.b32 	%r333, [retval0+8];
	} // callseq 0
$L__BB2_8:
	add.s32 	%r334, %r333, 1;
$L__BB2_9:
	shl.b32 	%r143, %r334, 6;
	cvt.u64.u32 	%rd93, %r143;
	and.b64  	%rd94, %rd93, 64;
	mov.u64 	%rd95, __cudart_sin_cos_coeffs;
	add.s64 	%rd96, %rd95, %rd94;
	mul.rn.f64 	%fd17, %fd61, %fd61;
	and.b32  	%r144, %r334, 1;
	setp.eq.b32 	%p9, %r144, 1;
	selp.f64 	%fd18, 0dBDA8FF8320FD8164, 0d3DE5DB65F9785EBA, %p9;
	ld.global.nc.v2.f64 	{%fd19, %fd20}, [%rd96];
	fma.rn.f64 	%fd21, %fd18, %fd17, %fd19;
	fma.rn.f64 	%fd22, %fd21, %fd17, %fd20;
	ld.global.nc.v2.f64 	{%fd23, %fd24}, [%rd96+16];
	fma.rn.f64 	%fd25, %fd22, %fd17, %fd23;
	fma.rn.f64 	%fd26, %fd25, %fd17, %fd24;
	ld.global.nc.v2.f64 	{%fd27, %fd28}, [%rd96+32];
	fma.rn.f64 	%fd29, %fd26, %fd17, %fd27;
	fma.rn.f64 	%fd30, %fd29, %fd17, %fd28;
	fma.rn.f64 	%fd31, %fd30, %fd61, %fd61;
	fma.rn.f64 	%fd32, %fd30, %fd17, 0d3FF0000000000000;
	selp.f64 	%fd33, %fd32, %fd31, %p9;
	and.b32  	%r145, %r334, 2;
	setp.eq.s32 	%p10, %r145, 0;
	mov.f64 	%fd34, 0d0000000000000000;
	sub.f64 	%fd35, %fd34, %fd33;
	selp.f64 	%fd36, %fd33, %fd35, %p10;
	mov.f64 	%fd37, 0d3FF0000000000000;
	sub.f64 	%fd38, %fd37, %fd36;
	mul.f64 	%fd39, %fd38, 0d3FE0000000000000;
	mul.wide.u32 	%rd97, %r130, 4;
	add.s64 	%rd98, %rd2, %rd97;
	ld.global.f32 	%f71, [%rd98];
	cvt.f64.f32 	%fd40, %f71;
	mul.f64 	%fd41, %fd39, %fd40;
	cvt.rn.f32.f64 	%f348, %fd41;
	add.s64 	%rd99, %rd1, %rd97;
	ld.global.f32 	%f72, [%rd99];
	cvt.f64.f32 	%fd42, %f72;
	mul.f64 	%fd43, %fd39, %fd42;
	cvt.rn.f32.f64 	%f349, %fd43;
	bra.uni 	$L__BB2_12;
$L__BB2_10:
	mul.wide.u32 	%rd90, %r130, 4;
	add.s64 	%rd91, %rd2, %rd90;
	ld.global.f32 	%f348, [%rd91];
	add.s64 	%rd92, %rd1, %rd90;
	ld.global.f32 	%f349, [%rd92];
	bra.uni 	$L__BB2_12;
$L__BB2_11:
	mul.wide.u32 	%rd100, %r130, 4;
	add.s64 	%rd101, %rd2, %rd100;
	ld.global.f32 	%f348, [%rd101];
	add.s64 	%rd102, %rd1, %rd100;
	ld.global.f32 	%f349, [%rd102];
$L__BB2_12:
	add.s32 	%r146, %r120, -4;
	setp.ge.s32 	%p11, %r2, %r146;
	min.s32 	%r147, %r2, %r3;
	setp.lt.s32 	%p12, %r147, 4;
	add.s32 	%r148, %r121, -4;
	setp.ge.s32 	%p13, %r3, %r148;
	or.pred  	%p14, %p11, %p13;
	or.pred  	%p15, %p14, %p12;
	@%p15 bra 	$L__BB2_78;
	ld.param.u64 	%rd236, [_Z13update_stressiiiifffPfS_S_S_S_iS_S_S_S_S_S_S_S_S_S_S_S_S_S_S_iiiib_param_14];
	ld.param.u64 	%rd234, [_Z13update_stressiiiifffPfS_S_S_S_iS_S_S_S_S_S_S_S_S_S_S_S_S_S_S_iiiib_param_8];
	ld.param.u64 	%rd233, [_Z13update_stressiiiifffPfS_S_S_S_iS_S_S_S_S_S_S_S_S_S_S_S_S_S_S_iiiib_param_7];
	cvta.to.global.u64 	%rd103, %rd234;
	cvta.to.global.u64 	%rd104, %rd233;
	ld.const.f32 	%f73, [c];
	mul.wide.u32 	%rd105, %r130, 4;
	add.s64 	%rd106, %rd104, %rd105;
	ld.global.f32 	%f74, [%rd106];
	sub.s32 	%r149, %r130, %r121;
	mul.wide.s32 	%rd107, %r149, 4;
	add.s64 	%rd108, %rd104, %rd107;
	ld.global.f32 	%f75, [%rd108];
	sub.f32 	%f76, %f74, %f75;
	fma.rn.f32 	%f77, %f73, %f76, 0f00000000;
	add.s32 	%r150, %r130, -1;
	mul.wide.u32 	%rd109, %r150, 4;
	add.s64 	%rd110, %rd104, %rd109;
	ld.global.f32 	%f78, [%rd110];
	sub.f32 	%f79, %f74, %f78;
	fma.rn.f32 	%f80, %f73, %f79, 0f00000000;
	add.s64 	%rd111, %rd103, %rd105;
	ld.global.f32 	%f81, [%rd111];
	add.s64 	%rd112, %rd103, %rd109;
	ld.global.f32 	%f82, [%rd112];
	sub.f32 	%f83, %f81, %f82;
	fma.rn.f32 	%f84, %f73, %f83, 0f00000000;
	add.s64 	%rd113, %rd103, %rd107;
	ld.global.f32 	%f85, [%rd113];
	sub.f32 	%f86, %f81, %f85;
	fma.rn.f32 	%f87, %f73, %f86, 0f00000000;
	ld.const.f32 	%f88, [c+4];
	add.s32 	%r151, %r121, %r130;
	mul.wide.s32 	%rd114, %r151, 4;
	add.s64 	%rd115, %rd104, %rd114;
	ld.global.f32 	%f89, [%rd115];
	shl.b32 	%r152, %r121, 1;
	sub.s32 	%r153, %r130, %r152;
	mul.wide.s32 	%rd116, %r153, 4;
	add.s64 	%rd117, %rd104, %rd116;
	ld.global.f32 	%f90, [%rd117];
	sub.f32 	%f91, %f89, %f90;
	fma.rn.f32 	%f92, %f88, %f91, %f77;
	ld.global.f32 	%f93, [%rd106+4];
	add.s32 	%r154, %r130, -2;
	mul.wide.u32 	%rd118, %r154, 4;
	add.s64 	%rd119, %rd104, %rd118;
	ld.global.f32 	%f94, [%rd119];
	sub.f32 	%f95, %f93, %f94;
	fma.rn.f32 	%f96, %f88, %f95, %f80;
	ld.global.f32 	%f97, [%rd111+4];
	add.s64 	%rd120, %rd103, %rd118;
	ld.global.f32 	%f98, [%rd120];
	sub.f32 	%f99, %f97, %f98;
	fma.rn.f32 	%f100, %f88, %f99, %f84;
	add.s64 	%rd121, %rd103, %rd114;
	ld.global.f32 	%f101, [%rd121];
	add.s64 	%rd122, %rd103, %rd116;
	ld.global.f32 	%f102, [%rd122];
	sub.f32 	%f103, %f101, %f102;
	fma.rn.f32 	%f104, %f88, %f103, %f87;
	ld.const.f32 	%f105, [c+8];
	add.s32 	%r155, %r151, %r121;
	mul.wide.s32 	%rd123, %r121, 4;
	add.s64 	%rd124, %rd115, %rd123;
	ld.global.f32 	%f106, [%rd124];
	mad.lo.s32 	%r156, %r121, -5, %r155;
	mul.wide.s32 	%rd125, %r156, 4;
	add.s64 	%rd126, %rd104, %rd125;
	ld.global.f32 	%f107, [%rd126];
	sub.f32 	%f108, %f106, %f107;
	fma.rn.f32 	%f109, %f105, %f108, %f92;
	ld.global.f32 	%f110, [%rd106+8];
	add.s32 	%r157, %r130, -3;
	mul.wide.u32 	%rd127, %r157, 4;
	add.s64 	%rd128, %rd104, %rd127;
	ld.global.f32 	%f111, [%rd128];
	sub.f32 	%f112, %f110, %f111;
	fma.rn.f32 	%f113, %f105, %f112, %f96;
	ld.global.f32 	%f114, [%rd111+8];
	add.s64 	%rd129, %rd103, %rd127;
	ld.global.f32 	%f115, [%rd129];
	sub.f32 	%f116, %f114, %f115;
	fma.rn.f32 	%f117, %f105, %f116, %f100;
	add.s64 	%rd130, %rd121, %rd123;
	ld.global.f32 	%f118, [%rd130];
	add.s64 	%rd131, %rd103, %rd125;
	ld.global.f32 	%f119, [%rd131];
	sub.f32 	%f120, %f118, %f119;
	fma.rn.f32 	%f121, %f105, %f120, %f104;
	ld.const.f32 	%f122, [c+12];
	add.s64 	%rd132, %rd124, %rd123;
	ld.global.f32 	%f123, [%rd132];
	shl.b32 	%r158, %r121, 2;
	sub.s32 	%r159, %r130, %r158;
	mul.wide.s32 	%rd133, %r159, 4;
	add.s64 	%rd134, %rd104, %rd133;
	ld.global.f32 	%f124, [%rd134];
	sub.f32 	%f125, %f123, %f124;
	fma.rn.f32 	%f11, %f122, %f125, %f109;
	ld.global.f32 	%f126, [%rd106+12];
	add.s32 	%r160, %r130, -4;
	mul.wide.u32 	%rd135, %r160, 4;
	add.s64 	%rd136, %rd104, %rd135;
	ld.global.f32 	%f127, [%rd136];
	sub.f32 	%f128, %f126, %f127;
	fma.rn.f32 	%f12, %f122, %f128, %f113;
	ld.global.f32 	%f129, [%rd111+12];
	add.s64 	%rd137, %rd103, %rd135;
	ld.global.f32 	%f130, [%rd137];
	sub.f32 	%f131, %f129, %f130;
	fma.rn.f32 	%f13, %f122, %f131, %f117;
	add.s64 	%rd138, %rd130, %rd123;
	ld.global.f32 	%f132, [%rd138];
	add.s64 	%rd139, %rd103, %rd133;
	ld.global.f32 	%f133, [%rd139];
	sub.f32 	%f134, %f132, %f133;
	fma.rn.f32 	%f14, %f122, %f134, %f121;
	cvta.to.global.u64 	%rd140, %rd83;
	mul.wide.u32 	%rd141, %r2, 4;
	add.s64 	%rd4, %rd140, %rd141;
	ld.global.f32 	%f135, [%rd4];
	cvta.to.global.u64 	%rd142, %rd85;
	mul.wide.u32 	%rd143, %r3, 4;
	add.s64 	%rd5, %rd142, %rd143;
	ld.global.f32 	%f136, [%rd5];
	mul.f32 	%f137, %f135, %f136;
	cvta.to.global.u64 	%rd144, %rd236;
	add.s64 	%rd145, %rd144, %rd105;
	ld.global.f32 	%f138, [%rd145];
	mul.f32 	%f15, %f137, %f138;
	cvta.to.global.u64 	%rd146, %rd82;
	add.s64 	%rd6, %rd146, %rd141;
	ld.global.f32 	%f139, [%rd6];
	cvta.to.global.u64 	%rd147, %rd84;
	add.s64 	%rd7, %rd147, %rd143;
	ld.global.f32 	%f140, [%rd7];
	mul.f32 	%f141, %f139, %f140;
	cvta.to.global.u64 	%rd148, %rd73;
	add.s64 	%rd8, %rd148, %rd105;
	ld.global.f32 	%f142, [%rd8];
	mul.f32 	%f143, %f141, %f142;
	mul.f32 	%f144, %f142, %f143;
	fma.rn.f32 	%f145, %f348, 0f40000000, 0f3F800000;
	mul.f32 	%f16, %f145, %f144;
	cvta.to.global.u64 	%rd149, %rd86;
	add.s64 	%rd9, %rd149, %rd105;
	ld.global.f32 	%f17, [%rd9];
	mul.f32 	%f146, %f17, 0f3F22F983;
	cvt.rni.s32.f32 	%r342, %f146;
	cvt.rn.f32.s32 	%f147, %r342;
	fma.rn.f32 	%f148, %f147, 0fBFC90FDA, %f17;
	fma.rn.f32 	%f149, %f147, 0fB3A22168, %f148;
	fma.rn.f32 	%f351, %f147, 0fA7C234C5, %f149;
	abs.f32 	%f19, %f17;
	setp.ltu.f32 	%p16, %f19, 0f47CE4780;
	mov.u32 	%r338, %r342;
	mov.f32 	%f350, %f351;
	@%p16 bra 	$L__BB2_21;
	setp.neu.f32 	%p17, %f19, 0f7F800000;
	@%p17 bra 	$L__BB2_16;
	mov.f32 	%f152, 0f00000000;
	mul.rn.f32 	%f350, %f17, %f152;
	mov.b32 	%r338, 0;
	bra.uni 	$L__BB2_21;
$L__BB2_16:
	mov.b32 	%r13, %f17;
	shl.b32 	%r162, %r13, 8;
	or.b32  	%r14, %r162, -2147483648;
	mov.b64 	%rd241, 0;
	mov.b32 	%r335, 0;
	mov.u64 	%rd239, __cudart_i2opi_f;
	mov.u64 	%rd240, %rd3;
$L__BB2_17:
	.pragma "nounroll";
	ld.global.nc.u32 	%r163, [%rd239];
	mad.wide.u32 	%rd152, %r163, %r14, %rd241;
	shr.u64 	%rd241, %rd152, 32;
	st.local.u32 	[%rd240], %rd152;
	add.s32 	%r335, %r335, 1;
	add.s64 	%rd240, %rd240, 4;
	add.s64 	%rd239, %rd239, 4;
	setp.ne.s32 	%p18, %r335, 6;
	@%p18 bra 	$L__BB2_17;
	shr.u32 	%r164, %r13, 23;
	st.local.u32 	[%rd3+24], %rd241;
	and.b32  	%r17, %r164, 31;
	and.b32  	%r165, %r164, 224;
	add.s32 	%r166, %r165, -128;
	shr.u32 	%r167, %r166, 5;
	mul.wide.u32 	%rd153, %r167, 4;
	sub.s64 	%rd16, %rd3, %rd153;
	ld.local.u32 	%r336, [%rd16+24];
	ld.local.u32 	%r337, [%rd16+20];
	setp.eq.s32 	%p19, %r17, 0;
	@%p19 bra 	$L__BB2_20;
	shf.l.wrap.b32 	%r336, %r337, %r336, %r17;
	ld.local.u32 	%r168, [%rd16+16];
	shf.l.wrap.b32 	%r337, %r168, %r337, %r17;
$L__BB2_20:
	shr.u32 	%r169, %r336, 30;
	shf.l.wrap.b32 	%r170, %r337, %r336, 2;
	shl.b32 	%r171, %r337, 2;
	shr.u32 	%r172, %r170, 31;
	add.s32 	%r173, %r172, %r169;
	neg.s32 	%r174, %r173;
	setp.lt.s32 	%p20, %r13, 0;
	selp.b32 	%r338, %r174, %r173, %p20;
	xor.b32  	%r175, %r170, %r13;
	shr.s32 	%r176, %r170, 31;
	xor.b32  	%r177, %r176, %r170;
	xor.b32  	%r178, %r176, %r171;
	cvt.u64.u32 	%rd154, %r177;
	shl.b64 	%rd155, %rd154, 32;
	cvt.u64.u32 	%rd156, %r178;
	or.b64  	%rd157, %rd155, %rd156;
	cvt.rn.f64.s64 	%fd44, %rd157;
	mul.f64 	%fd45, %fd44, 0d3BF921FB54442D19;
	cvt.rn.f32.f64 	%f150, %fd45;
	neg.f32 	%f151, %f150;
	setp.lt.s32 	%p21, %r175, 0;
	selp.f32 	%f350, %f151, %f150, %p21;
$L__BB2_21:
	add.s32 	%r180, %r338, 1;
	mul.rn.f32 	%f153, %f350, %f350;
	and.b32  	%r181, %r338, 1;
	setp.eq.b32 	%p23, %r181, 1;
	selp.f32 	%f154, %f350, 0f3F800000, %p23;
	fma.rn.f32 	%f155, %f153, %f154, 0f00000000;
	fma.rn.f32 	%f156, %f153, 0f37CBAC00, 0fBAB607ED;
	selp.f32 	%f157, 0fB94D4153, %f156, %p23;
	selp.f32 	%f158, 0f3C0885E4, 0f3D2AAABB, %p23;
	fma.rn.f32 	%f159, %f157, %f153, %f158;
	selp.f32 	%f160, 0fBE2AAAA8, 0fBEFFFFFF, %p23;
	fma.rn.f32 	%f161, %f159, %f153, %f160;
	fma.rn.f32 	%f162, %f161, %f155, %f154;
	and.b32  	%r182, %r180, 2;
	setp.eq.s32 	%p24, %r182, 0;
	mov.f32 	%f163, 0f00000000;
	sub.f32 	%f164, %f163, %f162;
	selp.f32 	%f165, %f162, %f164, %p24;
	mul.f32 	%f23, %f1, %f165;
	@%p16 bra 	$L__BB2_29;
	setp.neu.f32 	%p25, %f19, 0f7F800000;
	@%p25 bra 	$L__BB2_24;
	mov.f32 	%f168, 0f00000000;
	mul.rn.f32 	%f351, %f17, %f168;
	mov.b32 	%r342, 0;
	bra.uni 	$L__BB2_29;
$L__BB2_24:
	mov.b32 	%r26, %f17;
	shl.b32 	%r184, %r26, 8;
	or.b32  	%r27, %r184, -2147483648;
	mov.b64 	%rd244, 0;
	mov.b32 	%r339, 0;
	mov.u64 	%rd242, __cudart_i2opi_f;
	mov.u64 	%rd243, %rd3;
$L__BB2_25:
	.pragma "nounroll";
	ld.global.nc.u32 	%r185, [%rd242];
	mad.wide.u32 	%rd160, %r185, %r27, %rd244;
	shr.u64 	%rd244, %rd160, 32;
	st.local.u32 	[%rd243], %rd160;
	add.s32 	%r339, %r339, 1;
	add.s64 	%rd243, %rd243, 4;
	add.s64 	%rd242, %rd242, 4;
	setp.ne.s32 	%p26, %r339, 6;
	@%p26 bra 	$L__BB2_25;
	shr.u32 	%r186, %r26, 23;
	st.local.u32 	[%rd3+24], %rd244;
	and.b32  	%r30, %r186, 31;
	and.b32  	%r187, %r186, 224;
	add.s32 	%r188, %r187, -128;
	shr.u32 	%r189, %r188, 5;
	mul.wide.u32 	%rd161, %r189, 4;
	sub.s64 	%rd23, %rd3, %rd161;
	ld.local.u32 	%r340, [%rd23+24];
	ld.local.u32 	%r341, [%rd23+20];
	setp.eq.s32 	%p27, %r30, 0;
	@%p27 bra 	$L__BB2_28;
	shf.l.wrap.b32 	%r340, %r341, %r340, %r30;
	ld.local.u32 	%r190, [%rd23+16];
	shf.l.wrap.b32 	%r341, %r190, %r341, %r30;
$L__BB2_28:
	shr.u32 	%r191, %r340, 30;
	shf.l.wrap.b32 	%r192, %r341, %r340, 2;
	shl.b32 	%r193, %r341, 2;
	shr.u32 	%r194, %r192, 31;
	add.s32 	%r195, %r194, %r191;
	neg.s32 	%r196, %r195;
	setp.lt.s32 	%p28, %r26, 0;
	selp.b32 	%r342, %r196, %r195, %p28;
	xor.b32  	%r197, %r192, %r26;
	shr.s32 	%r198, %r192, 31;
	xor.b32  	%r199, %r198, %r192;
	xor.b32  	%r200, %r198, %r193;
	cvt.u64.u32 	%rd162, %r199;
	shl.b64 	%rd163, %rd162, 32;
	cvt.u64.u32 	%rd164, %r200;
	or.b64  	%rd165, %rd163, %rd164;
	cvt.rn.f64.s64 	%fd46, %rd165;
	mul.f64 	%fd47, %fd46, 0d3BF921FB54442D19;
	cvt.rn.f32.f64 	%f166, %fd47;
	neg.f32 	%f167, %f166;
	setp.lt.s32 	%p29, %r197, 0;
	selp.f32 	%f351, %f167, %f166, %p29;
$L__BB2_29:
	ld.param.u64 	%rd238, [_Z13update_stressiiiifffPfS_S_S_S_iS_S_S_S_S_S_S_S_S_S_S_S_S_S_S_iiiib_param_16];
	ld.param.u64 	%rd235, [_Z13update_stressiiiifffPfS_S_S_S_iS_S_S_S_S_S_S_S_S_S_S_S_S_S_S_iiiib_param_13];
	mul.rn.f32 	%f169, %f351, %f351;
	and.b32  	%r202, %r342, 1;
	setp.eq.b32 	%p30, %r202, 1;
	selp.f32 	%f170, 0f3F800000, %f351, %p30;
	fma.rn.f32 	%f171, %f169, %f170, 0f00000000;
	fma.rn.f32 	%f172, %f169, 0f37CBAC00, 0fBAB607ED;
	selp.f32 	%f173, %f172, 0fB94D4153, %p30;
	selp.f32 	%f174, 0f3D2AAABB, 0f3C0885E4, %p30;
	fma.rn.f32 	%f175, %f173, %f169, %f174;
	selp.f32 	%f176, 0fBEFFFFFF, 0fBE2AAAA8, %p30;
	fma.rn.f32 	%f177, %f175, %f169, %f176;
	fma.rn.f32 	%f178, %f177, %f171, %f170;
	and.b32  	%r203, %r342, 2;
	setp.eq.s32 	%p31, %r203, 0;
	mov.f32 	%f179, 0f00000000;
	sub.f32 	%f180, %f179, %f178;
	selp.f32 	%f181, %f178, %f180, %p31;
	mul.f32 	%f182, %f2, %f181;
	mul.f32 	%f183, %f12, %f182;
	mul.f32 	%f184, %f11, %f23;
	sub.f32 	%f185, %f184, %f183;
	mul.f32 	%f186, %f16, %f185;
	sub.f32 	%f187, %f15, %f186;
	cvta.to.global.u64 	%rd166, %rd235;
	mul.wide.u32 	%rd167, %r130, 4;
	add.s64 	%rd24, %rd166, %rd167;
	st.global.f32 	[%rd24], %f187;
	ld.global.f32 	%f188, [%rd4];
	ld.global.f32 	%f189, [%rd5];
	mul.f32 	%f190, %f188, %f189;
	cvta.to.global.u64 	%rd168, %rd238;
	add.s64 	%rd169, %rd168, %rd167;
	ld.global.f32 	%f191, [%rd169];
	mul.f32 	%f27, %f190, %f191;
	ld.global.f32 	%f192, [%rd6];
	ld.global.f32 	%f193, [%rd7];
	mul.f32 	%f194, %f192, %f193;
	ld.global.f32 	%f195, [%rd8];
	mul.f32 	%f196, %f194, %f195;
	mul.f32 	%f28, %f195, %f196;
	fma.rn.f32 	%f29, %f349, 0f40000000, 0f3F800000;
	ld.global.f32 	%f30, [%rd9];
	mul.f32 	%f197, %f30, 0f3F22F983;
	cvt.rni.s32.f32 	%r350, %f197;
	cvt.rn.f32.s32 	%f198, %r350;
	fma.rn.f32 	%f199, %f198, 0fBFC90FDA, %f30;
	fma.rn.f32 	%f200, %f198, 0fB3A22168, %f199;
	fma.rn.f32 	%f353, %f198, 0fA7C234C5, %f200;
	abs.f32 	%f32, %f30;
	setp.ltu.f32 	%p32, %f32, 0f47CE4780;
	mov.u32 	%r346, %r350;
	mov.f32 	%f352, %f353;
	@%p32 bra 	$L__BB2_37;
	setp.neu.f32 	%p33, %f32, 0f7F800000;
	@%p33 bra 	$L__BB2_32;
	mov.f32 	%f203, 0f00000000;
	mul.rn.f32 	%f352, %f30, %f203;
	mov.b32 	%r346, 0;
	bra.uni 	$L__BB2_37;
$L__BB2_32:
	mov.b32 	%r40, %f30;
	shl.b32 	%r205, %r40, 8;
	or.b32  	%r41, %r205, -2147483648;
	mov.b64 	%rd247, 0;
	mov.b32 	%r343, 0;
	mov.u64 	%rd245, __cudart_i2opi_f;
	mov.u64 	%rd246, %rd3;
$L__BB2_33:
	.pragma "nounroll";
	ld.global.nc.u32 	%r206, [%rd245];
	mad.wide.u32 	%rd172, %r206, %r41, %rd247;
	shr.u64 	%rd247, %rd172, 32;
	st.local.u32 	[%rd246], %rd172;
	add.s32 	%r343, %r343, 1;
	add.s64 	%rd246, %rd246, 4;
	add.s64 	%rd245, %rd245, 4;
	setp.ne.s32 	%p34, %r343, 6;
	@%p34 bra 	$L__BB2_33;
	shr.u32 	%r207, %r40, 23;
	st.local.u32 	[%rd3+24], %rd247;
	and.b32  	%r44, %r207, 31;
	and.b32  	%r208, %r207, 224;
	add.s32 	%r209, %r208, -128;
	shr.u32 	%r210, %r209, 5;
	mul.wide.u32 	%rd173, %r210, 4;
	sub.s64 	%rd31, %rd3, %rd173;
	ld.local.u32 	%r344, [%rd31+24];
	ld.local.u32 	%r345, [%rd31+20];
	setp.eq.s32 	%p35, %r44, 0;
	@%p35 bra 	$L__BB2_36;
	shf.l.wrap.b32 	%r344, %r345, %r344, %r44;
	ld.local.u32 	%r211, [%rd31+16];
	shf.l.wrap.b32 	%r345, %r211, %r345, %r44;
$L__BB2_36:
	shr.u32 	%r212, %r344, 30;
	shf.l.wrap.b32 	%r213, %r345, %r344, 2;
	shl.b32 	%r214, %r345, 2;
	shr.u32 	%r215, %r213, 31;
	add.s32 	%r216, %r215, %r212;
	neg.s32 	%r217, %r216;
	setp.lt.s32 	%p36, %r40, 0;
	selp.b32 	%r346, %r217, %r216, %p36;
	xor.b32  	%r218, %r213, %r40;
	shr.s32 	%r219, %r213, 31;
	xor.b32  	%r220, %r219, %r213;
	xor.b32  	%r221, %r219, %r214;
	cvt.u64.u32 	%rd174, %r220;
	shl.b64 	%rd175, %rd174, 32;
	cvt.u64.u32 	%rd176, %r221;
	or.b64  	%rd177, %rd175, %rd176;
	cvt.rn.f64.s64 	%fd48, %rd177;
	mul.f64 	%fd49, %fd48, 0d3BF921FB54442D19;
	cvt.rn.f32.f64 	%f201, %fd49;
	neg.f32 	%f202, %f201;
	setp.lt.s32 	%p37, %r218, 0;
	selp.f32 	%f352, %f202, %f201, %p37;
$L__BB2_37:
	mul.rn.f32 	%f204, %f352, %f352;
	and.b32  	%r223, %r346, 1;
	setp.eq.b32 	%p39, %r223, 1;
	selp.f32 	%f205, 0f3F800000, %f352, %p39;
	fma.rn.f32 	%f206, %f204, %f205, 0f00000000;
	fma.rn.f32 	%f207, %f204, 0f37CBAC00, 0fBAB607ED;
	selp.f32 	%f208, %f207, 0fB94D4153, %p39;
	selp.f32 	%f209, 0f3D2AAABB, 0f3C0885E4, %p39;
	fma.rn.f32 	%f210, %f208, %f204, %f209;
	selp.f32 	%f211, 0fBEFFFFFF, 0fBE2AAAA8, %p39;
	fma.rn.f32 	%f212, %f210, %f204, %f211;
	fma.rn.f32 	%f213, %f212, %f206, %f205;
	and.b32  	%r224, %r346, 2;
	setp.eq.s32 	%p40, %r224, 0;
	mov.f32 	%f214, 0f00000000;
	sub.f32 	%f215, %f214, %f213;
	selp.f32 	%f216, %f213, %f215, %p40;
	mul.f32 	%f36, %f1, %f216;
	@%p32 bra 	$L__BB2_45;
	setp.neu.f32 	%p41, %f32, 0f7F800000;
	@%p41 bra 	$L__BB2_40;
	mov.f32 	%f219, 0f00000000;
	mul.rn.f32 	%f353, %f30, %f219;
	mov.b32 	%r350, 0;
	bra.uni 	$L__BB2_45;
$L__BB2_40:
	mov.b32 	%r53, %f30;
	shl.b32 	%r226, %r53, 8;
	or.b32  	%r54, %r226, -2147483648;
	mov.b64 	%rd250, 0;
	mov.b32 	%r347, 0;
	mov.u64 	%rd248, __cudart_i2opi_f;
	mov.u64 	%rd249, %rd3;
$L__BB2_41:
	.pragma "nounroll";
	ld.global.nc.u32 	%r227, [%rd248];
	mad.wide.u32 	%rd180, %r227, %r54, %rd250;
	shr.u64 	%rd250, %rd180, 32;
	st.local.u32 	[%rd249], %rd180;
	add.s32 	%r347, %r347, 1;
	add.s64 	%rd249, %rd249, 4;
	add.s64 	%rd248, %rd248, 4;
	setp.ne.s32 	%p42, %r347, 6;
	@%p42 bra 	$L__BB2_41;
	shr.u32 	%r228, %r53, 23;
	st.local.u32 	[%rd3+24], %rd250;
	and.b32  	%r57, %r228, 31;
	and.b32  	%r229, %r228, 224;
	add.s32 	%r230, %r229, -128;
	shr.u32 	%r231, %r230, 5;
	mul.wide.u32 	%rd181, %r231, 4;
	sub.s64 	%rd38, %rd3, %rd181;
	ld.local.u32 	%r348, [%rd38+24];
	ld.local.u32 	%r349, [%rd38+20];
	setp.eq.s32 	%p43, %r57, 0;
	@%p43 bra 	$L__BB2_44;
	shf.l.wrap.b32 	%r348, %r349, %r348, %r57;
	ld.local.u32 	%r232, [%rd38+16];
	shf.l.wrap.b32 	%r349, %r232, %r349, %r57;
$L__BB2_44:
	shr.u32 	%r233, %r348, 30;
	shf.l.wrap.b32 	%r234, %r349, %r348, 2;
	shl.b32 	%r235, %r349, 2;
	shr.u32 	%r236, %r234, 31;
	add.s32 	%r237, %r236, %r233;
	neg.s32 	%r238, %r237;
	setp.lt.s32 	%p44, %r53, 0;
	selp.b32 	%r350, %r238, %r237, %p44;
	xor.b32  	%r239, %r234, %r53;
	shr.s32 	%r240, %r234, 31;
	xor.b32  	%r241, %r240, %r234;
	xor.b32  	%r242, %r240, %r235;
	cvt.u64.u32 	%rd182, %r241;
	shl.b64 	%rd183, %rd182, 32;
	cvt.u64.u32 	%rd184, %r242;
	or.b64  	%rd185, %rd183, %rd184;
	cvt.rn.f64.s64 	%fd50, %rd185;
	mul.f64 	%fd51, %fd50, 0d3BF921FB54442D19;
	cvt.rn.f32.f64 	%f217, %fd51;
	neg.f32 	%f218, %f217;
	setp.lt.s32 	%p45, %r239, 0;
	selp.f32 	%f353, %f218, %f217, %p45;
$L__BB2_45:
	ld.param.u64 	%rd237, [_Z13update_stressiiiifffPfS_S_S_S_iS_S_S_S_S_S_S_S_S_S_S_S_S_S_S_iiiib_param_15];
	sqrt.rn.f32 	%f220, %f29;
	add.s32 	%r244, %r350, 1;
	mul.rn.f32 	%f221, %f353, %f353;
	and.b32  	%r245, %r350, 1;
	setp.eq.b32 	%p46, %r245, 1;
	selp.f32 	%f222, %f353, 0f3F800000, %p46;
	fma.rn.f32 	%f223, %f221, %f222, 0f00000000;
	fma.rn.f32 	%f224, %f221, 0f37CBAC00, 0fBAB607ED;
	selp.f32 	%f225, 0fB94D4153, %f224, %p46;
	selp.f32 	%f226, 0f3C0885E4, 0f3D2AAABB, %p46;
	fma.rn.f32 	%f227, %f225, %f221, %f226;
	selp.f32 	%f228, 0fBE2AAAA8, 0fBEFFFFFF, %p46;
	fma.rn.f32 	%f229, %f227, %f221, %f228;
	fma.rn.f32 	%f230, %f229, %f223, %f222;
	and.b32  	%r246, %r244, 2;
	setp.eq.s32 	%p47, %r246, 0;
	mov.f32 	%f231, 0f00000000;
	sub.f32 	%f232, %f231, %f230;
	selp.f32 	%f233, %f230, %f232, %p47;
	mul.f32 	%f234, %f2, %f233;
	mul.f32 	%f235, %f13, %f234;
	fma.rn.f32 	%f236, %f14, %f36, %f235;
	mul.f32 	%f237, %f220, %f28;
	mul.f32 	%f238, %f237, %f236;
	sub.f32 	%f239, %f27, %f238;
	cvta.to.global.u64 	%rd186, %rd237;
	mul.wide.u32 	%rd187, %r130, 4;
	add.s64 	%rd39, %rd186, %rd187;
	st.global.f32 	[%rd39], %f239;
	ld.global.f32 	%f240, [%rd4];
	ld.global.f32 	%f241, [%rd5];
	mul.f32 	%f242, %f240, %f241;
	cvta.to.global.u64 	%rd188, %rd79;
	add.s64 	%rd189, %rd188, %rd187;
	ld.global.f32 	%f243, [%rd189];
	mul.f32 	%f40, %f242, %f243;
	ld.global.f32 	%f244, [%rd6];
	ld.global.f32 	%f245, [%rd7];
	mul.f32 	%f246, %f244, %f245;
	ld.global.f32 	%f247, [%rd8];
	mul.f32 	%f248, %f246, %f247;
	mul.f32 	%f249, %f247, %f248;
	mul.f32 	%f41, %f220, %f249;
	ld.global.f32 	%f42, [%rd9];
	mul.f32 	%f250, %f42, 0f3F22F983;
	cvt.rni.s32.f32 	%r358, %f250;
	cvt.rn.f32.s32 	%f251, %r358;
	fma.rn.f32 	%f252, %f251, 0fBFC90FDA, %f42;
	fma.rn.f32 	%f253, %f251, 0fB3A22168, %f252;
	fma.rn.f32 	%f355, %f251, 0fA7C234C5, %f253;
	abs.f32 	%f44, %f42;
	setp.ltu.f32 	%p48, %f44, 0f47CE4780;
	mov.u32 	%r354, %r358;
	mov.f32 	%f354, %f355;
	@%p48 bra 	$L__BB2_53;
	setp.neu.f32 	%p49, %f44, 0f7F800000;
	@%p49 bra 	$L__BB2_48;
	mov.f32 	%f256, 0f00000000;
	mul.rn.f32 	%f354, %f42, %f256;
	mov.b32 	%r354, 0;
	bra.uni 	$L__BB2_53;
$L__BB2_48:
	mov.b32 	%r67, %f42;
	shl.b32 	%r248, %r67, 8;
	or.b32  	%r68, %r248, -2147483648;
	mov.b64 	%rd253, 0;
	mov.b32 	%r351, 0;
	mov.u64 	%rd251, __cudart_i2opi_f;
	mov.u64 	%rd252, %rd3;
$L__BB2_49:
	.pragma "nounroll";
	ld.global.nc.u32 	%r249, [%rd251];
	mad.wide.u32 	%rd192, %r249, %r68, %rd253;
	shr.u64 	%rd253, %rd192, 32;
	st.local.u32 	[%rd252], %rd192;
	add.s32 	%r351, %r351, 1;
	add.s64 	%rd252, %rd252, 4;
	add.s64 	%rd251, %rd251, 4;
	setp.ne.s32 	%p50, %r351, 6;
	@%p50 bra 	$L__BB2_49;
	shr.u32 	%r250, %r67, 23;
	st.local.u32 	[%rd3+24], %rd253;
	and.b32  	%r71, %r250, 31;
	and.b32  	%r251, %r250, 224;
	add.s32 	%r252, %r251, -128;
	shr.u32 	%r253, %r252, 5;
	mul.wide.u32 	%rd193, %r253, 4;
	sub.s64 	%rd46, %rd3, %rd193;
	ld.local.u32 	%r352, [%rd46+24];
	ld.local.u32 	%r353, [%rd46+20];
	setp.eq.s32 	%p51, %r71, 0;
	@%p51 bra 	$L__BB2_52;
	shf.l.wrap.b32 	%r352, %r353, %r352, %r71;
	ld.local.u32 	%r254, [%rd46+16];
	shf.l.wrap.b32 	%r353, %r254, %r353, %r71;
$L__BB2_52:
	shr.u32 	%r255, %r352, 30;
	shf.l.wrap.b32 	%r256, %r353, %r352, 2;
	shl.b32 	%r257, %r353, 2;
	shr.u32 	%r258, %r256, 31;
	add.s32 	%r259, %r258, %r255;
	neg.s32 	%r260, %r259;
	setp.lt.s32 	%p52, %r67, 0;
	selp.b32 	%r354, %r260, %r259, %p52;
	xor.b32  	%r261, %r256, %r67;
	shr.s32 	%r262, %r256, 31;
	xor.b32  	%r263, %r262, %r256;
	xor.b32  	%r264, %r262, %r257;
	cvt.u64.u32 	%rd194, %r263;
	shl.b64 	%rd195, %rd194, 32;
	cvt.u64.u32 	%rd196, %r264;
	or.b64  	%rd197, %rd195, %rd196;
	cvt.rn.f64.s64 	%fd52, %rd197;
	mul.f64 	%fd53, %fd52, 0d3BF921FB54442D19;
	cvt.rn.f32.f64 	%f254, %fd53;
	neg.f32 	%f255, %f254;
	setp.lt.s32 	%p53, %r261, 0;
	selp.f32 	%f354, %f255, %f254, %p53;
$L__BB2_53:
	add.s32 	%r266, %r354, 1;
	mul.rn.f32 	%f257, %f354, %f354;
	and.b32  	%r267, %r354, 1;
	setp.eq.b32 	%p55, %r267, 1;
	selp.f32 	%f258, %f354, 0f3F800000, %p55;
	fma.rn.f32 	%f259, %f257, %f258, 0f00000000;
	fma.rn.f32 	%f260, %f257, 0f37CBAC00, 0fBAB607ED;
	selp.f32 	%f261, 0fB94D4153, %f260, %p55;
	selp.f32 	%f262, 0f3C0885E4, 0f3D2AAABB, %p55;
	fma.rn.f32 	%f263, %f261, %f257, %f262;
	selp.f32 	%f264, 0fBE2AAAA8, 0fBEFFFFFF, %p55;
	fma.rn.f32 	%f265, %f263, %f257, %f264;
	fma.rn.f32 	%f266, %f265, %f259, %f258;
	and.b32  	%r268, %r266, 2;
	setp.eq.s32 	%p56, %r268, 0;
	mov.f32 	%f267, 0f00000000;
	sub.f32 	%f268, %f267, %f266;
	selp.f32 	%f269, %f266, %f268, %p56;
	mul.f32 	%f270, %f1, %f269;
	mul.f32 	%f48, %f11, %f270;
	@%p48 bra 	$L__BB2_61;
	setp.neu.f32 	%p57, %f44, 0f7F800000;
	@%p57 bra 	$L__BB2_56;
	mov.f32 	%f273, 0f00000000;
	mul.rn.f32 	%f355, %f42, %f273;
	mov.b32 	%r358, 0;
	bra.uni 	$L__BB2_61;
$L__BB2_56:
	mov.b32 	%r80, %f42;
	shl.b32 	%r270, %r80, 8;
	or.b32  	%r81, %r270, -2147483648;
	mov.b64 	%rd256, 0;
	mov.b32 	%r355, 0;
	mov.u64 	%rd254, __cudart_i2opi_f;
	mov.u64 	%rd255, %rd3;
$L__BB2_57:
	.pragma "nounroll";
	ld.global.nc.u32 	%r271, [%rd254];
	mad.wide.u32 	%rd200, %r271, %r81, %rd256;
	shr.u64 	%rd256, %rd200, 32;
	st.local.u32 	[%rd255], %rd200;
	add.s32 	%r355, %r355, 1;
	add.s64 	%rd255, %rd255, 4;
	add.s64 	%rd254, %rd254, 4;
	setp.ne.s32 	%p58, %r355, 6;
	@%p58 bra 	$L__BB2_57;
	shr.u32 	%r272, %r80, 23;
	st.local.u32 	[%rd3+24], %rd256;
	and.b32  	%r84, %r272, 31;
	and.b32  	%r273, %r272, 224;
	add.s32 	%r274, %r273, -128;
	shr.u32 	%r275, %r274, 5;
	mul.wide.u32 	%rd201, %r275, 4;
	sub.s64 	%rd53, %rd3, %rd201;
	ld.local.u32 	%r356, [%rd53+24];
	ld.local.u32 	%r357, [%rd53+20];
	setp.eq.s32 	%p59, %r84, 0;
	@%p59 bra 	$L__BB2_60;
	shf.l.wrap.b32 	%r356, %r357, %r356, %r84;
	ld.local.u32 	%r276, [%rd53+16];
	shf.l.wrap.b32 	%r357, %r276, %r357, %r84;
$L__BB2_60:
	shr.u32 	%r277, %r356, 30;
	shf.l.wrap.b32 	%r278, %r357, %r356, 2;
	shl.b32 	%r279, %r357, 2;
	shr.u32 	%r280, %r278, 31;
	add.s32 	%r281, %r280, %r277;
	neg.s32 	%r282, %r281;
	setp.lt.s32 	%p60, %r80, 0;
	selp.b32 	%r358, %r282, %r281, %p60;
	xor.b32  	%r283, %r278, %r80;
	shr.s32 	%r284, %r278, 31;
	xor.b32  	%r285, %r284, %r278;
	xor.b32  	%r286, %r284, %r279;
	cvt.u64.u32 	%rd202, %r285;
	shl.b64 	%rd203, %rd202, 32;
	cvt.u64.u32 	%rd204, %r286;
	or.b64  	%rd205, %rd203, %rd204;
	cvt.rn.f64.s64 	%fd54, %rd205;
	mul.f64 	%fd55, %fd54, 0d3BF921FB54442D19;
	cvt.rn.f32.f64 	%f271, %fd55;
	neg.f32 	%f272, %f271;
	setp.lt.s32 	%p61, %r283, 0;
	selp.f32 	%f355, %f272, %f271, %p61;
$L__BB2_61:
	mul.rn.f32 	%f274, %f355, %f355;
	and.b32  	%r288, %r358, 1;
	setp.eq.b32 	%p62, %r288, 1;
	selp.f32 	%f275, 0f3F800000, %f355, %p62;
	fma.rn.f32 	%f276, %f274, %f275, 0f00000000;
	fma.rn.f32 	%f277, %f274, 0f37CBAC00, 0fBAB607ED;
	selp.f32 	%f278, %f277, 0fB94D4153, %p62;
	selp.f32 	%f279, 0f3D2AAABB, 0f3C0885E4, %p62;
	fma.rn.f32 	%f280, %f278, %f274, %f279;
	selp.f32 	%f281, 0fBEFFFFFF, 0fBE2AAAA8, %p62;
	fma.rn.f32 	%f282, %f280, %f274, %f281;
	fma.rn.f32 	%f283, %f282, %f276, %f275;
	and.b32  	%r289, %r358, 2;
	setp.eq.s32 	%p63, %r289, 0;
	mov.f32 	%f284, 0f00000000;
	sub.f32 	%f285, %f284, %f283;
	selp.f32 	%f286, %f283, %f285, %p63;
	mul.f32 	%f287, %f2, %f286;
	mul.f32 	%f288, %f12, %f287;
	sub.f32 	%f289, %f48, %f288;
	mul.f32 	%f290, %f41, %f289;
	sub.f32 	%f291, %f40, %f290;
	cvta.to.global.u64 	%rd206, %rd78;
	mul.wide.u32 	%rd207, %r130, 4;
	add.s64 	%rd54, %rd206, %rd207;
	st.global.f32 	[%rd54], %f291;
	ld.global.f32 	%f292, [%rd4];
	ld.global.f32 	%f293, [%rd5];
	mul.f32 	%f294, %f292, %f293;
	cvta.to.global.u64 	%rd208, %rd81;
	add.s64 	%rd209, %rd208, %rd207;
	ld.global.f32 	%f295, [%rd209];
	mul.f32 	%f52, %f294, %f295;
	ld.global.f32 	%f296, [%rd6];
	ld.global.f32 	%f297, [%rd7];
	mul.f32 	%f298, %f296, %f297;
	ld.global.f32 	%f299, [%rd8];
	mul.f32 	%f300, %f298, %f299;
	mul.f32 	%f53, %f299, %f300;
	ld.global.f32 	%f54, [%rd9];
	mul.f32 	%f301, %f54, 0f3F22F983;
	cvt.rni.s32.f32 	%r366, %f301;
	cvt.rn.f32.s32 	%f302, %r366;
	fma.rn.f32 	%f303, %f302, 0fBFC90FDA, %f54;
	fma.rn.f32 	%f304, %f302, 0fB3A22168, %f303;
	fma.rn.f32 	%f357, %f302, 0fA7C234C5, %f304;
	abs.f32 	%f56, %f54;
	setp.ltu.f32 	%p64, %f56, 0f47CE4780;
	mov.u32 	%r362, %r366;
	mov.f32 	%f356, %f357;
	@%p64 bra 	$L__BB2_69;
	setp.neu.f32 	%p65, %f56, 0f7F800000;
	@%p65 bra 	$L__BB2_64;
	mov.f32 	%f307, 0f00000000;
	mul.rn.f32 	%f356, %f54, %f307;
	mov.b32 	%r362, 0;
	bra.uni 	$L__BB2_69;
$L__BB2_64:
	mov.b32 	%r94, %f54;
	shl.b32 	%r291, %r94, 8;
	or.b32  	%r95, %r291, -2147483648;
	mov.b64 	%rd259, 0;
	mov.b32 	%r359, 0;
	mov.u64 	%rd257, __cudart_i2opi_f;
	mov.u64 	%rd258, %rd3;
$L__BB2_65:
	.pragma "nounroll";
	ld.global.nc.u32 	%r292, [%rd257];
	mad.wide.u32 	%rd212, %r292, %r95, %rd259;
	shr.u64 	%rd259, %rd212, 32;
	st.local.u32 	[%rd258], %rd212;
	add.s32 	%r359, %r359, 1;
	add.s64 	%rd258, %rd258, 4;
	add.s64 	%rd257, %rd257, 4;
	setp.ne.s32 	%p66, %r359, 6;
	@%p66 bra 	$L__BB2_65;
	shr.u32 	%r293, %r94, 23;
	st.local.u32 	[%rd3+24], %rd259;
	and.b32  	%r98, %r293, 31;
	and.b32  	%r294, %r293, 224;
	add.s32 	%r295, %r294, -128;
	shr.u32 	%r296, %r295, 5;
	mul.wide.u32 	%rd213, %r296, 4;
	sub.s64 	%rd61, %rd3, %rd213;
	ld.local.u32 	%r360, [%rd61+24];
	ld.local.u32 	%r361, [%rd61+20];
	setp.eq.s32 	%p67, %r98, 0;
	@%p67 bra 	$L__BB2_68;
	shf.l.wrap.b32 	%r360, %r361, %r360, %r98;
	ld.local.u32 	%r297, [%rd61+16];
	shf.l.wrap.b32 	%r361, %r297, %r361, %r98;
$L__BB2_68:
	shr.u32 	%r298, %r360, 30;
	shf.l.wrap.b32 	%r299, %r361, %r360, 2;
	shl.b32 	%r300, %r361, 2;
	shr.u32 	%r301, %r299, 31;
	add.s32 	%r302, %r301, %r298;
	neg.s32 	%r303, %r302;
	setp.lt.s32 	%p68, %r94, 0;
	selp.b32 	%r362, %r303, %r302, %p68;
	xor.b32  	%r304, %r299, %r94;
	shr.s32 	%r305, %r299, 31;
	xor.b32  	%r306, %r305, %r299;
	xor.b32  	%r307, %r305, %r300;
	cvt.u64.u32 	%rd214, %r306;
	shl.b64 	%rd215, %rd214, 32;
	cvt.u64.u32 	%rd216, %r307;
	or.b64  	%rd217, %rd215, %rd216;
	cvt.rn.f64.s64 	%fd56, %rd217;
	mul.f64 	%fd57, %fd56, 0d3BF921FB54442D19;
	cvt.rn.f32.f64 	%f305, %fd57;
	neg.f32 	%f306, %f305;
	setp.lt.s32 	%p69, %r304, 0;
	selp.f32 	%f356, %f306, %f305, %p69;
$L__BB2_69:
	setp.ltu.f32 	%p70, %f56, 0f47CE4780;
	mul.rn.f32 	%f308, %f356, %f356;
	and.b32  	%r309, %r362, 1;
	setp.eq.b32 	%p71, %r309, 1;
	selp.f32 	%f309, 0f3F800000, %f356, %p71;
	fma.rn.f32 	%f310, %f308, %f309, 0f00000000;
	fma.rn.f32 	%f311, %f308, 0f37CBAC00, 0fBAB607ED;
	selp.f32 	%f312, %f311, 0fB94D4153, %p71;
	selp.f32 	%f313, 0f3D2AAABB, 0f3C0885E4, %p71;
	fma.rn.f32 	%f314, %f312, %f308, %f313;
	selp.f32 	%f315, 0fBEFFFFFF, 0fBE2AAAA8, %p71;
	fma.rn.f32 	%f316, %f314, %f308, %f315;
	fma.rn.f32 	%f317, %f316, %f310, %f309;
	and.b32  	%r310, %r362, 2;
	setp.eq.s32 	%p72, %r310, 0;
	mov.f32 	%f318, 0f00000000;
	sub.f32 	%f319, %f318, %f317;
	selp.f32 	%f320, %f317, %f319, %p72;
	mul.f32 	%f321, %f1, %f320;
	mul.f32 	%f60, %f14, %f321;
	@%p70 bra 	$L__BB2_77;
	setp.neu.f32 	%p73, %f56, 0f7F800000;
	@%p73 bra 	$L__BB2_72;
	mov.f32 	%f324, 0f00000000;
	mul.rn.f32 	%f357, %f54, %f324;
	mov.b32 	%r366, 0;
	bra.uni 	$L__BB2_77;
$L__BB2_72:
	mov.b32 	%r107, %f54;
	shl.b32 	%r312, %r107, 8;
	or.b32  	%r108, %r312, -2147483648;
	mov.b64 	%rd262, 0;
	mov.b32 	%r363, 0;
	mov.u64 	%rd260, __cudart_i2opi_f;
	mov.u64 	%rd261, %rd3;
$L__BB2_73:
	.pragma "nounroll";
	ld.global.nc.u32 	%r313, [%rd260];
	mad.wide.u32 	%rd220, %r313, %r108, %rd262;
	shr.u64 	%rd262, %rd220, 32;
	st.local.u32 	[%rd261], %rd220;
	add.s32 	%r363, %r363, 1;
	add.s64 	%rd261, %rd261, 4;
	add.s64 	%rd260, %rd260, 4;
	setp.ne.s32 	%p74, %r363, 6;
	@%p74 bra 	$L__BB2_73;
	shr.u32 	%r314, %r107, 23;
	st.local.u32 	[%rd3+24], %rd262;
	and.b32  	%r111, %r314, 31;
	and.b32  	%r315, %r314, 224;
	add.s32 	%r316, %r315, -128;
	shr.u32 	%r317, %r316, 5;
	mul.wide.u32 	%rd221, %r317, 4;
	sub.s64 	%rd68, %rd3, %rd221;
	ld.local.u32 	%r364, [%rd68+24];
	ld.local.u32 	%r365, [%rd68+20];
	setp.eq.s32 	%p75, %r111, 0;
	@%p75 bra 	$L__BB2_76;
	shf.l.wrap.b32 	%r364, %r365, %r364, %r111;
	ld.local.u32 	%r318, [%rd68+16];
	shf.l.wrap.b32 	%r365, %r318, %r365, %r111;
$L__BB2_76:
	shr.u32 	%r319, %r364, 30;
	shf.l.wrap.b32 	%r320, %r365, %r364, 2;
	shl.b32 	%r321, %r365, 2;
	shr.u32 	%r322, %r320, 31;
	add.s32 	%r323, %r322, %r319;
	neg.s32 	%r324, %r323;
	setp.lt.s32 	%p76, %r107, 0;
	selp.b32 	%r366, %r324, %r323, %p76;
	xor.b32  	%r325, %r320, %r107;
	shr.s32 	%r326, %r320, 31;
	xor.b32  	%r327, %r326, %r320;
	xor.b32  	%r328, %r326, %r321;
	cvt.u64.u32 	%rd222, %r327;
	shl.b64 	%rd223, %rd222, 32;
	cvt.u64.u32 	%rd224, %r328;
	or.b64  	%rd225, %rd223, %rd224;
	cvt.rn.f64.s64 	%fd58, %rd225;
	mul.f64 	%fd59, %fd58, 0d3BF921FB54442D19;
	cvt.rn.f32.f64 	%f322, %fd59;
	neg.f32 	%f323, %f322;
	setp.lt.s32 	%p77, %r325, 0;
	selp.f32 	%f357, %f323, %f322, %p77;
$L__BB2_77:
	add.s32 	%r330, %r366, 1;
	mul.rn.f32 	%f325, %f357, %f357;
	and.b32  	%r331, %r366, 1;
	setp.eq.b32 	%p78, %r331, 1;
	selp.f32 	%f326, %f357, 0f3F800000, %p78;
	fma.rn.f32 	%f327, %f325, %f326, 0f00000000;
	fma.rn.f32 	%f328, %f325, 0f37CBAC00, 0fBAB607ED;
	selp.f32 	%f329, 0fB94D4153, %f328, %p78;
	selp.f32 	%f330, 0f3C0885E4, 0f3D2AAABB, %p78;
	fma.rn.f32 	%f331, %f329, %f325, %f330;
	selp.f32 	%f332, 0fBE2AAAA8, 0fBEFFFFFF, %p78;
	fma.rn.f32 	%f333, %f331, %f325, %f332;
	fma.rn.f32 	%f334, %f333, %f327, %f326;
	and.b32  	%r332, %r330, 2;
	setp.eq.s32 	%p79, %r332, 0;
	mov.f32 	%f335, 0f00000000;
	sub.f32 	%f336, %f335, %f334;
	selp.f32 	%f337, %f334, %f336, %p79;
	mul.f32 	%f338, %f2, %f337;
	fma.rn.f32 	%f339, %f13, %f338, %f60;
	mul.f32 	%f340, %f53, %f339;
	sub.f32 	%f341, %f52, %f340;
	cvta.to.global.u64 	%rd226, %rd80;
	add.s64 	%rd228, %rd226, %rd207;
	st.global.f32 	[%rd228], %f341;
	ld.global.f32 	%f342, [%rd24];
	ld.global.f32 	%f343, [%rd39];
	add.f32 	%f344, %f342, %f343;
	cvta.to.global.u64 	%rd229, %rd71;
	add.s64 	%rd230, %rd229, %rd207;
	st.global.f32 	[%rd230], %f344;
	ld.global.f32 	%f345, [%rd54];
	ld.global.f32 	%f346, [%rd228];
	add.f32 	%f347, %f345, %f346;
	cvta.to.global.u64 	%rd231, %rd72;
	add.s64 	%rd232, %rd231, %rd207;
	st.global.f32 	[%rd232], %f347;
$L__BB2_78:
	ret;

}
	// .globl	_Z6get_d0ffiiiPf
.visible .entry _Z6get_d0ffiiiPf(
	.param .f32 _Z6get_d0ffiiiPf_param_0,
	.param .f32 _Z6get_d0ffiiiPf_param_1,
	.param .u32 _Z6get_d0ffiiiPf_param_2,
	.param .u32 _Z6get_d0ffiiiPf_param_3,
	.param .u32 _Z6get_d0ffiiiPf_param_4,
	.param .u64 .ptr .align 1 _Z6get_d0ffiiiPf_param_5
)
{
	.reg .pred 	%p<5>;
	.reg .b32 	%r<36>;
	.reg .b32 	%f<6>;
	.reg .b64 	%rd<5>;
	.reg .b64 	%fd<55>;

	ld.param.f32 	%f2, [_Z6get_d0ffiiiPf_param_0];
	ld.param.f32 	%f3, [_Z6get_d0ffiiiPf_param_1];
	ld.param.u32 	%r13, [_Z6get_d0ffiiiPf_param_2];
	ld.param.u32 	%r14, [_Z6get_d0ffiiiPf_param_3];
	ld.param.u32 	%r11, [_Z6get_d0ffiiiPf_param_4];
	ld.param.u64 	%rd1, [_Z6get_d0ffiiiPf_param_5];
	cvta.to.global.u64 	%rd2, %rd1;
	mul.lo.s32 	%r15, %r14, %r13;
	shr.u32 	%r16, %r15, 31;
	add.s32 	%r17, %r15, %r16;
	shr.s32 	%r18, %r17, 1;
	mul.wide.s32 	%rd3, %r18, 4;
	add.s64 	%rd4, %rd2, %rd3;
	ld.global.f32 	%f1, [%rd4];
	mov.f64 	%fd52, 0d40F86A0000000000;
	{
	.reg .b32 %temp; 
	mov.b64 	{%temp, %r32}, %fd52;
	}
	{
	.reg .b32 %temp; 
	mov.b64 	{%r33, %temp}, %fd52;
	}
	setp.gt.s32 	%p1, %r32, 1048575;
	mov.b32 	%r34, -1023;
	@%p1 bra 	$L__BB3_2;
	mov.f64 	%fd52, 0d44586A0000000000;
	{
	.reg .b32 %temp; 
	mov.b64 	{%temp, %r32}, %fd52;
	}
	{
	.reg .b32 %temp; 
	mov.b64 	{%r33, %temp}, %fd52;
	}
	mov.b32 	%r34, -1077;
$L__BB3_2:
	add.s32 	%r20, %r32, -1;
	setp.gt.u32 	%p2, %r20, 2146435070;
	@%p2 bra 	$L__BB3_6;
	shr.u32 	%r23, %r32, 20;
	add.s32 	%r35, %r34, %r23;
	and.b32  	%r24, %r32, 1048575;
	or.b32  	%r25, %r24, 1072693248;
	mov.b64 	%fd53, {%r33, %r25};
	setp.lt.u32 	%p4, %r25, 1073127583;
	@%p4 bra 	$L__BB3_5;
	{
	.reg .b32 %temp; 
	mov.b64 	{%r26, %temp}, %fd53;
	}
	{
	.reg .b32 %temp; 
	mov.b64 	{%temp, %r27}, %fd53;
	}
	add.s32 	%r28, %r27, -1048576;
	mov.b64 	%fd53, {%r26, %r28};
	add.s32 	%r35, %r35, 1;
$L__BB3_5:
	add.f64 	%fd11, %fd53, 0dBFF0000000000000;
	add.f64 	%fd12, %fd53, 0d3FF0000000000000;
	rcp.approx.ftz.f64 	%fd13, %fd12;
	neg.f64 	%fd14, %fd12;
	fma.rn.f64 	%fd15, %fd14, %fd13, 0d3FF0000000000000;
	fma.rn.f64 	%fd16, %fd15, %fd15, %fd15;
	fma.rn.f64 	%fd17, %fd16, %fd13, %fd13;
	mul.f64 	%fd18, %fd11, %fd17;
	fma.rn.f64 	%fd19, %fd11, %fd17, %fd18;
	mul.f64 	%fd20, %fd19, %fd19;
	fma.rn.f64 	%fd21, %fd20, 0d3EB1380B3AE80F1E, 0d3ED0EE258B7A8B04;
	fma.rn.f64 	%fd22, %fd21, %fd20, 0d3EF3B2669F02676F;
	fma.rn.f64 	%fd23, %fd22, %fd20, 0d3F1745CBA9AB0956;
	fma.rn.f64 	%fd24, %fd23, %fd20, 0d3F3C71C72D1B5154;
	fma.rn.f64 	%fd25, %fd24, %fd20, 0d3F624924923BE72D;
	fma.rn.f64 	%fd26, %fd25, %fd20, 0d3F8999999999A3C4;
	fma.rn.f64 	%fd27, %fd26, %fd20, 0d3FB5555555555554;
	sub.f64 	%fd28, %fd11, %fd19;
	add.f64 	%fd29, %fd28, %fd28;
	neg.f64 	%fd30, %fd19;
	fma.rn.f64 	%fd31, %fd30, %fd11, %fd29;
	mul.f64 	%fd32, %fd17, %fd31;
	mul.f64 	%fd33, %fd20, %fd27;
	fma.rn.f64 	%fd34, %fd33, %fd19, %fd32;
	xor.b32  	%r29, %r35, -2147483648;
	mov.b32 	%r30, 1127219200;
	mov.b64 	%fd35, {%r29, %r30};
	mov.b32 	%r31, -2147483648;
	mov.b64 	%fd36, {%r31, %r30};
	sub.f64 	%fd37, %fd35, %fd36;
	fma.rn.f64 	%fd38, %fd37, 0d3FE62E42FEFA39EF, %fd19;
	fma.rn.f64 	%fd39, %fd37, 0dBFE62E42FEFA39EF, %fd38;
	sub.f64 	%fd40, %fd39, %fd19;
	sub.f64 	%fd41, %fd34, %fd40;
	fma.rn.f64 	%fd42, %fd37, 0d3C7ABC9E3B39803F, %fd41;
	add.f64 	%fd54, %fd38, %fd42;
	bra.uni 	$L__BB3_7;
$L__BB3_6:
	fma.rn.f64 	%fd10, %fd52, 0d7FF0000000000000, 0d7FF0000000000000;
	{
	.reg .b32 %temp; 
	mov.b64 	{%temp, %r21}, %fd52;
	}
	and.b32  	%r22, %r21, 2147483647;
	setp.eq.s32 	%p3, %r22, 0;
	selp.f64 	%fd54, 0dFFF0000000000000, %fd10, %p3;
$L__BB3_7:
	cvt.f64.f32 	%fd43, %f1;
	mul.f64 	%fd44, %fd43, 0d4008000000000000;
	mul.f64 	%fd45, %fd44, %fd54;
	cvt.rn.f64.s32 	%fd46, %r11;
	add.f64 	%fd47, %fd46, %fd46;
	add.f32 	%f4, %f2, %f3;
	cvt.f64.f32 	%fd48, %f4;
	mul.f64 	%fd49, %fd48, 0d3FE0000000000000;
	mul.f64 	%fd50, %fd49, %fd47;
	div.rn.f64 	%fd51, %fd45, %fd50;
	cvt.rn.f32.f64 	%f5, %fd51;
	st.global.f32 	[d0], %f5;
	ret;

}
	// .globl	_Z13initial_coffefiPfS_S_S_i
.visible .entry _Z13initial_coffefiPfS_S_S_i(
	.param .f32 _Z13initial_coffefiPfS_S_S_i_param_0,
	.param .u32 _Z13initial_coffefiPfS_S_S_i_param_1,
	.param .u64 .ptr .align 1 _Z13initial_coffefiPfS_S_S_i_param_2,
	.param .u64 .ptr .align 1 _Z13initial_coffefiPfS_S_S_i_param_3,
	.param .u64 .ptr .align 1 _Z13initial_coffefiPfS_S_S_i_param_4,
	.param .u64 .ptr .align 1 _Z13initial_coffefiPfS_S_S_i_param_5,
	.param .u32 _Z13initial_coffefiPfS_S_S_i_param_6
)
{
	.reg .pred 	%p<30>;
	.reg .b32 	%r<49>;
	.reg .b32 	%f<26>;
	.reg .b64 	%rd<24>;
	.reg .b64 	%fd<83>;

	ld.param.f32 	%f3, [_Z13initial_coffefiPfS_S_S_i_param_0];
	ld.param.u32 	%r11, [_Z13initial_coffefiPfS_S_S_i_param_1];
	ld.param.u64 	%rd5, [_Z13initial_coffefiPfS_S_S_i_param_2];
	ld.param.u64 	%rd6, [_Z13initial_coffefiPfS_S_S_i_param_3];
	ld.param.u64 	%rd7, [_Z13initial_coffefiPfS_S_S_i_param_4];
	ld.param.u64 	%rd8, [_Z13initial_coffefiPfS_S_S_i_param_5];
	ld.param.u32 	%r10, [_Z13initial_coffefiPfS_S_S_i_param_6];
	cvta.to.global.u64 	%rd1, %rd8;
	cvta.to.global.u64 	%rd2, %rd7;
	cvta.to.global.u64 	%rd3, %rd6;
	cvta.to.global.u64 	%rd4, %rd5;
	mov.u32 	%r12, %tid.x;
	mov.u32 	%r13, %ntid.x;
	mov.u32 	%r14, %ctaid.x;
	mad.lo.s32 	%r1, %r13, %r14, %r12;
	shl.b32 	%r15, %r10, 1;
	add.s32 	%r2, %r15, %r11;
	setp.ge.s32 	%p1, %r1, %r2;
	@%p1 bra 	$L__BB4_20;
	setp.le.s32 	%p2, %r10, %r1;
	@%p2 bra 	$L__BB4_10;
	ld.global.f32 	%f15, [d0];
	mul.f32 	%f1, %f3, %f15;
	sub.s32 	%r33, %r10, %r1;
	cvt.rn.f64.s32 	%fd48, %r33;
	cvt.rn.f64.s32 	%fd49, %r10;
	div.rn.f64 	%fd1, %fd48, %fd49;
	{
	.reg .b32 %temp; 
	mov.b64 	{%temp, %r3}, %fd1;
	}
	mov.f64 	%fd50, 0d4000000000000000;
	{
	.reg .b32 %temp; 
	mov.b64 	{%temp, %r34}, %fd50;
	}
	and.b32  	%r5, %r34, 2146435072;
	setp.eq.s32 	%p17, %r5, 1062207488;
	abs.f64 	%fd2, %fd1;
	{ // callseq 2, 0
	.param .b64 param0;
	st.param.f64 	[param0], %fd2;
	.param .b64 retval0;
	call.uni (retval0), 
	__internal_accurate_pow, 
	(
	param0
	);
	ld.param.f64 	%fd51, [retval0];
	} // callseq 2
	setp.lt.s32 	%p18, %r3, 0;
	neg.f64 	%fd53, %fd51;
	selp.f64 	%fd54, %fd53, %fd51, %p17;
	selp.f64 	%fd80, %fd54, %fd51, %p18;
	setp.neu.f64 	%p19, %fd1, 0d0000000000000000;
	@%p19 bra 	$L__BB4_4;
	setp.eq.s32 	%p20, %r5, 1062207488;
	selp.b32 	%r35, %r3, 0, %p20;
	setp.lt.s32 	%p21, %r34, 0;
	or.b32  	%r36, %r35, 2146435072;
	selp.b32 	%r37, %r36, %r35, %p21;
	mov.b32 	%r38, 0;
	mov.b64 	%fd80, {%r38, %r37};
$L__BB4_4:
	add.f64 	%fd55, %fd1, 0d4000000000000000;
	{
	.reg .b32 %temp; 
	mov.b64 	{%temp, %r39}, %fd55;
	}
	and.b32  	%r40, %r39, 2146435072;
	setp.ne.s32 	%p22, %r40, 2146435072;
	@%p22 bra 	$L__BB4_9;
	setp.num.f64 	%p23, %fd1, %fd1;
	@%p23 bra 	$L__BB4_7;
	mov.f64 	%fd56, 0d4000000000000000;
	add.rn.f64 	%fd80, %fd1, %fd56;
	bra.uni 	$L__BB4_9;
$L__BB4_7:
	setp.neu.f64 	%p24, %fd2, 0d7FF0000000000000;
	@%p24 bra 	$L__BB4_9;
	setp.lt.s32 	%p25, %r3, 0;
	setp.eq.s32 	%p26, %r5, 1062207488;
	setp.lt.s32 	%p27, %r34, 0;
	selp.b32 	%r42, 0, 2146435072, %p27;
	and.b32  	%r43, %r34, 2147483647;
	setp.ne.s32 	%p28, %r43, 1071644672;
	or.b32  	%r44, %r42, -2147483648;
	selp.b32 	%r45, %r44, %r42, %p28;
	selp.b32 	%r46, %r45, %r42, %p26;
	selp.b32 	%r47, %r46, %r42, %p25;
	mov.b32 	%r48, 0;
	mov.b64 	%fd80, {%r48, %r47};
$L__BB4_9:
	setp.eq.f64 	%p29, %fd1, 0d3FF0000000000000;
	selp.f64 	%fd57, 0d3FF0000000000000, %fd80, %p29;
	cvt.f64.f32 	%fd58, %f1;
	mul.f64 	%fd59, %fd57, %fd58;
	fma.rn.f64 	%fd60, %fd59, 0d3FE0000000000000, 0d3FF0000000000000;
	rcp.rn.f64 	%fd61, %fd60;
	cvt.rn.f32.f64 	%f16, %fd61;
	mul.wide.s32 	%rd19, %r1, 4;
	add.s64 	%rd20, %rd4, %rd19;
	st.global.f32 	[%rd20], %f16;
	cvt.f64.f32 	%fd62, %f16;
	ld.global.f32 	%f17, [d0];
	mul.f32 	%f18, %f3, %f17;
	cvt.f64.f32 	%fd63, %f18;
	mul.f64 	%fd64, %fd57, %fd63;
	mul.f64 	%fd65, %fd64, 0d3FE0000000000000;
	mov.f64 	%fd66, 0d3FF0000000000000;
	sub.f64 	%fd67, %fd66, %fd65;
	mul.f64 	%fd68, %fd67, %fd62;
	cvt.rn.f32.f64 	%f19, %fd68;
	add.s64 	%rd21, %rd3, %rd19;
	st.global.f32 	[%rd21], %f19;
	ld.global.f32 	%f20, [d0];
	mul.f32 	%f21, %f3, %f20;
	cvt.f64.f32 	%fd69, %f21;
	mul.f64 	%fd70, %fd57, %fd69;
	fma.rn.f64 	%fd71, %fd70, 0d3FE0000000000000, 0d3FF0000000000000;
	rcp.rn.f64 	%fd72, %fd71;
	cvt.rn.f32.f64 	%f22, %fd72;
	add.s64 	%rd22, %rd2, %rd19;
	st.global.f32 	[%rd22], %f22;
	cvt.f64.f32 	%fd73, %f22;
	ld.global.f32 	%f23, [d0];
	mul.f32 	%f24, %f3, %f23;
	cvt.f64.f32 	%fd74, %f24;
	mul.f64 	%fd75, %fd57, %fd74;
	mul.f64 	%fd76, %fd75, 0d3FE0000000000000;
	sub.f64 	%fd77, %fd66, %fd76;
	mul.f64 	%fd78, %fd77, %fd73;
	cvt.rn.f32.f64 	%f25, %fd78;
	add.s64 	%rd23, %rd1, %rd19;
	st.global.f32 	[%rd23], %f25;
	bra.uni 	$L__BB4_20;
$L__BB4_10:
	sub.s32 	%r6, %r2, %r10;
	setp.ge.s32 	%p3, %r1, %r6;
	@%p3 bra 	$L__BB4_12;
	mul.wide.s32 	%rd14, %r1, 4;
	add.s64 	%rd15, %rd4, %rd14;
	mov.b32 	%r32, 1065353216;
	st.global.u32 	[%rd15], %r32;
	add.s64 	%rd16, %rd3, %rd14;
	st.global.u32 	[%rd16], %r32;
	add.s64 	%rd17, %rd2, %rd14;
	st.global.u32 	[%rd17], %r32;
	add.s64 	%rd18, %rd1, %rd14;
	st.global.u32 	[%rd18], %r32;
	bra.uni 	$L__BB4_20;
$L__BB4_12:
	ld.global.f32 	%f4, [d0];
	mul.f32 	%f2, %f3, %f4;
	sub.s32 	%r16, %r1, %r6;
	cvt.rn.f64.s32 	%fd17, %r16;
	cvt.rn.f64.s32 	%fd18, %r10;
	div.rn.f64 	%fd9, %fd17, %fd18;
	{
	.reg .b32 %temp; 
	mov.b64 	{%temp, %r7}, %fd9;
	}
	mov.f64 	%fd19, 0d4000000000000000;
	{
	.reg .b32 %temp; 
	mov.b64 	{%temp, %r17}, %fd19;
	}
	and.b32  	%r9, %r17, 2146435072;
	setp.eq.s32 	%p4, %r9, 1062207488;
	abs.f64 	%fd10, %fd9;
	{ // callseq 1, 0
	.param .b64 param0;
	st.param.f64 	[param0], %fd10;
	.param .b64 retval0;
	call.uni (retval0), 
	__internal_accurate_pow, 
	(
	param0
	);
	ld.param.f64 	%fd20, [retval0];
	} // callseq 1
	setp.lt.s32 	%p5, %r7, 0;
	neg.f64 	%fd22, %fd20;
	selp.f64 	%fd23, %fd22, %fd20, %p4;
	selp.f64 	%fd82, %fd23, %fd20, %p5;
	setp.neu.f64 	%p6, %fd9, 0d0000000000000000;
	@%p6 bra 	$L__BB4_14;
	setp.eq.s32 	%p7, %r9, 1062207488;
	selp.b32 	%r18, %r7, 0, %p7;
	setp.lt.s32 	%p8, %r17, 0;
	or.b32  	%r19, %r18, 2146435072;
	selp.b32 	%r20, %r19, %r18, %p8;
	mov.b32 	%r21, 0;
	mov.b64 	%fd82, {%r21, %r20};
$L__BB4_14:
	add.f64 	%fd24, %fd9, 0d4000000000000000;
	{
	.reg .b32 %temp; 
	mov.b64 	{%temp, %r22}, %fd24;
	}
	and.b32  	%r23, %r22, 2146435072;
	setp.ne.s32 	%p9, %r23, 2146435072;
	@%p9 bra 	$L__BB4_19;
	setp.num.f64 	%p10, %fd9, %fd9;
	@%p10 bra 	$L__BB4_17;
	mov.f64 	%fd25, 0d4000000000000000;
	add.rn.f64 	%fd82, %fd9, %fd25;
	bra.uni 	$L__BB4_19;
$L__BB4_17:
	setp.neu.f64 	%p11, %fd10, 0d7FF0000000000000;
	@%p11 bra 	$L__BB4_19;
	setp.lt.s32 	%p12, %r7, 0;
	setp.eq.s32 	%p13, %r9, 1062207488;
	setp.lt.s32 	%p14, %r17, 0;
	selp.b32 	%r25, 0, 2146435072, %p14;
	and.b32  	%r26, %r17, 2147483647;
	setp.ne.s32 	%p15, %r26, 1071644672;
	or.b32  	%r27, %r25, -2147483648;
	selp.b32 	%r28, %r27, %r25, %p15;
	selp.b32 	%r29, %r28, %r25, %p13;
	selp.b32 	%r30, %r29, %r25, %p12;
	mov.b32 	%r31, 0;
	mov.b64 	%fd82, {%r31, %r30};
$L__BB4_19:
	setp.eq.f64 	%p16, %fd9, 0d3FF0000000000000;
	selp.f64 	%fd26, 0d3FF0000000000000, %fd82, %p16;
	cvt.f64.f32 	%fd27, %f2;
	mul.f64 	%fd28, %fd26, %fd27;
	fma.rn.f64 	%fd29, %fd28, 0d3FE0000000000000, 0d3FF0000000000000;
	rcp.rn.f64 	%fd30, %fd29;
	cvt.rn.f32.f64 	%f5, %fd30;
	mul.wide.s32 	%rd9, %r1, 4;
	add.s64 	%rd10, %rd4, %rd9;
	st.global.f32 	[%rd10], %f5;
	cvt.f64.f32 	%fd31, %f5;
	ld.global.f32 	%f6, [d0];
	mul.f32 	%f7, %f3, %f6;
	cvt.f64.f32 	%fd32, %f7;
	mul.f64 	%fd33, %fd26, %fd32;
	mul.f64 	%fd34, %fd33, 0d3FE0000000000000;
	mov.f64 	%fd35, 0d3FF0000000000000;
	sub.f64 	%fd36, %fd35, %fd34;
	mul.f64 	%fd37, %fd36, %fd31;
	cvt.rn.f32.f64 	%f8, %fd37;
	add.s64 	%rd11, %rd3, %rd9;
	st.global.f32 	[%rd11], %f8;
	ld.global.f32 	%f9, [d0];
	mul.f32 	%f10, %f3, %f9;
	cvt.f64.f32 	%fd38, %f10;
	mul.f64 	%fd39, %fd26, %fd38;
	fma.rn.f64 	%fd40, %fd39, 0d3FE0000000000000, 0d3FF0000000000000;
	rcp.rn.f64 	%fd41, %fd40;
	cvt.rn.f32.f64 	%f11, %fd41;
	add.s64 	%rd12, %rd2, %rd9;
	st.global.f32 	[%rd12], %f11;
	cvt.f64.f32 	%fd42, %f11;
	ld.global.f32 	%f12, [d0];
	mul.f32 	%f13, %f3, %f12;
	cvt.f64.f32 	%fd43, %f13;
	mul.f64 	%fd44, %fd26, %fd43;
	mul.f64 	%fd45, %fd44, 0d3FE0000000000000;
	sub.f64 	%fd46, %fd35, %fd45;
	mul.f64 	%fd47, %fd46, %fd42;
	cvt.rn.f32.f64 	%f14, %fd47;
	add.s64 	%rd13, %rd1, %rd9;
	st.global.f32 	[%rd13], %f14;
$L__BB4_20:
	ret;

}
	// .globl	_Z11shot_recordiiiiiiiPfS_b
.visible .entry _Z11shot_recordiiiiiiiPfS_b(
	.param .u32 _Z11shot_recordiiiiiiiPfS_b_param_0,
	.param .u32 _Z11shot_recordiiiiiiiPfS_b_param_1,
	.param .u32 _Z11shot_recordiiiiiiiPfS_b_param_2,
	.param .u32 _Z11shot_recordiiiiiiiPfS_b_param_3,
	.param .u32 _Z11shot_recordiiiiiiiPfS_b_param_4,
	.param .u32 _Z11shot_recordiiiiiiiPfS_b_param_5,
	.param .u32 _Z11shot_recordiiiiiiiPfS_b_param_6,
	.param .u64 .ptr .align 1 _Z11shot_recordiiiiiiiPfS_b_param_7,
	.param .u64 .ptr .align 1 _Z11shot_recordiiiiiiiPfS_b_param_8,
	.param .u8 _Z11shot_recordiiiiiiiPfS_b_param_9
)
{
	.reg .pred 	%p<3>;
	.reg .b16 	%rs<2>;
	.reg .b32 	%r<16>;
	.reg .b32 	%f<3>;
	.reg .b64 	%rd<13>;

	ld.param.u32 	%r2, [_Z11shot_recordiiiiiiiPfS_b_param_1];
	ld.param.u32 	%r6, [_Z11shot_recordiiiiiiiPfS_b_param_2];
	ld.param.u32 	%r3, [_Z11shot_recordiiiiiiiPfS_b_param_4];
	ld.param.u32 	%r4, [_Z11shot_recordiiiiiiiPfS_b_param_5];
	ld.param.u32 	%r5, [_Z11shot_recordiiiiiiiPfS_b_param_6];
	ld.param.u64 	%rd3, [_Z11shot_recordiiiiiiiPfS_b_param_7];
	ld.param.u64 	%rd4, [_Z11shot_recordiiiiiiiPfS_b_param_8];
	ld.param.s8 	%rs1, [_Z11shot_recordiiiiiiiPfS_b_param_9];
	cvta.to.global.u64 	%rd1, %rd4;
	cvta.to.global.u64 	%rd2, %rd3;
	mov.u32 	%r7, %tid.x;
	mov.u32 	%r8, %ntid.x;
	mov.u32 	%r9, %ctaid.x;
	mad.lo.s32 	%r1, %r8, %r9, %r7;
	setp.ge.s32 	%p1, %r1, %r6;
	@%p1 bra 	$L__BB5_4;
	setp.eq.s16 	%p2, %rs1, 0;
	@%p2 bra 	$L__BB5_3;
	add.s32 	%r10, %r3, %r1;
	mad.lo.s32 	%r11, %r10, %r2, %r3;
	mul.wide.s32 	%rd5, %r11, 4;
	add.s64 	%rd6, %rd2, %rd5;
	ld.global.f32 	%f1, [%rd6];
	mad.lo.s32 	%r12, %r5, %r1, %r4;
	mul.wide.s32 	%rd7, %r12, 4;
	add.s64 	%rd8, %rd1, %rd7;
	st.global.f32 	[%rd8], %f1;
	bra.uni 	$L__BB5_4;
$L__BB5_3:
	mad.lo.s32 	%r13, %r5, %r1, %r4;
	mul.wide.s32 	%rd9, %r13, 4;
	add.s64 	%rd10, %rd1, %rd9;
	ld.global.f32 	%f2, [%rd10];
	add.s32 	%r14, %r3, %r1;
	mad.lo.s32 	%r15, %r14, %r2, %r3;
	mul.wide.s32 	%rd11, %r15, 4;
	add.s64 	%rd12, %rd2, %rd11;
	st.global.f32 	[%rd12], %f2;
$L__BB5_4:
	ret;

}
	// .globl	_Z15mute_directwaveiiffffiiiiPfS_S_S_i
.visible .entry _Z15mute_directwaveiiffffiiiiPfS_S_S_i(
	.param .u32 _Z15mute_directwaveiiffffiiiiPfS_S_S_i_param_0,
	.param .u32 _Z15mute_directwaveiiffffiiiiPfS_S_S_i_param_1,
	.param .f32 _Z15mute_directwaveiiffffiiiiPfS_S_S_i_param_2,
	.param .f32 _Z15mute_directwaveiiffffiiiiPfS_S_S_i_param_3,
	.param .f32 _Z15mute_directwaveiiffffiiiiPfS_S_S_i_param_4,
	.param .f32 _Z15mute_directwaveiiffffiiiiPfS_S_S_i_param_5,
	.param .u32 _Z15mute_directwaveiiffffiiiiPfS_S_S_i_param_6,
	.param .u32 _Z15mute_directwaveiiffffiiiiPfS_S_S_i_param_7,
	.param .u32 _Z15mute_directwaveiiffffiiiiPfS_S_S_i_param_8,
	.param .u32 _Z15mute_directwaveiiffffiiiiPfS_S_S_i_param_9,
	.param .u64 .ptr .align 1 _Z15mute_directwaveiiffffiiiiPfS_S_S_i_param_10,
	.param .u64 .ptr .align 1 _Z15mute_directwaveiiffffiiiiPfS_S_S_i_param_11,
	.param .u64 .ptr .align 1 _Z15mute_directwaveiiffffiiiiPfS_S_S_i_param_12,
	.param .u64 .ptr .align 1 _Z15mute_directwaveiiffffiiiiPfS_S_S_i_param_13,
	.param .u32 _Z15mute_directwaveiiffffiiiiPfS_S_S_i_param_14
)
{
	.local .align 4 .b8 	__local_depot6[28];
	.reg .b64 	%SP;
	.reg .b64 	%SPL;
	.reg .pred 	%p<39>;
	.reg .b32 	%r<102>;
	.reg .b32 	%f<48>;
	.reg .b64 	%rd<33>;
	.reg .b64 	%fd<42>;

	mov.u64 	%SPL, __local_depot6;
	ld.param.u32 	%r26, [_Z15mute_directwaveiiffffiiiiPfS_S_S_i_param_0];
	ld.param.u32 	%r20, [_Z15mute_directwaveiiffffiiiiPfS_S_S_i_param_1];
	ld.param.f32 	%f12, [_Z15mute_directwaveiiffffiiiiPfS_S_S_i_param_2];
	ld.param.f32 	%f13, [_Z15mute_directwaveiiffffiiiiPfS_S_S_i_param_3];
	ld.param.f32 	%f14, [_Z15mute_directwaveiiffffiiiiPfS_S_S_i_param_4];
	ld.param.f32 	%f15, [_Z15mute_directwaveiiffffiiiiPfS_S_S_i_param_5];
	ld.param.u32 	%r21, [_Z15mute_directwaveiiffffiiiiPfS_S_S_i_param_6];
	ld.param.u32 	%r22, [_Z15mute_directwaveiiffffiiiiPfS_S_S_i_param_7];
	ld.param.u32 	%r23, [_Z15mute_directwaveiiffffiiiiPfS_S_S_i_param_8];
	ld.param.u32 	%r24, [_Z15mute_directwaveiiffffiiiiPfS_S_S_i_param_9];
	ld.param.u64 	%rd10, [_Z15mute_directwaveiiffffiiiiPfS_S_S_i_param_11];
	ld.param.u64 	%rd12, [_Z15mute_directwaveiiffffiiiiPfS_S_S_i_param_13];
	ld.param.u32 	%r25, [_Z15mute_directwaveiiffffiiiiPfS_S_S_i_param_14];
	add.u64 	%rd1, %SPL, 0;
	mov.u32 	%r27, %tid.x;
	mov.u32 	%r28, %ntid.x;
	mov.u32 	%r29, %ctaid.x;
	mad.lo.s32 	%r1, %r28, %r29, %r27;
	mul.lo.s32 	%r30, %r20, %r26;
	setp.ge.s32 	%p1, %r1, %r30;
	@%p1 bra 	$L__BB6_25;
	sub.s32 	%r31, 1, %r24;
	mul.lo.s32 	%r32, %r31, %r22;
	sub.s32 	%r33, %r32, %r21;
	div.s32 	%r34, %r1, %r20;
	add.s32 	%r35, %r33, %r34;
	abs.s32 	%r36, %r35;
	cvt.rn.f32.s32 	%f16, %r36;
	mul.f32 	%f1, %f14, %f16;
	cvt.rn.f32.s32 	%f17, %r23;
	mul.f32 	%f2, %f15, %f17;
	cvt.f64.f32 	%fd1, %f1;
	{
	.reg .b32 %temp; 
	mov.b64 	{%temp, %r2}, %fd1;
	}
	mov.f64 	%fd18, 0d4000000000000000;
	{
	.reg .b32 %temp; 
	mov.b64 	{%temp, %r37}, %fd18;
	}
	and.b32  	%r4, %r37, 2146435072;
	setp.eq.s32 	%p2, %r4, 1062207488;
	abs.f64 	%fd2, %fd1;
	{ // callseq 3, 0
	.param .b64 param0;
	st.param.f64 	[param0], %fd2;
	.param .b64 retval0;
	call.uni (retval0), 
	__internal_accurate_pow, 
	(
	param0
	);
	ld.param.f64 	%fd19, [retval0];
	} // callseq 3
	setp.lt.s32 	%p3, %r2, 0;
	neg.f64 	%fd21, %fd19;
	selp.f64 	%fd22, %fd21, %fd19, %p2;
	selp.f64 	%fd39, %fd22, %fd19, %p3;
	setp.neu.f32 	%p4, %f1, 0f00000000;
	@%p4 bra 	$L__BB6_3;
	setp.eq.s32 	%p5, %r4, 1062207488;
	selp.b32 	%r38, %r2, 0, %p5;
	setp.lt.s32 	%p6, %r37, 0;
	or.b32  	%r39, %r38, 2146435072;
	selp.b32 	%r40, %r39, %r38, %p6;
	mov.b32 	%r41, 0;
	mov.b64 	%fd39, {%r41, %r40};
$L__BB6_3:
	add.f64 	%fd23, %fd1, 0d4000000000000000;
	{
	.reg .b32 %temp; 
	mov.b64 	{%temp, %r42}, %fd23;
	}
	and.b32  	%r43, %r42, 2146435072;
	setp.ne.s32 	%p7, %r43, 2146435072;
	@%p7 bra 	$L__BB6_8;
	setp.num.f32 	%p8, %f1, %f1;
	@%p8 bra 	$L__BB6_6;
	mov.f64 	%fd24, 0d4000000000000000;
	add.rn.f64 	%fd39, %fd1, %fd24;
	bra.uni 	$L__BB6_8;
$L__BB6_6:
	setp.neu.f64 	%p9, %fd2, 0d7FF0000000000000;
	@%p9 bra 	$L__BB6_8;
	setp.lt.s32 	%p10, %r2, 0;
	setp.eq.s32 	%p11, %r4, 1062207488;
	setp.lt.s32 	%p12, %r37, 0;
	selp.b32 	%r45, 0, 2146435072, %p12;
	and.b32  	%r46, %r37, 2147483647;
	setp.ne.s32 	%p13, %r46, 1071644672;
	or.b32  	%r47, %r45, -2147483648;
	selp.b32 	%r48, %r47, %r45, %p13;
	selp.b32 	%r49, %r48, %r45, %p11;
	selp.b32 	%r50, %r49, %r45, %p10;
	mov.b32 	%r51, 0;
	mov.b64 	%fd39, {%r51, %r50};
$L__BB6_8:
	setp.eq.s32 	%p14, %r4, 1062207488;
	setp.eq.f32 	%p15, %f1, 0f3F800000;
	selp.f64 	%fd9, 0d3FF0000000000000, %fd39, %p15;
	cvt.f64.f32 	%fd10, %f2;
	{
	.reg .b32 %temp; 
	mov.b64 	{%temp, %r5}, %fd10;
	}
	abs.f64 	%fd11, %fd10;
	{ // callseq 4, 0
	.param .b64 param0;
	st.param.f64 	[param0], %fd11;
	.param .b64 retval0;
	call.uni (retval0), 
	__internal_accurate_pow, 
	(
	param0
	);
	ld.param.f64 	%fd25, [retval0];
	} // callseq 4
	setp.lt.s32 	%p16, %r5, 0;
	neg.f64 	%fd27, %fd25;
	selp.f64 	%fd28, %fd27, %fd25, %p14;
	selp.f64 	%fd41, %fd28, %fd25, %p16;
	setp.neu.f32 	%p17, %f2, 0f00000000;
	@%p17 bra 	$L__BB6_10;
	setp.eq.s32 	%p18, %r4, 1062207488;
	selp.b32 	%r53, %r5, 0, %p18;
	setp.lt.s32 	%p19, %r37, 0;
	or.b32  	%r54, %r53, 2146435072;
	selp.b32 	%r55, %r54, %r53, %p19;
	mov.b32 	%r56, 0;
	mov.b64 	%fd41, {%r56, %r55};
$L__BB6_10:
	add.f64 	%fd29, %fd10, 0d4000000000000000;
	{
	.reg .b32 %temp; 
	mov.b64 	{%temp, %r57}, %fd29;
	}
	and.b32  	%r58, %r57, 2146435072;
	setp.ne.s32 	%p20, %r58, 2146435072;
	@%p20 bra 	$L__BB6_15;
	setp.num.f32 	%p21, %f2, %f2;
	@%p21 bra 	$L__BB6_13;
	mov.f64 	%fd30, 0d4000000000000000;
	add.rn.f64 	%fd41, %fd10, %fd30;
	bra.uni 	$L__BB6_15;
$L__BB6_13:
	setp.neu.f64 	%p22, %fd11, 0d7FF0000000000000;
	@%p22 bra 	$L__BB6_15;
	setp.lt.s32 	%p23, %r5, 0;
	setp.eq.s32 	%p24, %r4, 1062207488;
	setp.lt.s32 	%p25, %r37, 0;
	selp.b32 	%r60, 0, 2146435072, %p25;
	and.b32  	%r61, %r37, 2147483647;
	setp.ne.s32 	%p26, %r61, 1071644672;
	or.b32  	%r62, %r60, -2147483648;
	selp.b32 	%r63, %r62, %r60, %p26;
	selp.b32 	%r64, %r63, %r60, %p24;
	selp.b32 	%r65, %r64, %r60, %p23;
	mov.b32 	%r66, 0;
	mov.b64 	%fd41, {%r66, %r65};
$L__BB6_15:
	ld.param.u64 	%rd29, [_Z15mute_directwaveiiffffiiiiPfS_S_S_i_param_12];
	ld.param.u64 	%rd28, [_Z15mute_directwaveiiffffiiiiPfS_S_S_i_param_10];
	setp.eq.f32 	%p27, %f2, 0f3F800000;
	selp.f64 	%fd31, 0d3FF0000000000000, %fd41, %p27;
	add.f64 	%fd32, %fd9, %fd31;
	cvt.rn.f32.f64 	%f3, %fd32;
	cvta.to.global.u64 	%rd14, %rd28;
	ld.global.f32 	%f4, [%rd14+4];
	cvta.to.global.u64 	%rd15, %rd10;
	ld.global.f32 	%f18, [%rd15+4];
	fma.rn.f32 	%f19, %f18, 0f40000000, 0f3F800000;
	sqrt.rn.f32 	%f5, %f19;
	cvta.to.global.u64 	%rd16, %rd29;
	ld.global.f32 	%f6, [%rd16+4];
	mul.f32 	%f20, %f6, 0f3F22F983;
	cvt.rni.s32.f32 	%r101, %f20;
	cvt.rn.f32.s32 	%f21, %r101;
	fma.rn.f32 	%f22, %f21, 0fBFC90FDA, %f6;
	fma.rn.f32 	%f23, %f21, 0fB3A22168, %f22;
	fma.rn.f32 	%f47, %f21, 0fA7C234C5, %f23;
	abs.f32 	%f8, %f6;
	setp.ltu.f32 	%p28, %f8, 0f47CE4780;
	@%p28 bra 	$L__BB6_23;
	setp.neu.f32 	%p29, %f8, 0f7F800000;
	@%p29 bra 	$L__BB6_18;
	mov.f32 	%f26, 0f00000000;
	mul.rn.f32 	%f47, %f6, %f26;
	mov.b32 	%r101, 0;
	bra.uni 	$L__BB6_23;
$L__BB6_18:
	mov.b32 	%r7, %f6;
	shl.b32 	%r68, %r7, 8;
	or.b32  	%r8, %r68, -2147483648;
	mov.b64 	%rd32, 0;
	mov.b32 	%r98, 0;
	mov.u64 	%rd30, __cudart_i2opi_f;
	mov.u64 	%rd31, %rd1;
$L__BB6_19:
	.pragma "nounroll";
	ld.global.nc.u32 	%r69, [%rd30];
	mad.wide.u32 	%rd19, %r69, %r8, %rd32;
	shr.u64 	%rd32, %rd19, 32;
	st.local.u32 	[%rd31], %rd19;
	add.s32 	%r98, %r98, 1;
	add.s64 	%rd31, %rd31, 4;
	add.s64 	%rd30, %rd30, 4;
	setp.ne.s32 	%p30, %r98, 6;
	@%p30 bra 	$L__BB6_19;
	shr.u32 	%r70, %r7, 23;
	st.local.u32 	[%rd1+24], %rd32;
	and.b32  	%r11, %r70, 31;
	and.b32  	%r71, %r70, 224;
	add.s32 	%r72, %r71, -128;
	shr.u32 	%r73, %r72, 5;
	mul.wide.u32 	%rd20, %r73, 4;
	sub.s64 	%rd8, %rd1, %rd20;
	ld.local.u32 	%r99, [%rd8+24];
	ld.local.u32 	%r100, [%rd8+20];
	setp.eq.s32 	%p31, %r11, 0;
	@%p31 bra 	$L__BB6_22;
	shf.l.wrap.b32 	%r99, %r100, %r99, %r11;
	ld.local.u32 	%r74, [%rd8+16];
	shf.l.wrap.b32 	%r100, %r74, %r100, %r11;
$L__BB6_22:
	shr.u32 	%r75, %r99, 30;
	shf.l.wrap.b32 	%r76, %r100, %r99, 2;
	shl.b32 	%r77, %r100, 2;
	shr.u32 	%r78, %r76, 31;
	add.s32 	%r79, %r78, %r75;
	neg.s32 	%r80, %r79;
	setp.lt.s32 	%p32, %r7, 0;
	selp.b32 	%r101, %r80, %r79, %p32;
	xor.b32  	%r81, %r76, %r7;
	shr.s32 	%r82, %r76, 31;
	xor.b32  	%r83, %r82, %r76;
	xor.b32  	%r84, %r82, %r77;
	cvt.u64.u32 	%rd21, %r83;
	shl.b64 	%rd22, %rd21, 32;
	cvt.u64.u32 	%rd23, %r84;
	or.b64  	%rd24, %rd22, %rd23;
	cvt.rn.f64.s64 	%fd33, %rd24;
	mul.f64 	%fd34, %fd33, 0d3BF921FB54442D19;
	cvt.rn.f32.f64 	%f24, %fd34;
	neg.f32 	%f25, %f24;
	setp.lt.s32 	%p33, %r81, 0;
	selp.f32 	%f47, %f25, %f24, %p33;
$L__BB6_23:
	rem.s32 	%r86, %r1, %r20;
	add.s32 	%r88, %r101, 1;
	mul.rn.f32 	%f27, %f47, %f47;
	and.b32  	%r89, %r101, 1;
	setp.eq.b32 	%p34, %r89, 1;
	selp.f32 	%f28, %f47, 0f3F800000, %p34;
	fma.rn.f32 	%f29, %f27, %f28, 0f00000000;
	fma.rn.f32 	%f30, %f27, 0f37CBAC00, 0fBAB607ED;
	selp.f32 	%f31, 0fB94D4153, %f30, %p34;
	selp.f32 	%f32, 0f3C0885E4, 0f3D2AAABB, %p34;
	fma.rn.f32 	%f33, %f31, %f27, %f32;
	selp.f32 	%f34, 0fBE2AAAA8, 0fBEFFFFFF, %p34;
	fma.rn.f32 	%f35, %f33, %f27, %f34;
	fma.rn.f32 	%f36, %f35, %f29, %f28;
	and.b32  	%r90, %r88, 2;
	setp.eq.s32 	%p35, %r90, 0;
	mov.f32 	%f37, 0f00000000;
	sub.f32 	%f38, %f37, %f36;
	selp.f32 	%f39, %f36, %f38, %p35;
	add.f32 	%f40, %f5, 0fBF800000;
	fma.rn.f32 	%f41, %f40, %f39, 0f3F800000;
	mul.f32 	%f42, %f4, %f41;
	sqrt.rn.f32 	%f43, %f3;
	div.rn.f32 	%f44, %f43, %f42;
	mul.f32 	%f45, %f12, %f13;
	cvt.f64.f32 	%fd35, %f45;
	mov.f64 	%fd36, 0d4000000000000000;
	div.rn.f64 	%fd37, %fd36, %fd35;
	cvt.rzi.s32.f64 	%r91, %fd37;
	div.rn.f32 	%f46, %f44, %f12;
	cvt.rzi.s32.f32 	%r92, %f46;
	add.s32 	%r93, %r25, %r91;
	add.s32 	%r94, %r93, %r92;
	sub.s32 	%r96, %r92, %r25;
	setp.le.s32 	%p36, %r86, %r96;
	setp.ge.s32 	%p37, %r86, %r94;
	or.pred  	%p38, %p36, %p37;
	@%p38 bra 	$L__BB6_25;
	cvta.to.global.u64 	%rd25, %rd12;
	mul.wide.s32 	%rd26, %r1, 4;
	add.s64 	%rd27, %rd25, %rd26;
	mov.b32 	%r97, 0;
	st.global.u32 	[%rd27], %r97;
$L__BB6_25:
	ret;

}
	// .globl	_Z14wavefield_bndriiiiiiiPfS_S_S_b
.visible .entry _Z14wavefield_bndriiiiiiiPfS_S_S_b(
	.param .u32 _Z14wavefield_bndriiiiiiiPfS_S_S_b_param_0,
	.param .u32 _Z14wavefield_bndriiiiiiiPfS_S_S_b_param_1,
	.param .u32 _Z14wavefield_bndriiiiiiiPfS_S_S_b_param_2,
	.param .u32 _Z14wavefield_bndriiiiiiiPfS_S_S_b_param_3,
	.param .u32 _Z14wavefield_bndriiiiiiiPfS_S_S_b_param_4,
	.param .u32 _Z14wavefield_bndriiiiiiiPfS_S_S_b_param_5,
	.param .u32 _Z14wavefield_bndriiiiiiiPfS_S_S_b_param_6,
	.param .u64 .ptr .align 1 _Z14wavefield_bndriiiiiiiPfS_S_S_b_param_7,
	.param .u64 .ptr .align 1 _Z14wavefield_bndriiiiiiiPfS_S_S_b_param_8,
	.param .u64 .ptr .align 1 _Z14wavefield_bndriiiiiiiPfS_S_S_b_param_9,
	.param .u64 .ptr .align 1 _Z14wavefield_bndriiiiiiiPfS_S_S_b_param_10,
	.param .u8 _Z14wavefield_bndriiiiiiiPfS_S_S_b_param_11
)
{
	.reg .pred 	%p<9>;
	.reg .b16 	%rs<2>;
	.reg .b32 	%r<55>;
	.reg .b32 	%f<17>;
	.reg .b64 	%rd<63>;

	ld.param.u32 	%r6, [_Z14wavefield_bndriiiiiiiPfS_S_S_b_param_1];
	ld.param.u32 	%r7, [_Z14wavefield_bndriiiiiiiPfS_S_S_b_param_2];
	ld.param.u32 	%r8, [_Z14wavefield_bndriiiiiiiPfS_S_S_b_param_3];
	ld.param.u32 	%r9, [_Z14wavefield_bndriiiiiiiPfS_S_S_b_param_4];
	ld.param.u32 	%r10, [_Z14wavefield_bndriiiiiiiPfS_S_S_b_param_5];
	ld.param.u64 	%rd5, [_Z14wavefield_bndriiiiiiiPfS_S_S_b_param_7];
	ld.param.u64 	%rd6, [_Z14wavefield_bndriiiiiiiPfS_S_S_b_param_8];
	ld.param.u64 	%rd7, [_Z14wavefield_bndriiiiiiiPfS_S_S_b_param_9];
	ld.param.u64 	%rd8, [_Z14wavefield_bndriiiiiiiPfS_S_S_b_param_10];
	ld.param.s8 	%rs1, [_Z14wavefield_bndriiiiiiiPfS_S_S_b_param_11];
	cvta.to.global.u64 	%rd1, %rd8;
	cvta.to.global.u64 	%rd2, %rd6;
	cvta.to.global.u64 	%rd3, %rd7;
	cvta.to.global.u64 	%rd4, %rd5;
	mov.u32 	%r11, %tid.x;
	mov.u32 	%r12, %ntid.x;
	mov.u32 	%r13, %ctaid.x;
	mad.lo.s32 	%r1, %r12, %r13, %r11;
	shl.b32 	%r2, %r7, 1;
	shl.b32 	%r14, %r8, 1;
	add.s32 	%r3, %r14, %r2;
	setp.ge.s32 	%p1, %r1, %r3;
	@%p1 bra 	$L__BB7_16;
	setp.eq.s16 	%p2, %rs1, 0;
	@%p2 bra 	$L__BB7_9;
	setp.ge.s32 	%p3, %r1, %r7;
	@%p3 bra 	$L__BB7_4;
	add.s32 	%r32, %r9, %r1;
	mul.lo.s32 	%r33, %r32, %r6;
	cvt.s64.s32 	%rd27, %r33;
	cvt.s64.s32 	%rd28, %r9;
	add.s64 	%rd29, %rd28, %rd27;
	shl.b64 	%rd30, %rd29, 2;
	add.s64 	%rd31, %rd4, %rd30;
	ld.global.f32 	%f7, [%rd31+-4];
	mad.lo.s32 	%r34, %r10, %r3, %r1;
	mul.wide.s32 	%rd32, %r34, 4;
	add.s64 	%rd33, %rd3, %rd32;
	st.global.f32 	[%rd33], %f7;
	add.s64 	%rd34, %rd2, %rd30;
	ld.global.f32 	%f8, [%rd34+-4];
	add.s64 	%rd35, %rd1, %rd32;
	st.global.f32 	[%rd35], %f8;
	bra.uni 	$L__BB7_16;
$L__BB7_4:
	setp.ge.s32 	%p4, %r1, %r2;
	@%p4 bra 	$L__BB7_6;
	sub.s32 	%r26, %r1, %r7;
	add.s32 	%r27, %r26, %r9;
	add.s32 	%r28, %r8, %r9;
	mad.lo.s32 	%r29, %r27, %r6, %r28;
	add.s32 	%r30, %r29, 1;
	mul.wide.s32 	%rd21, %r30, 4;
	add.s64 	%rd22, %rd4, %rd21;
	ld.global.f32 	%f5, [%rd22];
	mad.lo.s32 	%r31, %r10, %r3, %r1;
	mul.wide.s32 	%rd23, %r31, 4;
	add.s64 	%rd24, %rd3, %rd23;
	st.global.f32 	[%rd24], %f5;
	add.s64 	%rd25, %rd2, %rd21;
	ld.global.f32 	%f6, [%rd25];
	add.s64 	%rd26, %rd1, %rd23;
	st.global.f32 	[%rd26], %f6;
	bra.uni 	$L__BB7_16;
$L__BB7_6:
	sub.s32 	%r4, %r3, %r8;
	setp.ge.s32 	%p5, %r1, %r4;
	@%p5 bra 	$L__BB7_8;
	sub.s32 	%r21, %r1, %r2;
	add.s32 	%r22, %r21, %r9;
	add.s32 	%r23, %r9, -1;
	mad.lo.s32 	%r24, %r23, %r6, %r22;
	mul.wide.s32 	%rd15, %r24, 4;
	add.s64 	%rd16, %rd4, %rd15;
	ld.global.f32 	%f3, [%rd16];
	mad.lo.s32 	%r25, %r10, %r3, %r1;
	mul.wide.s32 	%rd17, %r25, 4;
	add.s64 	%rd18, %rd3, %rd17;
	st.global.f32 	[%rd18], %f3;
	add.s64 	%rd19, %rd2, %rd15;
	ld.global.f32 	%f4, [%rd19];
	add.s64 	%rd20, %rd1, %rd17;
	st.global.f32 	[%rd20], %f4;
	bra.uni 	$L__BB7_16;
$L__BB7_8:
	sub.s32 	%r15, %r1, %r4;
	add.s32 	%r16, %r15, %r9;
	add.s32 	%r17, %r7, %r9;
	mad.lo.s32 	%r18, %r6, %r17, %r6;
	add.s32 	%r19, %r16, %r18;
	mul.wide.s32 	%rd9, %r19, 4;
	add.s64 	%rd10, %rd4, %rd9;
	ld.global.f32 	%f1, [%rd10];
	mad.lo.s32 	%r20, %r10, %r3, %r1;
	mul.wide.s32 	%rd11, %r20, 4;
	add.s64 	%rd12, %rd3, %rd11;
	st.global.f32 	[%rd12], %f1;
	add.s64 	%rd13, %rd2, %rd9;
	ld.global.f32 	%f2, [%rd13];
	add.s64 	%rd14, %rd1, %rd11;
	st.global.f32 	[%rd14], %f2;
	bra.uni 	$L__BB7_16;
$L__BB7_9:
	setp.ge.s32 	%p6, %r1, %r7;
	@%p6 bra 	$L__BB7_11;
	mad.lo.s32 	%r52, %r10, %r3, %r1;
	mul.wide.s32 	%rd54, %r52, 4;
	add.s64 	%rd55, %rd3, %rd54;
	ld.global.f32 	%f15, [%rd55];
	add.s32 	%r53, %r9, %r1;
	mul.lo.s32 	%r54, %r53, %r6;
	cvt.s64.s32 	%rd56, %r54;
	cvt.s64.s32 	%rd57, %r9;
	add.s64 	%rd58, %rd57, %rd56;
	shl.b64 	%rd59, %rd58, 2;
	add.s64 	%rd60, %rd4, %rd59;
	st.global.f32 	[%rd60+-4], %f15;
	add.s64 	%rd61, %rd1, %rd54;
	ld.global.f32 	%f16, [%rd61];
	add.s64 	%rd62, %rd2, %rd59;
	st.global.f32 	[%rd62+-4], %f16;
	bra.uni 	$L__BB7_16;
$L__BB7_11:
	setp.ge.s32 	%p7, %r1, %r2;
	@%p7 bra 	$L__BB7_13;
	mad.lo.s32 	%r46, %r10, %r3, %r1;
	mul.wide.s32 	%rd48, %r46, 4;
	add.s64 	%rd49, %rd3, %rd48;
	ld.global.f32 	%f13, [%rd49];
	sub.s32 	%r47, %r1, %r7;
	add.s32 	%r48, %r47, %r9;
	add.s32 	%r49, %r8, %r9;
	mad.lo.s32 	%r50, %r48, %r6, %r49;
	add.s32 	%r51, %r50, 1;
	mul.wide.s32 	%rd50, %r51, 4;
	add.s64 	%rd51, %rd4, %rd50;
	st.global.f32 	[%rd51], %f13;
	add.s64 	%rd52, %rd1, %rd48;
	ld.global.f32 	%f14, [%rd52];
	add.s64 	%rd53, %rd2, %rd50;
	st.global.f32 	[%rd53], %f14;
	bra.uni 	$L__BB7_16;
$L__BB7_13:
	sub.s32 	%r5, %r3, %r8;
	setp.ge.s32 	%p8, %r1, %r5;
	@%p8 bra 	$L__BB7_15;
	mad.lo.s32 	%r41, %r10, %r3, %r1;
	mul.wide.s32 	%rd42, %r41, 4;
	add.s64 	%rd43, %rd3, %rd42;
	ld.global.f32 	%f11, [%rd43];
	sub.s32 	%r42, %r1, %r2;
	add.s32 	%r43, %r42, %r9;
	add.s32 	%r44, %r9, -1;
	mad.lo.s32 	%r45, %r44, %r6, %r43;
	mul.wide.s32 	%rd44, %r45, 4;
	add.s64 	%rd45, %rd4, %rd44;
	st.global.f32 	[%rd45], %f11;
	add.s64 	%rd46, %rd1, %rd42;
	ld.global.f32 	%f12, [%rd46];
	add.s64 	%rd47, %rd2, %rd44;
	st.global.f32 	[%rd47], %f12;
	bra.uni 	$L__BB7_16;
$L__BB7_15:
	mad.lo.s32 	%r35, %r10, %r3, %r1;
	mul.wide.s32 	%rd36, %r35, 4;
	add.s64 	%rd37, %rd3, %rd36;
	ld.global.f32 	%f9, [%rd37];
	sub.s32 	%r36, %r1, %r5;
	add.s32 	%r37, %r36, %r9;
	add.s32 	%r38, %r7, %r9;
	mad.lo.s32 	%r39, %r6, %r38, %r6;
	add.s32 	%r40, %r37, %r39;
	mul.wide.s32 	%rd38, %r40, 4;
	add.s64 	%rd39, %rd4, %rd38;
	st.global.f32 	[%rd39], %f9;
	add.s64 	%rd40, %rd1, %rd36;
	ld.global.f32 	%f10, [%rd40];
	add.s64 	%rd41, %rd2, %rd38;
	st.global.f32 	[%rd41], %f10;
$L__BB7_16:
	ret;

}
	// .globl	_Z13cal_migrationiiiiPfS_S_
.visible .entry _Z13cal_migrationiiiiPfS_S_(
	.param .u32 _Z13cal_migrationiiiiPfS_S__param_0,
	.param .u32 _Z13cal_migrationiiiiPfS_S__param_1,
	.param .u32 _Z13cal_migrationiiiiPfS_S__param_2,
	.param .u32 _Z13cal_migrationiiiiPfS_S__param_3,
	.param .u64 .ptr .align 1 _Z13cal_migrationiiiiPfS_S__param_4,
	.param .u64 .ptr .align 1 _Z13cal_migrationiiiiPfS_S__param_5,
	.param .u64 .ptr .align 1 _Z13cal_migrationiiiiPfS_S__param_6
)
{
	.reg .pred 	%p<2>;
	.reg .b32 	%r<16>;
	.reg .b32 	%f<5>;
	.reg .b64 	%rd<12>;

	ld.param.u32 	%r5, [_Z13cal_migrationiiiiPfS_S__param_0];
	ld.param.u32 	%r2, [_Z13cal_migrationiiiiPfS_S__param_1];
	ld.param.u32 	%r3, [_Z13cal_migrationiiiiPfS_S__param_2];
	ld.param.u32 	%r4, [_Z13cal_migrationiiiiPfS_S__param_3];
	ld.param.u64 	%rd1, [_Z13cal_migrationiiiiPfS_S__param_4];
	ld.param.u64 	%rd2, [_Z13cal_migrationiiiiPfS_S__param_5];
	ld.param.u64 	%rd3, [_Z13cal_migrationiiiiPfS_S__param_6];
	mov.u32 	%r6, %tid.x;
	mov.u32 	%r7, %ntid.x;
	mov.u32 	%r8, %ctaid.x;
	mad.lo.s32 	%r1, %r7, %r8, %r6;
	mul.lo.s32 	%r9, %r2, %r5;
	setp.ge.s32 	%p1, %r1, %r9;
	@%p1 bra 	$L__BB8_2;
	cvta.to.global.u64 	%rd4, %rd2;
	cvta.to.global.u64 	%rd5, %rd3;
	cvta.to.global.u64 	%rd6, %rd1;
	div.s32 	%r10, %r1, %r3;
	mul.lo.s32 	%r11, %r10, %r3;
	sub.s32 	%r12, %r1, %r11;
	add.s32 	%r13, %r12, %r4;
	add.s32 	%r14, %r10, %r4;
	mad.lo.s32 	%r15, %r14, %r2, %r13;
	mul.wide.s32 	%rd7, %r15, 4;
	add.s64 	%rd8, %rd4, %rd7;
	ld.global.f32 	%f1, [%rd8];
	add.s64 	%rd9, %rd5, %rd7;
	ld.global.f32 	%f2, [%rd9];
	mul.wide.s32 	%rd10, %r1, 4;
	add.s64 	%rd11, %rd6, %rd10;
	ld.global.f32 	%f3, [%rd11];
	fma.rn.f32 	%f4, %f1, %f2, %f3;
	st.global.f32 	[%rd11], %f4;
$L__BB8_2:
	ret;

}
	// .globl	_Z16cal_illuminationiiiiPfS_S_
.visible .entry _Z16cal_illuminationiiiiPfS_S_(
	.param .u32 _Z16cal_illuminationiiiiPfS_S__param_0,
	.param .u32 _Z16cal_illuminationiiiiPfS_S__param_1,
	.param .u32 _Z16cal_illuminationiiiiPfS_S__param_2,
	.param .u32 _Z16cal_illuminationiiiiPfS_S__param_3,
	.param .u64 .ptr .align 1 _Z16cal_illuminationiiiiPfS_S__param_4,
	.param .u64 .ptr .align 1 _Z16cal_illuminationiiiiPfS_S__param_5,
	.param .u64 .ptr .align 1 _Z16cal_illuminationiiiiPfS_S__param_6
)
{
	.reg .pred 	%p<3>;
	.reg .b32 	%r<17>;
	.reg .b32 	%f<7>;
	.reg .b64 	%rd<12>;

	ld.param.u32 	%r5, [_Z16cal_illuminationiiiiPfS_S__param_0];
	ld.param.u32 	%r2, [_Z16cal_illuminationiiiiPfS_S__param_1];
	ld.param.u32 	%r3, [_Z16cal_illuminationiiiiPfS_S__param_2];
	ld.param.u32 	%r4, [_Z16cal_illuminationiiiiPfS_S__param_3];
	ld.param.u64 	%rd2, [_Z16cal_illuminationiiiiPfS_S__param_4];
	ld.param.u64 	%rd3, [_Z16cal_illuminationiiiiPfS_S__param_5];
	ld.param.u64 	%rd4, [_Z16cal_illuminationiiiiPfS_S__param_6];
	mov.u32 	%r6, %tid.x;
	mov.u32 	%r7, %ntid.x;
	mov.u32 	%r8, %ctaid.x;
	mad.lo.s32 	%r1, %r7, %r8, %r6;
	mul.lo.s32 	%r9, %r2, %r5;
	setp.ge.s32 	%p1, %r1, %r9;
	@%p1 bra 	$L__BB9_3;
	cvta.to.global.u64 	%rd5, %rd2;
	cvta.to.global.u64 	%rd6, %rd3;
	cvta.to.global.u64 	%rd7, %rd4;
	div.s32 	%r10, %r1, %r3;
	mul.lo.s32 	%r11, %r10, %r3;
	sub.s32 	%r12, %r1, %r11;
	add.s32 	%r13, %r12, %r4;
	add.s32 	%r14, %r10, %r4;
	mad.lo.s32 	%r15, %r14, %r2, %r13;
	mul.wide.s32 	%rd8, %r15, 4;
	add.s64 	%rd9, %rd6, %rd8;
	ld.global.f32 	%f1, [%rd9];
	add.s64 	%rd10, %rd7, %rd8;
	ld.global.f32 	%f2, [%rd10];
	mul.f32 	%f3, %f2, %f2;
	fma.rn.f32 	%f4, %f1, %f1, %f3;
	mul.wide.s32 	%rd11, %r1, 4;
	add.s64 	%rd1, %rd5, %rd11;
	ld.global.f32 	%f5, [%rd1];
	add.f32 	%f6, %f5, %f4;
	st.global.f32 	[%rd1], %f6;
	setp.neu.f32 	%p2, %f6, 0f00000000;
	@%p2 bra 	$L__BB9_3;
	mov.b32 	%r16, 1065353216;
	st.global.u32 	[%rd1], %r16;
$L__BB9_3:
	ret;

}
	// .globl	_Z15migration_illumiiiPfS_
.visible .entry _Z15migration_illumiiiPfS_(
	.param .u32 _Z15migration_illumiiiPfS__param_0,
	.param .u32 _Z15migration_illumiiiPfS__param_1,
	.param .u32 _Z15migration_illumiiiPfS__param_2,
	.param .u64 .ptr .align 1 _Z15migration_illumiiiPfS__param_3,
	.param .u64 .ptr .align 1 _Z15migration_illumiiiPfS__param_4
)
{
	.reg .pred 	%p<2>;
	.reg .b32 	%r<8>;
	.reg .b32 	%f<4>;
	.reg .b64 	%rd<8>;

	ld.param.u32 	%r2, [_Z15migration_illumiiiPfS__param_0];
	ld.param.u32 	%r3, [_Z15migration_illumiiiPfS__param_1];
	ld.param.u64 	%rd1, [_Z15migration_illumiiiPfS__param_3];
	ld.param.u64 	%rd2, [_Z15migration_illumiiiPfS__param_4];
	mov.u32 	%r4, %tid.x;
	mov.u32 	%r5, %ntid.x;
	mov.u32 	%r6, %ctaid.x;
	mad.lo.s32 	%r1, %r5, %r6, %r4;
	mul.lo.s32 	%r7, %r3, %r2;
	setp.ge.s32 	%p1, %r1, %r7;
	@%p1 bra 	$L__BB10_2;
	cvta.to.global.u64 	%rd3, %rd1;
	cvta.to.global.u64 	%rd4, %rd2;
	mul.wide.s32 	%rd5, %r1, 4;
	add.s64 	%rd6, %rd3, %rd5;
	ld.global.f32 	%f1, [%rd6];
	add.s64 	%rd7, %rd4, %rd5;
	ld.global.f32 	%f2, [%rd7];
	div.rn.f32 	%f3, %f1, %f2;
	st.global.f32 	[%rd6], %f3;
$L__BB10_2:
	ret;

}
	// .globl	_Z15Poynting_AdcigsiiiiiiiPfS_S_S_S_S_S_S_S_
.visible .entry _Z15Poynting_AdcigsiiiiiiiPfS_S_S_S_S_S_S_S_(
	.param .u32 _Z15Poynting_AdcigsiiiiiiiPfS_S_S_S_S_S_S_S__param_0,
	.param .u32 _Z15Poynting_AdcigsiiiiiiiPfS_S_S_S_S_S_S_S__param_1,
	.param .u32 _Z15Poynting_AdcigsiiiiiiiPfS_S_S_S_S_S_S_S__param_2,
	.param .u32 _Z15Poynting_AdcigsiiiiiiiPfS_S_S_S_S_S_S_S__param_3,
	.param .u32 _Z15Poynting_AdcigsiiiiiiiPfS_S_S_S_S_S_S_S__param_4,
	.param .u32 _Z15Poynting_AdcigsiiiiiiiPfS_S_S_S_S_S_S_S__param_5,
	.param .u32 _Z15Poynting_AdcigsiiiiiiiPfS_S_S_S_S_S_S_S__param_6,
	.param .u64 .ptr .align 1 _Z15Poynting_AdcigsiiiiiiiPfS_S_S_S_S_S_S_S__param_7,
	.param .u64 .ptr .align 1 _Z15Poynting_AdcigsiiiiiiiPfS_S_S_S_S_S_S_S__param_8,
	.param .u64 .ptr .align 1 _Z15Poynting_AdcigsiiiiiiiPfS_S_S_S_S_S_S_S__param_9,
	.param .u64 .ptr .align 1 _Z15Poynting_AdcigsiiiiiiiPfS_S_S_S_S_S_S_S__param_10,
	.param .u64 .ptr .align 1 _Z15Poynting_AdcigsiiiiiiiPfS_S_S_S_S_S_S_S__param_11,
	.param .u64 .ptr .align 1 _Z15Poynting_AdcigsiiiiiiiPfS_S_S_S_S_S_S_S__param_12,
	.param .u64 .ptr .align 1 _Z15Poynting_AdcigsiiiiiiiPfS_S_S_S_S_S_S_S__param_13,
	.param .u64 .ptr .align 1 _Z15Poynting_AdcigsiiiiiiiPfS_S_S_S_S_S_S_S__param_14,
	.param .u64 .ptr .align 1 _Z15Poynting_AdcigsiiiiiiiPfS_S_S_S_S_S_S_S__param_15
)
{
	.local .align 4 .b8 	__local_depot11[28];
	.reg .b64 	%SP;
	.reg .b64 	%SPL;
	.reg .pred 	%p<32>;
	.reg .b32 	%r<144>;
	.reg .b32 	%f<123>;
	.reg .b64 	%rd<87>;
	.reg .b64 	%fd<21>;

	mov.u64 	%SPL, __local_depot11;
	ld.param.u32 	%r47, [_Z15Poynting_AdcigsiiiiiiiPfS_S_S_S_S_S_S_S__param_0];
	ld.param.u32 	%r48, [_Z15Poynting_AdcigsiiiiiiiPfS_S_S_S_S_S_S_S__param_1];
	ld.param.u32 	%r44, [_Z15Poynting_AdcigsiiiiiiiPfS_S_S_S_S_S_S_S__param_2];
	ld.param.u32 	%r49, [_Z15Poynting_AdcigsiiiiiiiPfS_S_S_S_S_S_S_S__param_3];
	ld.param.u32 	%r50, [_Z15Poynting_AdcigsiiiiiiiPfS_S_S_S_S_S_S_S__param_6];
	ld.param.u64 	%rd24, [_Z15Poynting_AdcigsiiiiiiiPfS_S_S_S_S_S_S_S__param_8];
	ld.param.u64 	%rd25, [_Z15Poynting_AdcigsiiiiiiiPfS_S_S_S_S_S_S_S__param_9];
	ld.param.u64 	%rd26, [_Z15Poynting_AdcigsiiiiiiiPfS_S_S_S_S_S_S_S__param_10];
	ld.param.u64 	%rd27, [_Z15Poynting_AdcigsiiiiiiiPfS_S_S_S_S_S_S_S__param_11];
	ld.param.u64 	%rd28, [_Z15Poynting_AdcigsiiiiiiiPfS_S_S_S_S_S_S_S__param_12];
	ld.param.u64 	%rd29, [_Z15Poynting_AdcigsiiiiiiiPfS_S_S_S_S_S_S_S__param_13];
	ld.param.u64 	%rd30, [_Z15Poynting_AdcigsiiiiiiiPfS_S_S_S_S_S_S_S__param_14];
	ld.param.u64 	%rd31, [_Z15Poynting_AdcigsiiiiiiiPfS_S_S_S_S_S_S_S__param_15];
	cvta.to.global.u64 	%rd32, %rd31;
	cvta.to.global.u64 	%rd33, %rd29;
	cvta.to.global.u64 	%rd34, %rd30;
	cvta.to.global.u64 	%rd35, %rd28;
	cvta.to.global.u64 	%rd36, %rd27;
	cvta.to.global.u64 	%rd37, %rd25;
	cvta.to.global.u64 	%rd38, %rd26;
	cvta.to.global.u64 	%rd39, %rd24;
	add.u64 	%rd1, %SPL, 0;
	mov.u32 	%r51, %tid.x;
	mov.u32 	%r52, %ntid.x;
	mov.u32 	%r53, %ctaid.x;
	mad.lo.s32 	%r54, %r52, %r53, %r51;
	div.s32 	%r1, %r54, %r44;
	mul.lo.s32 	%r55, %r1, %r44;
	sub.s32 	%r2, %r54, %r55;
	add.s32 	%r56, %r2, %r49;
	mad.lo.s32 	%r57, %r1, %r50, %r49;
	mad.lo.s32 	%r58, %r57, %r47, %r56;
	mul.wide.s32 	%rd41, %r58, 4;
	add.s64 	%rd42, %rd39, %rd41;
	ld.global.f32 	%f1, [%rd42];
	neg.f32 	%f19, %f1;
	add.s64 	%rd43, %rd38, %rd41;
	ld.global.f32 	%f20, [%rd43];
	mul.f32 	%f21, %f20, %f19;
	add.s64 	%rd44, %rd37, %rd41;
	ld.global.f32 	%f22, [%rd44];
	neg.f32 	%f23, %f22;
	add.s64 	%rd45, %rd36, %rd41;
	ld.global.f32 	%f24, [%rd45];
	mul.f32 	%f25, %f24, %f23;
	add.s64 	%rd46, %rd35, %rd41;
	ld.global.f32 	%f2, [%rd46];
	add.s64 	%rd47, %rd34, %rd41;
	ld.global.f32 	%f26, [%rd47];
	mul.f32 	%f27, %f2, %f26;
	add.s64 	%rd48, %rd33, %rd41;
	ld.global.f32 	%f28, [%rd48];
	add.s64 	%rd49, %rd32, %rd41;
	ld.global.f32 	%f29, [%rd49];
	mul.f32 	%f30, %f28, %f29;
	mul.f32 	%f31, %f25, %f25;
	fma.rn.f32 	%f32, %f21, %f21, %f31;
	mul.f32 	%f33, %f30, %f30;
	fma.rn.f32 	%f34, %f27, %f27, %f33;
	mul.f32 	%f35, %f25, %f30;
	fma.rn.f32 	%f36, %f21, %f27, %f35;
	cvt.f64.f32 	%fd1, %f36;
	mul.f32 	%f37, %f32, %f34;
	sqrt.rn.f32 	%f38, %f37;
	cvt.f64.f32 	%fd2, %f38;
	mul.f64 	%fd3, %fd2, 0d3FECCCCCCCCCCCCD;
	div.rn.f64 	%fd4, %fd1, %fd3;
	cvt.rn.f32.f64 	%f3, %fd4;
	div.s32 	%r59, %r48, %r50;
	mul.lo.s32 	%r60, %r59, %r44;
	setp.ge.s32 	%p1, %r54, %r60;
	abs.f32 	%f39, %f3;
	setp.gtu.f32 	%p2, %f39, 0f3F800000;
	or.pred  	%p3, %p1, %p2;
	@%p3 bra 	$L__BB11_27;
	ld.param.u32 	%r131, [_Z15Poynting_AdcigsiiiiiiiPfS_S_S_S_S_S_S_S__param_5];
	ld.param.u32 	%r129, [_Z15Poynting_AdcigsiiiiiiiPfS_S_S_S_S_S_S_S__param_4];
	abs.f32 	%f41, %f3;
	fma.rn.f32 	%f42, %f41, 0fBF000000, 0f3F000000;
	rsqrt.approx.ftz.f32 	%f43, %f42;
	mul.f32 	%f44, %f42, %f43;
	mul.f32 	%f45, %f43, 0fBF000000;
	fma.rn.f32 	%f46, %f44, %f45, 0f3F000000;
	fma.rn.f32 	%f47, %f44, %f46, %f44;
	setp.eq.f32 	%p4, %f41, 0f3F800000;
	selp.f32 	%f48, 0f00000000, %f47, %p4;
	setp.gt.f32 	%p5, %f41, 0f3F0F5C29;
	selp.f32 	%f49, %f48, %f41, %p5;
	copysign.f32 	%f50, %f3, %f49;
	mul.f32 	%f51, %f50, %f50;
	fma.rn.f32 	%f52, %f51, 0f3D10ECEF, 0f3C8B1ABB;
	fma.rn.f32 	%f53, %f52, %f51, 0f3CFC028C;
	fma.rn.f32 	%f54, %f53, %f51, 0f3D372139;
	fma.rn.f32 	%f55, %f54, %f51, 0f3D9993DB;
	fma.rn.f32 	%f56, %f55, %f51, 0f3E2AAAC6;
	mul.f32 	%f57, %f51, %f56;
	fma.rn.f32 	%f58, %f57, %f50, %f50;
	neg.f32 	%f59, %f58;
	selp.f32 	%f60, %f58, %f59, %p5;
	fma.rn.f32 	%f61, 0f3F6EE581, 0f3FD774EB, %f60;
	setp.gt.f32 	%p6, %f3, 0f3F0F5C29;
	selp.f32 	%f62, %f58, %f61, %p6;
	add.f32 	%f63, %f62, %f62;
	selp.f32 	%f64, %f63, %f62, %p5;
	cvt.f64.f32 	%fd5, %f64;
	mul.f64 	%fd6, %fd5, 0d3FE0000000000000;
	mul.f64 	%fd7, %fd6, 0d4066800000000000;
	div.rn.f64 	%fd8, %fd7, 0d400921FB542FE938;
	cvt.rn.f32.f64 	%f65, %fd8;
	cvt.f64.f32 	%fd9, %f65;
	cvt.rn.f64.s32 	%fd10, %r131;
	div.rn.f64 	%fd11, %fd9, %fd10;
	cvt.rzi.s32.f64 	%r3, %fd11;
	setp.ge.s32 	%p7, %r3, %r129;
	@%p7 bra 	$L__BB11_27;
	mul.f32 	%f4, %f1, %f2;
	cvt.rn.f64.s32 	%fd12, %r3;
	mul.f64 	%fd13, %fd12, 0d400921FB542FE938;
	div.rn.f64 	%fd14, %fd13, 0d4066800000000000;
	cvt.rn.f32.f64 	%f5, %fd14;
	mul.f32 	%f66, %f5, 0f3F22F983;
	cvt.rni.s32.f32 	%r143, %f66;
	cvt.rn.f32.s32 	%f67, %r143;
	fma.rn.f32 	%f68, %f67, 0fBFC90FDA, %f5;
	fma.rn.f32 	%f69, %f67, 0fB3A22168, %f68;
	fma.rn.f32 	%f122, %f67, 0fA7C234C5, %f69;
	abs.f32 	%f7, %f5;
	setp.ltu.f32 	%p8, %f7, 0f47CE4780;
	mov.u32 	%r135, %r143;
	mov.f32 	%f120, %f122;
	@%p8 bra 	$L__BB11_10;
	setp.neu.f32 	%p9, %f7, 0f7F800000;
	@%p9 bra 	$L__BB11_5;
	mov.f32 	%f72, 0f00000000;
	mul.rn.f32 	%f120, %f5, %f72;
	mov.b32 	%r135, 0;
	bra.uni 	$L__BB11_10;
$L__BB11_5:
	mov.b32 	%r5, %f5;
	shl.b32 	%r62, %r5, 8;
	or.b32  	%r6, %r62, -2147483648;
	mov.b64 	%rd80, 0;
	mov.b32 	%r132, 0;
	mov.u64 	%rd78, __cudart_i2opi_f;
	mov.u64 	%rd79, %rd1;
$L__BB11_6:
	.pragma "nounroll";
	ld.global.nc.u32 	%r63, [%rd78];
	mad.wide.u32 	%rd52, %r63, %r6, %rd80;
	shr.u64 	%rd80, %rd52, 32;
	st.local.u32 	[%rd79], %rd52;
	add.s32 	%r132, %r132, 1;
	add.s64 	%rd79, %rd79, 4;
	add.s64 	%rd78, %rd78, 4;
	setp.ne.s32 	%p10, %r132, 6;
	@%p10 bra 	$L__BB11_6;
	shr.u32 	%r64, %r5, 23;
	st.local.u32 	[%rd1+24], %rd80;
	and.b32  	%r9, %r64, 31;
	and.b32  	%r65, %r64, 224;
	add.s32 	%r66, %r65, -128;
	shr.u32 	%r67, %r66, 5;
	mul.wide.u32 	%rd53, %r67, 4;
	sub.s64 	%rd8, %rd1, %rd53;
	ld.local.u32 	%r133, [%rd8+24];
	ld.local.u32 	%r134, [%rd8+20];
	setp.eq.s32 	%p11, %r9, 0;
	@%p11 bra 	$L__BB11_9;
	shf.l.wrap.b32 	%r133, %r134, %r133, %r9;
	ld.local.u32 	%r68, [%rd8+16];
	shf.l.wrap.b32 	%r134, %r68, %r134, %r9;
$L__BB11_9:
	shr.u32 	%r69, %r133, 30;
	shf.l.wrap.b32 	%r70, %r134, %r133, 2;
	shl.b32 	%r71, %r134, 2;
	shr.u32 	%r72, %r70, 31;
	add.s32 	%r73, %r72, %r69;
	neg.s32 	%r74, %r73;
	setp.lt.s32 	%p12, %r5, 0;
	selp.b32 	%r135, %r74, %r73, %p12;
	xor.b32  	%r75, %r70, %r5;
	shr.s32 	%r76, %r70, 31;
	xor.b32  	%r77, %r76, %r70;
	xor.b32  	%r78, %r76, %r71;
	cvt.u64.u32 	%rd54, %r77;
	shl.b64 	%rd55, %rd54, 32;
	cvt.u64.u32 	%rd56, %r78;
	or.b64  	%rd57, %rd55, %rd56;
	cvt.rn.f64.s64 	%fd15, %rd57;
	mul.f64 	%fd16, %fd15, 0d3BF921FB54442D19;
	cvt.rn.f32.f64 	%f70, %fd16;
	neg.f32 	%f71, %f70;
	setp.lt.s32 	%p13, %r75, 0;
	selp.f32 	%f120, %f71, %f70, %p13;
$L__BB11_10:
	setp.ltu.f32 	%p14, %f7, 0f47CE4780;
	add.s32 	%r80, %r135, 1;
	mul.rn.f32 	%f73, %f120, %f120;
	and.b32  	%r81, %r135, 1;
	setp.eq.b32 	%p15, %r81, 1;
	selp.f32 	%f74, %f120, 0f3F800000, %p15;
	fma.rn.f32 	%f75, %f73, %f74, 0f00000000;
	fma.rn.f32 	%f76, %f73, 0f37CBAC00, 0fBAB607ED;
	selp.f32 	%f77, 0fB94D4153, %f76, %p15;
	selp.f32 	%f78, 0f3C0885E4, 0f3D2AAABB, %p15;
	fma.rn.f32 	%f79, %f77, %f73, %f78;
	selp.f32 	%f80, 0fBE2AAAA8, 0fBEFFFFFF, %p15;
	fma.rn.f32 	%f81, %f79, %f73, %f80;
	fma.rn.f32 	%f82, %f81, %f75, %f74;
	and.b32  	%r82, %r80, 2;
	setp.eq.s32 	%p16, %r82, 0;
	mov.f32 	%f83, 0f00000000;
	sub.f32 	%f84, %f83, %f82;
	selp.f32 	%f85, %f82, %f84, %p16;
	mul.f32 	%f11, %f4, %f85;
	mov.u32 	%r139, %r143;
	mov.f32 	%f121, %f122;
	@%p14 bra 	$L__BB11_18;
	setp.neu.f32 	%p17, %f7, 0f7F800000;
	@%p17 bra 	$L__BB11_13;
	mov.f32 	%f88, 0f00000000;
	mul.rn.f32 	%f121, %f5, %f88;
	mov.b32 	%r139, 0;
	bra.uni 	$L__BB11_18;
$L__BB11_13:
	mov.b32 	%r18, %f5;
	shl.b32 	%r84, %r18, 8;
	or.b32  	%r19, %r84, -2147483648;
	mov.b64 	%rd83, 0;
	mov.b32 	%r136, 0;
	mov.u64 	%rd81, __cudart_i2opi_f;
	mov.u64 	%rd82, %rd1;
$L__BB11_14:
	.pragma "nounroll";
	ld.global.nc.u32 	%r85, [%rd81];
	mad.wide.u32 	%rd60, %r85, %r19, %rd83;
	shr.u64 	%rd83, %rd60, 32;
	st.local.u32 	[%rd82], %rd60;
	add.s32 	%r136, %r136, 1;
	add.s64 	%rd82, %rd82, 4;
	add.s64 	%rd81, %rd81, 4;
	setp.ne.s32 	%p18, %r136, 6;
	@%p18 bra 	$L__BB11_14;
	shr.u32 	%r86, %r18, 23;
	st.local.u32 	[%rd1+24], %rd83;
	and.b32  	%r22, %r86, 31;
	and.b32  	%r87, %r86, 224;
	add.s32 	%r88, %r87, -128;
	shr.u32 	%r89, %r88, 5;
	mul.wide.u32 	%rd61, %r89, 4;
	sub.s64 	%rd15, %rd1, %rd61;
	ld.local.u32 	%r137, [%rd15+24];
	ld.local.u32 	%r138, [%rd15+20];
	setp.eq.s32 	%p19, %r22, 0;
	@%p19 bra 	$L__BB11_17;
	shf.l.wrap.b32 	%r137, %r138, %r137, %r22;
	ld.local.u32 	%r90, [%rd15+16];
	shf.l.wrap.b32 	%r138, %r90, %r138, %r22;
$L__BB11_17:
	shr.u32 	%r91, %r137, 30;
	shf.l.wrap.b32 	%r92, %r138, %r137, 2;
	shl.b32 	%r93, %r138, 2;
	shr.u32 	%r94, %r92, 31;
	add.s32 	%r95, %r94, %r91;
	neg.s32 	%r96, %r95;
	setp.lt.s32 	%p20, %r18, 0;
	selp.b32 	%r139, %r96, %r95, %p20;
	xor.b32  	%r97, %r92, %r18;
	shr.s32 	%r98, %r92, 31;
	xor.b32  	%r99, %r98, %r92;
	xor.b32  	%r100, %r98, %r93;
	cvt.u64.u32 	%rd62, %r99;
	shl.b64 	%rd63, %rd62, 32;
	cvt.u64.u32 	%rd64, %r100;
	or.b64  	%rd65, %rd63, %rd64;
	cvt.rn.f64.s64 	%fd17, %rd65;
	mul.f64 	%fd18, %fd17, 0d3BF921FB54442D19;
	cvt.rn.f32.f64 	%f86, %fd18;
	neg.f32 	%f87, %f86;
	setp.lt.s32 	%p21, %r97, 0;
	selp.f32 	%f121, %f87, %f86, %p21;
$L__BB11_18:
	setp.ltu.f32 	%p22, %f7, 0f47CE4780;
	add.s32 	%r102, %r139, 1;
	mul.rn.f32 	%f89, %f121, %f121;
	and.b32  	%r103, %r139, 1;
	setp.eq.b32 	%p23, %r103, 1;
	selp.f32 	%f90, %f121, 0f3F800000, %p23;
	fma.rn.f32 	%f91, %f89, %f90, 0f00000000;
	fma.rn.f32 	%f92, %f89, 0f37CBAC00, 0fBAB607ED;
	selp.f32 	%f93, 0fB94D4153, %f92, %p23;
	selp.f32 	%f94, 0f3C0885E4, 0f3D2AAABB, %p23;
	fma.rn.f32 	%f95, %f93, %f89, %f94;
	selp.f32 	%f96, 0fBE2AAAA8, 0fBEFFFFFF, %p23;
	fma.rn.f32 	%f97, %f95, %f89, %f96;
	fma.rn.f32 	%f98, %f97, %f91, %f90;
	and.b32  	%r104, %r102, 2;
	setp.eq.s32 	%p24, %r104, 0;
	mov.f32 	%f99, 0f00000000;
	sub.f32 	%f100, %f99, %f98;
	selp.f32 	%f101, %f98, %f100, %p24;
	mul.f32 	%f15, %f11, %f101;
	@%p22 bra 	$L__BB11_26;
	setp.neu.f32 	%p25, %f7, 0f7F800000;
	@%p25 bra 	$L__BB11_21;
	mov.f32 	%f104, 0f00000000;
	mul.rn.f32 	%f122, %f5, %f104;
	mov.b32 	%r143, 0;
	bra.uni 	$L__BB11_26;
$L__BB11_21:
	mov.b32 	%r31, %f5;
	shl.b32 	%r106, %r31, 8;
	or.b32  	%r32, %r106, -2147483648;
	mov.b64 	%rd86, 0;
	mov.b32 	%r140, 0;
	mov.u64 	%rd84, __cudart_i2opi_f;
	mov.u64 	%rd85, %rd1;
$L__BB11_22:
	.pragma "nounroll";
	ld.global.nc.u32 	%r107, [%rd84];
	mad.wide.u32 	%rd68, %r107, %r32, %rd86;
	shr.u64 	%rd86, %rd68, 32;
	st.local.u32 	[%rd85], %rd68;
	add.s32 	%r140, %r140, 1;
	add.s64 	%rd85, %rd85, 4;
	add.s64 	%rd84, %rd84, 4;
	setp.ne.s32 	%p26, %r140, 6;
	@%p26 bra 	$L__BB11_22;
	shr.u32 	%r108, %r31, 23;
	st.local.u32 	[%rd1+24], %rd86;
	and.b32  	%r35, %r108, 31;
	and.b32  	%r109, %r108, 224;
	add.s32 	%r110, %r109, -128;
	shr.u32 	%r111, %r110, 5;
	mul.wide.u32 	%rd69, %r111, 4;
	sub.s64 	%rd22, %rd1, %rd69;
	ld.local.u32 	%r141, [%rd22+24];
	ld.local.u32 	%r142, [%rd22+20];
	setp.eq.s32 	%p27, %r35, 0;
	@%p27 bra 	$L__BB11_25;
	shf.l.wrap.b32 	%r141, %r142, %r141, %r35;
	ld.local.u32 	%r112, [%rd22+16];
	shf.l.wrap.b32 	%r142, %r112, %r142, %r35;
$L__BB11_25:
	shr.u32 	%r113, %r141, 30;
	shf.l.wrap.b32 	%r114, %r142, %r141, 2;
	shl.b32 	%r115, %r142, 2;
	shr.u32 	%r116, %r114, 31;
	add.s32 	%r117, %r116, %r113;
	neg.s32 	%r118, %r117;
	setp.lt.s32 	%p28, %r31, 0;
	selp.b32 	%r143, %r118, %r117, %p28;
	xor.b32  	%r119, %r114, %r31;
	shr.s32 	%r120, %r114, 31;
	xor.b32  	%r121, %r120, %r114;
	xor.b32  	%r122, %r120, %r115;
	cvt.u64.u32 	%rd70, %r121;
	shl.b64 	%rd71, %rd70, 32;
	cvt.u64.u32 	%rd72, %r122;
	or.b64  	%rd73, %rd71, %rd72;
	cvt.rn.f64.s64 	%fd19, %rd73;
	mul.f64 	%fd20, %fd19, 0d3BF921FB54442D19;
	cvt.rn.f32.f64 	%f102, %fd20;
	neg.f32 	%f103, %f102;
	setp.lt.s32 	%p29, %r119, 0;
	selp.f32 	%f122, %f103, %f102, %p29;
$L__BB11_26:
	ld.param.u64 	%rd77, [_Z15Poynting_AdcigsiiiiiiiPfS_S_S_S_S_S_S_S__param_7];
	ld.param.u32 	%r130, [_Z15Poynting_AdcigsiiiiiiiPfS_S_S_S_S_S_S_S__param_4];
	add.s32 	%r124, %r143, 1;
	mul.rn.f32 	%f105, %f122, %f122;
	and.b32  	%r125, %r143, 1;
	setp.eq.b32 	%p30, %r125, 1;
	selp.f32 	%f106, %f122, 0f3F800000, %p30;
	fma.rn.f32 	%f107, %f105, %f106, 0f00000000;
	fma.rn.f32 	%f108, %f105, 0f37CBAC00, 0fBAB607ED;
	selp.f32 	%f109, 0fB94D4153, %f108, %p30;
	selp.f32 	%f110, 0f3C0885E4, 0f3D2AAABB, %p30;
	fma.rn.f32 	%f111, %f109, %f105, %f110;
	selp.f32 	%f112, 0fBE2AAAA8, 0fBEFFFFFF, %p30;
	fma.rn.f32 	%f113, %f111, %f105, %f112;
	fma.rn.f32 	%f114, %f113, %f107, %f106;
	and.b32  	%r126, %r124, 2;
	setp.eq.s32 	%p31, %r126, 0;
	mov.f32 	%f115, 0f00000000;
	sub.f32 	%f116, %f115, %f114;
	selp.f32 	%f117, %f114, %f116, %p31;
	mad.lo.s32 	%r127, %r1, %r130, %r3;
	mad.lo.s32 	%r128, %r127, %r44, %r2;
	cvta.to.global.u64 	%rd74, %rd77;
	mul.wide.s32 	%rd75, %r128, 4;
	add.s64 	%rd76, %rd74, %rd75;
	ld.global.f32 	%f118, [%rd76];
	fma.rn.f32 	%f119, %f15, %f117, %f118;
	st.global.f32 	[%rd76], %f119;
$L__BB11_27:
	ret;

}
	// .globl	_Z12adcigs_illumiiiiiPfS_
.visible .entry _Z12adcigs_illumiiiiiPfS_(
	.param .u32 _Z12adcigs_illumiiiiiPfS__param_0,
	.param .u32 _Z12adcigs_illumiiiiiPfS__param_1,
	.param .u32 _Z12adcigs_illumiiiiiPfS__param_2,
	.param .u32 _Z12adcigs_illumiiiiiPfS__param_3,
	.param .u32 _Z12adcigs_illumiiiiiPfS__param_4,
	.param .u64 .ptr .align 1 _Z12adcigs_illumiiiiiPfS__param_5,
	.param .u64 .ptr .align 1 _Z12adcigs_illumiiiiiPfS__param_6
)
{
	.reg .pred 	%p<2>;
	.reg .b32 	%r<17>;
	.reg .b32 	%f<4>;
	.reg .b64 	%rd<9>;

	ld.param.u32 	%r5, [_Z12adcigs_illumiiiiiPfS__param_0];
	ld.param.u32 	%r3, [_Z12adcigs_illumiiiiiPfS__param_1];
	ld.param.u32 	%r6, [_Z12adcigs_illumiiiiiPfS__param_2];
	ld.param.u32 	%r4, [_Z12adcigs_illumiiiiiPfS__param_4];
	ld.param.u64 	%rd1, [_Z12adcigs_illumiiiiiPfS__param_5];
	ld.param.u64 	%rd2, [_Z12adcigs_illumiiiiiPfS__param_6];
	mov.u32 	%r7, %tid.x;
	mov.u32 	%r8, %ntid.x;
	mov.u32 	%r9, %ctaid.x;
	mad.lo.s32 	%r1, %r8, %r9, %r7;
	mul.lo.s32 	%r2, %r6, %r3;
	mul.lo.s32 	%r10, %r3, %r5;
	div.s32 	%r11, %r10, %r4;
	mul.lo.s32 	%r12, %r11, %r6;
	setp.ge.s32 	%p1, %r1, %r12;
	@%p1 bra 	$L__BB12_2;
	cvta.to.global.u64 	%rd3, %rd1;
	cvta.to.global.u64 	%rd4, %rd2;
	mul.wide.s32 	%rd5, %r1, 4;
	add.s64 	%rd6, %rd3, %rd5;
	ld.global.f32 	%f1, [%rd6];
	mul.lo.s32 	%r13, %r4, %r3;
	div.s32 	%r14, %r1, %r2;
	rem.s32 	%r15, %r1, %r3;
	mad.lo.s32 	%r16, %r13, %r14, %r15;
	mul.wide.s32 	%rd7, %r16, 4;
	add.s64 	%rd8, %rd4, %rd7;
	ld.global.f32 	%f2, [%rd8];
	div.rn.f32 	%f3, %f1, %f2;
	st.global.f32 	[%rd6], %f3;
$L__BB12_2:
	ret;

}
.func  (.param .align 16 .b8 func_retval0[16]) __internal_trig_reduction_slowpathd(
	.param .b64 __internal_trig_reduction_slowpathd_param_0
)
{
	.local .align 8 .b8 	__local_depot13[40];
	.reg .b64 	%SP;
	.reg .b64 	%SPL;
	.reg .pred 	%p<10>;
	.reg .b32 	%r<47>;
	.reg .b64 	%rd<74>;
	.reg .b64 	%fd<5>;

	mov.u64 	%SPL, __local_depot13;
	ld.param.f64 	%fd4, [__internal_trig_reduction_slowpathd_param_0];
	add.u64 	%rd1, %SPL, 0;
	{
	.reg .b32 %temp; 
	mov.b64 	{%temp, %r1}, %fd4;
	}
	shr.u32 	%r2, %r1, 20;
	and.b32  	%r3, %r2, 2047;
	setp.eq.s32 	%p1, %r3, 2047;
	mov.b32 	%r46, 0;
	@%p1 bra 	$L__BB13_9;
	add.s32 	%r20, %r3, -1024;
	mov.b64 	%rd20, %fd4;
	shl.b64 	%rd2, %rd20, 11;
	shr.u32 	%r4, %r20, 6;
	sub.s32 	%r45, 15, %r4;
	sub.s32 	%r21, 19, %r4;
	setp.lt.u32 	%p2, %r20, 128;
	selp.b32 	%r6, 18, %r21, %p2;
	setp.ge.s32 	%p3, %r45, %r6;
	mov.b64 	%rd70, 0;
	@%p3 bra 	$L__BB13_4;
	add.s32 	%r23, %r6, %r4;
	neg.s32 	%r43, %r23;
	or.b64  	%rd3, %rd2, -9223372036854775808;
	mov.b64 	%rd70, 0;
	mov.b32 	%r42, 0;
	mov.u64 	%rd25, __cudart_i2opi_d;
	mov.u32 	%r44, %r45;
$L__BB13_3:
	.pragma "nounroll";
	mul.wide.s32 	%rd22, %r42, 8;
	add.s64 	%rd23, %rd1, %rd22;
	mul.wide.s32 	%rd24, %r44, 8;
	add.s64 	%rd26, %rd25, %rd24;
	ld.global.nc.u64 	%rd27, [%rd26];
	{
	.reg .u32 %r0, %r1, %r2, %r3, %alo, %ahi, %blo, %bhi, %clo, %chi;
	mov.b64 	{%alo,%ahi}, %rd27;
	mov.b64 	{%blo,%bhi}, %rd3;
	mov.b64 	{%clo,%chi}, %rd70;
	mad.lo.cc.u32 	%r0, %alo, %blo, %clo;
	madc.hi.cc.u32 	%r1, %alo, %blo, %chi;
	madc.hi.u32 	%r2, %alo, %bhi, 0;
	mad.lo.cc.u32 	%r1, %alo, %bhi, %r1;
	madc.hi.cc.u32 	%r2, %ahi, %blo, %r2;
	madc.hi.u32 	%r3, %ahi, %bhi, 0;
	mad.lo.cc.u32 	%r1, %ahi, %blo, %r1;
	madc.lo.cc.u32 	%r2, %ahi, %bhi, %r2;
	addc.u32 	%r3, %r3, 0;
	mov.b64 	%rd28, {%r0,%r1};
	mov.b64 	%rd70, {%r2,%r3};
	}
	st.local.u64 	[%rd23], %rd28;
	add.s32 	%r44, %r44, 1;
	add.s32 	%r43, %r43, 1;
	add.s32 	%r42, %r42, 1;
	setp.ne.s32 	%p4, %r43, -15;
	mov.u32 	%r45, %r6;
	@%p4 bra 	$L__BB13_3;
$L__BB13_4:
	cvt.s64.s32 	%rd29, %r45;
	cvt.u64.u32 	%rd30, %r4;
	add.s64 	%rd31, %rd30, %rd29;
	shl.b64 	%rd32, %rd31, 3;
	add.s64 	%rd33, %rd1, %rd32;
	st.local.u64 	[%rd33+-120], %rd70;
	and.b32  	%r15, %r2, 63;
	ld.local.u64 	%rd72, [%rd1+16];
	ld.local.u64 	%rd71, [%rd1+24];
	setp.eq.s32 	%p5, %r15, 0;
	@%p5 bra 	$L__BB13_6;
	shl.b64 	%rd34, %rd71, %r15;
	shr.u64 	%rd35, %rd72, 1;
	xor.b32  	%r24, %r15, 63;
	shr.u64 	%rd36, %rd35, %r24;
	or.b64  	%rd71, %rd34, %rd36;
	ld.local.u64 	%rd37, [%rd1+8];
	shl.b64 	%rd38, %rd72, %r15;
	shr.u64 	%rd39, %rd37, 1;
	shr.u64 	%rd40, %rd39, %r24;
	or.b64  	%rd72, %rd38, %rd40;
$L__BB13_6:
	and.b32  	%r25, %r1, -2147483648;
	shr.u64 	%rd41, %rd71, 62;
	cvt.u32.u64 	%r26, %rd41;
	mov.b64 	{%r27, %r28}, %rd71;
	mov.b64 	{%r29, %r30}, %rd72;
	shf.l.wrap.b32 	%r31, %r30, %r27, 2;
	shf.l.wrap.b32 	%r32, %r27, %r28, 2;
	mov.b64 	%rd42, {%r31, %r32};
	shl.b64 	%rd43, %rd72, 2;
	shr.u64 	%rd44, %rd42, 63;
	cvt.u32.u64 	%r33, %rd44;
	add.s32 	%r34, %r33, %r26;
	setp.eq.s32 	%p6, %r25, 0;
	neg.s32 	%r35, %r34;
	selp.b32 	%r46, %r34, %r35, %p6;
	setp.gt.s64 	%p7, %rd42, -1;
	mov.b64 	%rd45, 0;
	{
	.reg .u32 %r0, %r1, %r2, %r3, %a0, %a1, %a2, %a3, %b0, %b1, %b2, %b3;
	mov.b64 	{%a0,%a1}, %rd45;
	mov.b64 	{%a2,%a3}, %rd45;
	mov.b64 	{%b0,%b1}, %rd43;
	mov.b64 	{%b2,%b3}, %rd42;
	sub.cc.u32 	%r0, %a0, %b0;
	subc.cc.u32 	%r1, %a1, %b1;
	subc.cc.u32 	%r2, %a2, %b2;
	subc.u32 	%r3, %a3, %b3;
	mov.b64 	%rd46, {%r0,%r1};
	mov.b64 	%rd47, {%r2,%r3};
	}
	xor.b32  	%r36, %r25, -2147483648;
	selp.b64 	%rd73, %rd42, %rd47, %p7;
	selp.b64 	%rd14, %rd43, %rd46, %p7;
	selp.b32 	%r17, %r25, %r36, %p7;
	clz.b64 	%r37, %rd73;
	cvt.u64.u32 	%rd15, %r37;
	setp.eq.s32 	%p8, %r37, 0;
	@%p8 bra 	$L__BB13_8;
	cvt.u32.u64 	%r38, %rd15;
	and.b32  	%r39, %r38, 63;
	shl.b64 	%rd48, %rd73, %r39;
	shr.u64 	%rd49, %rd14, 1;
	not.b32 	%r40, %r38;
	and.b32  	%r41, %r40, 63;
	shr.u64 	%rd50, %rd49, %r41;
	or.b64  	%rd73, %rd48, %rd50;
$L__BB13_8:
	mov.b64 	%rd51, -3958705157555305931;
	{
	.reg .u32 %r0, %r1, %r2, %r3, %alo, %ahi, %blo, %bhi;
	mov.b64 	{%alo,%ahi}, %rd73;
	mov.b64 	{%blo,%bhi}, %rd51;
	mul.lo.u32 	%r0, %alo, %blo;
	mul.hi.u32 	%r1, %alo, %blo;
	mad.lo.cc.u32 	%r1, %alo, %bhi, %r1;
	madc.hi.u32 	%r2, %alo, %bhi, 0;
	mad.lo.cc.u32 	%r1, %ahi, %blo, %r1;
	madc.hi.cc.u32 	%r2, %ahi, %blo, %r2;
	madc.hi.u32 	%r3, %ahi, %bhi, 0;
	mad.lo.cc.u32 	%r2, %ahi, %bhi, %r2;
	addc.u32 	%r3, %r3, 0;
	mov.b64 	%rd52, {%r0,%r1};
	mov.b64 	%rd53, {%r2,%r3};
	}
	setp.gt.s64 	%p9, %rd53, 0;
	{
	.reg .u32 %r0, %r1, %r2, %r3, %a0, %a1, %a2, %a3, %b0, %b1, %b2, %b3;
	mov.b64 	{%a0,%a1}, %rd52;
	mov.b64 	{%a2,%a3}, %rd53;
	mov.b64 	{%b0,%b1}, %rd52;
	mov.b64 	{%b2,%b3}, %rd53;
	add.cc.u32 	%r0, %a0, %b0;
	addc.cc.u32 	%r1, %a1, %b1;
	addc.cc.u32 	%r2, %a2, %b2;
	addc.u32 	%r3, %a3, %b3;
	mov.b64 	%rd54, {%r0,%r1};
	mov.b64 	%rd55, {%r2,%r3};
	}
	selp.b64 	%rd56, %rd55, %rd53, %p9;
	selp.s64 	%rd57, -1, 0, %p9;
	sub.s64 	%rd58, %rd57, %rd15;
	cvt.u64.u32 	%rd59, %r17;
	shl.b64 	%rd60, %rd59, 32;
	add.s64 	%rd61, %rd56, 1;
	shr.u64 	%rd62, %rd61, 10;
	add.s64 	%rd63, %rd62, 1;
	shr.u64 	%rd64, %rd63, 1;
	shl.b64 	%rd65, %rd58, 52;
	add.s64 	%rd66, %rd65, %rd64;
	add.s64 	%rd67, %rd66, 4602678819172646912;
	or.b64  	%rd68, %rd67, %rd60;
	mov.b64 	%fd4, %rd68;
$L__BB13_9:
	st.param.f64 	[func_retval0], %fd4;
	st.param.b32 	[func_retval0+8], %r46;
	ret;

}
.func  (.param .b64 func_retval0) __internal_accurate_pow(
	.param .b64 __internal_accurate_pow_param_0
)
{
	.reg .pred 	%p<8>;
	.reg .b32 	%r<49>;
	.reg .b32 	%f<3>;
	.reg .b64 	%fd<109>;

	ld.param.f64 	%fd10, [__internal_accurate_pow_param_0];
	{
	.reg .b32 %temp; 
	mov.b64 	{%temp, %r46}, %fd10;
	}
	{
	.reg .b32 %temp; 
	mov.b64 	{%r45, %temp}, %fd10;
	}
	shr.u32 	%r47, %r46, 20;
	setp.gt.u32 	%p1, %r46, 1048575;
	@%p1 bra 	$L__BB14_2;
	mul.f64 	%fd11, %fd10, 0d4350000000000000;
	{
	.reg .b32 %temp; 
	mov.b64 	{%temp, %r46}, %fd11;
	}
	{
	.reg .b32 %temp; 
	mov.b64 	{%r45, %temp}, %fd11;
	}
	shr.u32 	%r16, %r46, 20;
	add.s32 	%r47, %r16, -54;
$L__BB14_2:
	add.s32 	%r48, %r47, -1023;
	and.b32  	%r17, %r46, -2146435073;
	or.b32  	%r18, %r17, 1072693248;
	mov.b64 	%fd107, {%r45, %r18};
	setp.lt.u32 	%p2, %r18, 1073127583;
	@%p2 bra 	$L__BB14_4;
	{
	.reg .b32 %temp; 
	mov.b64 	{%r19, %temp}, %fd107;
	}
	{
	.reg .b32 %temp; 
	mov.b64 	{%temp, %r20}, %fd107;
	}
	add.s32 	%r21, %r20, -1048576;
	mov.b64 	%fd107, {%r19, %r21};
	add.s32 	%r48, %r47, -1022;
$L__BB14_4:
	add.f64 	%fd12, %fd107, 0dBFF0000000000000;
	add.f64 	%fd13, %fd107, 0d3FF0000000000000;
	rcp.approx.ftz.f64 	%fd14, %fd13;
	neg.f64 	%fd15, %fd13;
	fma.rn.f64 	%fd16, %fd15, %fd14, 0d3FF0000000000000;
	fma.rn.f64 	%fd17, %fd16, %fd16, %fd16;
	fma.rn.f64 	%fd18, %fd17, %fd14, %fd14;
	mul.f64 	%fd19, %fd12, %fd18;
	fma.rn.f64 	%fd20, %fd12, %fd18, %fd19;
	mul.f64 	%fd21, %fd20, %fd20;
	fma.rn.f64 	%fd22, %fd21, 0d3EB0F5FF7D2CAFE2, 0d3ED0F5D241AD3B5A;
	fma.rn.f64 	%fd23, %fd22, %fd21, 0d3EF3B20A75488A3F;
	fma.rn.f64 	%fd24, %fd23, %fd21, 0d3F1745CDE4FAECD5;
	fma.rn.f64 	%fd25, %fd24, %fd21, 0d3F3C71C7258A578B;
	fma.rn.f64 	%fd26, %fd25, %fd21, 0d3F6249249242B910;
	fma.rn.f64 	%fd27, %fd26, %fd21, 0d3F89999999999DFB;
	sub.f64 	%fd28, %fd12, %fd20;
	add.f64 	%fd29, %fd28, %fd28;
	neg.f64 	%fd30, %fd20;
	fma.rn.f64 	%fd31, %fd30, %fd12, %fd29;
	mul.f64 	%fd32, %fd18, %fd31;
	fma.rn.f64 	%fd33, %fd21, %fd27, 0d3FB5555555555555;
	mov.f64 	%fd34, 0d3FB5555555555555;
	sub.f64 	%fd35, %fd34, %fd33;
	fma.rn.f64 	%fd36, %fd21, %fd27, %fd35;
	add.f64 	%fd37, %fd36, 0dBC46A4CB00B9E7B0;
	add.f64 	%fd38, %fd33, %fd37;
	sub.f64 	%fd39, %fd33, %fd38;
	add.f64 	%fd40, %fd37, %fd39;
	mul.rn.f64 	%fd41, %fd20, %fd20;
	neg.f64 	%fd42, %fd41;
	fma.rn.f64 	%fd43, %fd20, %fd20, %fd42;
	{
	.reg .b32 %temp; 
	mov.b64 	{%r22, %temp}, %fd32;
	}
	{
	.reg .b32 %temp; 
	mov.b64 	{%temp, %r23}, %fd32;
	}
	add.s32 	%r24, %r23, 1048576;
	mov.b64 	%fd44, {%r22, %r24};
	fma.rn.f64 	%fd45, %fd20, %fd44, %fd43;
	mul.rn.f64 	%fd46, %fd41, %fd20;
	neg.f64 	%fd47, %fd46;
	fma.rn.f64 	%fd48, %fd41, %fd20, %fd47;
	fma.rn.f64 	%fd49, %fd41, %fd32, %fd48;
	fma.rn.f64 	%fd50, %fd45, %fd20, %fd49;
	mul.rn.f64 	%fd51, %fd38, %fd46;
	neg.f64 	%fd52, %fd51;
	fma.rn.f64 	%fd53, %fd38, %fd46, %fd52;
	fma.rn.f64 	%fd54, %fd38, %fd50, %fd53;
	fma.rn.f64 	%fd55, %fd40, %fd46, %fd54;
	add.f64 	%fd56, %fd51, %fd55;
	sub.f64 	%fd57, %fd51, %fd56;
	add.f64 	%fd58, %fd55, %fd57;
	add.f64 	%fd59, %fd20, %fd56;
	sub.f64 	%fd60, %fd20, %fd59;
	add.f64 	%fd61, %fd56, %fd60;
	add.f64 	%fd62, %fd58, %fd61;
	add.f64 	%fd63, %fd32, %fd62;
	add.f64 	%fd64, %fd59, %fd63;
	sub.f64 	%fd65, %fd59, %fd64;
	add.f64 	%fd66, %fd63, %fd65;
	xor.b32  	%r25, %r48, -2147483648;
	mov.b32 	%r26, 1127219200;
	mov.b64 	%fd67, {%r25, %r26};
	mov.b32 	%r27, -2147483648;
	mov.b64 	%fd68, {%r27, %r26};
	sub.f64 	%fd69, %fd67, %fd68;
	fma.rn.f64 	%fd70, %fd69, 0d3FE62E42FEFA39EF, %fd64;
	fma.rn.f64 	%fd71, %fd69, 0dBFE62E42FEFA39EF, %fd70;
	sub.f64 	%fd72, %fd71, %fd64;
	sub.f64 	%fd73, %fd66, %fd72;
	fma.rn.f64 	%fd74, %fd69, 0d3C7ABC9E3B39803F, %fd73;
	add.f64 	%fd75, %fd70, %fd74;
	sub.f64 	%fd76, %fd70, %fd75;
	add.f64 	%fd77, %fd74, %fd76;
	mov.f64 	%fd78, 0d4000000000000000;
	{
	.reg .b32 %temp; 
	mov.b64 	{%temp, %r28}, %fd78;
	}
	{
	.reg .b32 %temp; 
	mov.b64 	{%r29, %temp}, %fd78;
	}
	shl.b32 	%r30, %r28, 1;
	setp.gt.u32 	%p3, %r30, -33554433;
	and.b32  	%r31, %r28, -15728641;
	selp.b32 	%r32, %r31, %r28, %p3;
	mov.b64 	%fd79, {%r29, %r32};
	mul.rn.f64 	%fd80, %fd75, %fd79;
	neg.f64 	%fd81, %fd80;
	fma.rn.f64 	%fd82, %fd75, %fd79, %fd81;
	fma.rn.f64 	%fd83, %fd77, %fd79, %fd82;
	add.f64 	%fd4, %fd80, %fd83;
	sub.f64 	%fd84, %fd80, %fd4;
	add.f64 	%fd5, %fd83, %fd84;
	fma.rn.f64 	%fd85, %fd4, 0d3FF71547652B82FE, 0d4338000000000000;
	{
	.reg .b32 %temp; 
	mov.b64 	{%r13, %temp}, %fd85;
	}
	mov.f64 	%fd86, 0dC338000000000000;
	add.rn.f64 	%fd87, %fd85, %fd86;
	fma.rn.f64 	%fd88, %fd87, 0dBFE62E42FEFA39EF, %fd4;
	fma.rn.f64 	%fd89, %fd87, 0dBC7ABC9E3B39803F, %fd88;
	fma.rn.f64 	%fd90, %fd89, 0d3E5ADE1569CE2BDF, 0d3E928AF3FCA213EA;
	fma.rn.f64 	%fd91, %fd90, %fd89, 0d3EC71DEE62401315;
	fma.rn.f64 	%fd92, %fd91, %fd89, 0d3EFA01997C89EB71;
	fma.rn.f64 	%fd93, %fd92, %fd89, 0d3F2A01A014761F65;
	fma.rn.f64 	%fd94, %fd93, %fd89, 0d3F56C16C1852B7AF;
	fma.rn.f64 	%fd95, %fd94, %fd89, 0d3F81111111122322;
	fma.rn.f64 	%fd96, %fd95, %fd89, 0d3FA55555555502A1;
	fma.rn.f64 	%fd97, %fd96, %fd89, 0d3FC5555555555511;
	fma.rn.f64 	%fd98, %fd97, %fd89, 0d3FE000000000000B;
	fma.rn.f64 	%fd99, %fd98, %fd89, 0d3FF0000000000000;
	fma.rn.f64 	%fd100, %fd99, %fd89, 0d3FF0000000000000;
	{
	.reg .b32 %temp; 
	mov.b64 	{%r14, %temp}, %fd100;
	}
	{
	.reg .b32 %temp; 
	mov.b64 	{%temp, %r15}, %fd100;
	}
	shl.b32 	%r33, %r13, 20;
	add.s32 	%r34, %r33, %r15;
	mov.b64 	%fd108, {%r14, %r34};
	{
	.reg .b32 %temp; 
	mov.b64 	{%temp, %r35}, %fd4;
	}
	mov.b32 	%f2, %r35;
	abs.f32 	%f1, %f2;
	setp.lt.f32 	%p4, %f1, 0f4086232B;
	@%p4 bra 	$L__BB14_7;
	setp.lt.f64 	%p5, %fd4, 0d0000000000000000;
	add.f64 	%fd101, %fd4, 0d7FF0000000000000;
	selp.f64 	%fd108, 0d0000000000000000, %fd101, %p5;
	setp.geu.f32 	%p6, %f1, 0f40874800;
	@%p6 bra 	$L__BB14_7;
	shr.u32 	%r36, %r13, 31;
	add.s32 	%r37, %r13, %r36;
	shr.s32 	%r38, %r37, 1;
	shl.b32 	%r39, %r38, 20;
	add.s32 	%r40, %r15, %r39;
	mov.b64 	%fd102, {%r14, %r40};
	sub.s32 	%r41, %r13, %r38;
	shl.b32 	%r42, %r41, 20;
	add.s32 	%r43, %r42, 1072693248;
	mov.b32 	%r44, 0;
	mov.b64 	%fd103, {%r44, %r43};
	mul.f64 	%fd108, %fd103, %fd102;
$L__BB14_7:
	abs.f64 	%fd104, %fd108;
	setp.eq.f64 	%p7, %fd104, 0d7FF0000000000000;
	fma.rn.f64 	%fd105, %fd108, %fd5, %fd108;
	selp.f64 	%fd106, %fd108, %fd105, %p7;
	st.param.f64 	[func_retval0], %fd106;
	ret;

}


// ===== COMPILED SASS (sm_100) =====

	.target	sm_100

	.elftype	@"ET_EXEC"


//--------------------- .note.nv.tkinfo           --------------------------
	.section	.note.nv.tkinfo,"",@"SHT_NOTE"
	.sectionflags	@"SHF_NOTE_NV_TKINFO"
	.tkinfo
        /*0018*/ 	.word	0x00000002
        /*0030*/ 	.string	""
        /*0030*/ 	.string	"ptxas"
        /*0030*/ 	.string	"Cuda compilation tools, release 13.0, V13.0.88"
        /*0030*/ 	.string	"Build cuda_13.0.r13.0/compiler.36424714_0"
        /*0030*/ 	.string	"-arch sm_100 -m 64 "



//--------------------- .note.nv.cuinfo           --------------------------
	.section	.note.nv.cuinfo,"",@"SHT_NOTE"
	.sectionflags	@"SHF_NOTE_NV_CUINFO"
        /*0018*/ 	.short	0x0002
        /*001a*/ 	.short	0x0064
        /*001c*/ 	.short	0x0082
	.zero		2


//--------------------- .nv.info                  --------------------------
	.section	.nv.info,"",@"SHT_CUDA_INFO"
	.align	4


	//----- nvinfo : EIATTR_REGCOUNT
	.align		4
        /*0000*/ 	.byte	0x04, 0x2f
        /*0002*/ 	.short	(.L_6 - .L_5)
	.align		4
.L_5:
        /*0004*/ 	.word	index@(_Z10add_sourcefffiiiifffiiiiPfS_)
        /*0008*/ 	.word	0x0000001a


	//----- nvinfo : EIATTR_FRAME_SIZE
	.align		4
.L_6:
        /*000c*/ 	.byte	0x04, 0x11
        /*000e*/ 	.short	(.L_8 - .L_7)
	.align		4
.L_7:
        /*0010*/ 	.word	index@($__internal_15_$__cuda_sm20_rcp_rn_f32_slowpath)
        /*0014*/ 	.word	0x00000000


	//----- nvinfo : EIATTR_FRAME_SIZE
	.align		4
.L_8:
        /*0018*/ 	.byte	0x04, 0x11
        /*001a*/ 	.short	(.L_10 - .L_9)
	.align		4
.L_9:
        /*001c*/ 	.word	index@($__internal_14_$__cuda_sm20_div_rn_f64_full)
        /*0020*/ 	.word	0x00000000


	//----- nvinfo : EIATTR_FRAME_SIZE
	.align		4
.L_10:
        /*0024*/ 	.byte	0x04, 0x11
        /*0026*/ 	.short	(.L_12 - .L_11)
	.align		4
.L_11:
        /*0028*/ 	.word	index@(_Z10add_sourcefffiiiifffiiiiPfS_)
        /*002c*/ 	.word	0x00000000


	//----- nvinfo : EIATTR_REGCOUNT
	.align		4
.L_12:
        /*0030*/ 	.byte	0x04, 0x2f
        /*0032*/ 	.short	(.L_14 - .L_13)
	.align		4
.L_13:
        /*0034*/ 	.word	index@(_Z10update_veliiiiifffPfS_S_S_S_S_S_S_S_S_S_)
        /*0038*/ 	.word	0x00000028


	//----- nvinfo : EIATTR_FRAME_SIZE
	.align		4
.L_14:
        /*003c*/ 	.byte	0x04, 0x11
        /*003e*/ 	.short	(.L_16 - .L_15)
	.align		4
.L_15:
        /*0040*/ 	.word	index@($__internal_13_$__cuda_sm3x_div_rn_noftz_f32_slowpath)
        /*0044*/ 	.word	0x00000000


	//----- nvinfo : EIATTR_FRAME_SIZE
	.align		4
.L_16:
        /*0048*/ 	.byte	0x04, 0x11
        /*004a*/ 	.short	(.L_18 - .L_17)
	.align		4
.L_17:
        /*004c*/ 	.word	index@(_Z10update_veliiiiifffPfS_S_S_S_S_S_S_S_S_S_)
        /*0050*/ 	.word	0x00000000


	//----- nvinfo : EIATTR_REGCOUNT
	.align		4
.L_18:
        /*0054*/ 	.byte	0x04, 0x2f
        /*0056*/ 	.short	(.L_20 - .L_19)
	.align		4
.L_19:
        /*0058*/ 	.word	index@(_Z13update_stressiiiifffPfS_S_S_S_iS_S_S_S_S_S_S_S_S_S_S_S_S_S_S_iiiib)
        /*005c*/ 	.word	0x0000002a


	//----- nvinfo : EIATTR_FRAME_SIZE
	.align		4
.L_20:
        /*0060*/ 	.byte	0x04, 0x11
        /*0062*/ 	.short	(.L_22 - .L_21)
	.align		4
.L_21:
        /*0064*/ 	.word	index@($_Z13update_stressiiiifffPfS_S_S_S_iS_S_S_S_S_S_S_S_S_S_S_S_S_S_S_iiiib$__internal_trig_reduction_slowpathd)
        /*0068*/ 	.word	0x00000048


	//----- nvinfo : EIATTR_FRAME_SIZE
	.align		4
.L_22:
        /*006c*/ 	.byte	0x04, 0x11
        /*006e*/ 	.short	(.L_24 - .L_23)
	.align		4
.L_23:
        /*0070*/ 	.word	index@($__internal_12_$__cuda_sm3x_div_rn_noftz_f32_slowpath)
        /*0074*/ 	.word	0x00000048


	//----- nvinfo : EIATTR_FRAME_SIZE
	.align		4
.L_24:
        /*0078*/ 	.byte	0x04, 0x11
        /*007a*/ 	.short	(.L_26 - .L_25)
	.align		4
.L_25:
        /*007c*/ 	.word	index@($__internal_11_$__cuda_sm20_sqrt_rn_f32_slowpath)
        /*0080*/ 	.word	0x00000048


	//----- nvinfo : EIATTR_FRAME_SIZE
	.align		4
.L_26:
        /*0084*/ 	.byte	0x04, 0x11
        /*0086*/ 	.short	(.L_28 - .L_27)
	.align		4
.L_27:
        /*0088*/ 	.word	index@($__internal_10_$__cuda_sm20_div_rn_f64_full)
        /*008c*/ 	.word	0x00000048


	//----- nvinfo : EIATTR_FRAME_SIZE
	.align		4
.L_28:
        /*0090*/ 	.byte	0x04, 0x11
        /*0092*/ 	.short	(.L_30 - .L_29)
	.align		4
.L_29:
        /*0094*/ 	.word	index@(_Z13update_stressiiiifffPfS_S_S_S_iS_S_S_S_S_S_S_S_S_S_S_S_S_S_S_iiiib)
        /*0098*/ 	.word	0x00000048


	//----- nvinfo : EIATTR_REGCOUNT
	.align		4
.L_30:
        /*009c*/ 	.byte	0x04, 0x2f
        /*009e*/ 	.short	(.L_32 - .L_31)
	.align		4
.L_31:
        /*00a0*/ 	.word	index@(_Z6get_d0ffiiiPf)
        /*00a4*/ 	.word	0x00000018


	//----- nvinfo : EIATTR_FRAME_SIZE
	.align		4
.L_32:
        /*00a8*/ 	.byte	0x04, 0x11
        /*00aa*/ 	.short	(.L_34 - .L_33)
	.align		4
.L_33:
        /*00ac*/ 	.word	index@($__internal_9_$__cuda_sm20_div_rn_f64_full)
        /*00b0*/ 	.word	0x00000000


	//----- nvinfo : EIATTR_FRAME_SIZE
	.align		4
.L_34:
        /*00b4*/ 	.byte	0x04, 0x11
        /*00b6*/ 	.short	(.L_36 - .L_35)
	.align		4
.L_35:
        /*00b8*/ 	.word	index@(_Z6get_d0ffiiiPf)
        /*00bc*/ 	.word	0x00000000


	//----- nvinfo : EIATTR_REGCOUNT
	.align		4
.L_36:
        /*00c0*/ 	.byte	0x04, 0x2f
        /*00c2*/ 	.short	(.L_38 - .L_37)
	.align		4
.L_37:
        /*00c4*/ 	.word	index@(_Z13initial_coffefiPfS_S_S_i)
        /*00c8*/ 	.word	0x00000020


	//----- nvinfo : EIATTR_FRAME_SIZE
	.align		4
.L_38:
        /*00cc*/ 	.byte	0x04, 0x11
        /*00ce*/ 	.short	(.L_40 - .L_39)
	.align		4
.L_39:
        /*00d0*/ 	.word	index@($_Z13initial_coffefiPfS_S_S_i$__internal_accurate_pow)
        /*00d4*/ 	.word	0x00000000


	//----- nvinfo : EIATTR_FRAME_SIZE
	.align		4
.L_40:
        /*00d8*/ 	.byte	0x04, 0x11
        /*00da*/ 	.short	(.L_42 - .L_41)
	.align		4
.L_41:
        /*00dc*/ 	.word	index@($__internal_8_$__cuda_sm20_div_rn_f64_full)
        /*00e0*/ 	.word	0x00000000


	//----- nvinfo : EIATTR_FRAME_SIZE
	.align		4
.L_42:
        /*00e4*/ 	.byte	0x04, 0x11
        /*00e6*/ 	.short	(.L_44 - .L_43)
	.align		4
.L_43:
        /*00e8*/ 	.word	index@($__internal_7_$__cuda_sm20_dblrcp_rn_slowpath_v3)
        /*00ec*/ 	.word	0x00000000


	//----- nvinfo : EIATTR_FRAME_SIZE
	.align		4
.L_44:
        /*00f0*/ 	.byte	0x04, 0x11
        /*00f2*/ 	.short	(.L_46 - .L_45)
	.align		4
.L_45:
        /*00f4*/ 	.word	index@(_Z13initial_coffefiPfS_S_S_i)
        /*00f8*/ 	.word	0x00000000


	//----- nvinfo : EIATTR_REGCOUNT
	.align		4
.L_46:
        /*00fc*/ 	.byte	0x04, 0x2f
        /*00fe*/ 	.short	(.L_48 - .L_47)
	.align		4
.L_47:
        /*0100*/ 	.word	index@(_Z11shot_recordiiiiiiiPfS_b)
        /*0104*/ 	.word	0x0000000a


	//----- nvinfo : EIATTR_FRAME_SIZE
	.align		4
.L_48:
        /*0108*/ 	.byte	0x04, 0x11
        /*010a*/ 	.short	(.L_50 - .L_49)
	.align		4
.L_49:
        /*010c*/ 	.word	index@(_Z11shot_recordiiiiiiiPfS_b)
        /*0110*/ 	.word	0x00000000


	//----- nvinfo : EIATTR_REGCOUNT
	.align		4
.L_50:
        /*0114*/ 	.byte	0x04, 0x2f
        /*0116*/ 	.short	(.L_52 - .L_51)
	.align		4
.L_51:
        /*0118*/ 	.word	index@(_Z15mute_directwaveiiffffiiiiPfS_S_S_i)
        /*011c*/ 	.word	0x0000001e


	//----- nvinfo : EIATTR_FRAME_SIZE
	.align		4
.L_52:
        /*0120*/ 	.byte	0x04, 0x11
        /*0122*/ 	.short	(.L_54 - .L_53)
	.align		4
.L_53:
        /*0124*/ 	.word	index@($_Z15mute_directwaveiiffffiiiiPfS_S_S_i$__internal_accurate_pow)
        /*0128*/ 	.word	0x00000000


	//----- nvinfo : EIATTR_FRAME_SIZE
	.align		4
.L_54:
        /*012c*/ 	.byte	0x04, 0x11
        /*012e*/ 	.short	(.L_56 - .L_55)
	.align		4
.L_55:
        /*0130*/ 	.word	index@($__internal_6_$__cuda_sm3x_div_rn_noftz_f32_slowpath)
        /*0134*/ 	.word	0x00000000


	//----- nvinfo : EIATTR_FRAME_SIZE
	.align		4
.L_56:
        /*0138*/ 	.byte	0x04, 0x11
        /*013a*/ 	.short	(.L_58 - .L_57)
	.align		4
.L_57:
        /*013c*/ 	.word	index@($__internal_5_$__cuda_sm20_sqrt_rn_f32_slowpath)
        /*0140*/ 	.word	0x00000000


	//----- nvinfo : EIATTR_FRAME_SIZE
	.align		4
.L_58:
        /*0144*/ 	.byte	0x04, 0x11
        /*0146*/ 	.short	(.L_60 - .L_59)
	.align		4
.L_59:
        /*0148*/ 	.word	index@($__internal_4_$__cuda_sm20_div_rn_f64_full)
        /*014c*/ 	.word	0x00000000


	//----- nvinfo : EIATTR_FRAME_SIZE
	.align		4
.L_60:
        /*0150*/ 	.byte	0x04, 0x11
        /*0152*/ 	.short	(.L_62 - .L_61)
	.align		4
.L_61:
        /*0154*/ 	.word	index@(_Z15mute_directwaveiiffffiiiiPfS_S_S_i)
        /*0158*/ 	.word	0x00000000


	//----- nvinfo : EIATTR_REGCOUNT
	.align		4
.L_62:
        /*015c*/ 	.byte	0x04, 0x2f
        /*015e*/ 	.short	(.L_64 - .L_63)
	.align		4
.L_63:
        /*0160*/ 	.word	index@(_Z14wavefield_bndriiiiiiiPfS_S_S_b)
        /*0164*/ 	.word	0x00000010


	//----- nvinfo : EIATTR_FRAME_SIZE
	.align		4
.L_64:
        /*0168*/ 	.byte	0x04, 0x11
        /*016a*/ 	.short	(.L_66 - .L_65)
	.align		4
.L_65:
        /*016c*/ 	.word	index@(_Z14wavefield_bndriiiiiiiPfS_S_S_b)
        /*0170*/ 	.word	0x00000000


	//----- nvinfo : EIATTR_REGCOUNT
	.align		4
.L_66:
        /*0174*/ 	.byte	0x04, 0x2f
        /*0176*/ 	.short	(.L_68 - .L_67)
	.align		4
.L_67:
        /*0178*/ 	.word	index@(_Z13cal_migrationiiiiPfS_S_)
        /*017c*/ 	.word	0x0000000d


	//----- nvinfo : EIATTR_FRAME_SIZE
	.align		4
.L_68:
        /*0180*/ 	.byte	0x04, 0x11
        /*0182*/ 	.short	(.L_70 - .L_69)
	.align		4
.L_69:
        /*0184*/ 	.word	index@(_Z13cal_migrationiiiiPfS_S_)
        /*0188*/ 	.word	0x00000000


	//----- nvinfo : EIATTR_REGCOUNT
	.align		4
.L_70:
        /*018c*/ 	.byte	0x04, 0x2f
        /*018e*/ 	.short	(.L_72 - .L_71)
	.align		4
.L_71:
        /*0190*/ 	.word	index@(_Z16cal_illuminationiiiiPfS_S_)
        /*0194*/ 	.word	0x0000000d


	//----- nvinfo : EIATTR_FRAME_SIZE
	.align		4
.L_72:
        /*0198*/ 	.byte	0x04, 0x11
        /*019a*/ 	.short	(.L_74 - .L_73)
	.align		4
.L_73:
        /*019c*/ 	.word	index@(_Z16cal_illuminationiiiiPfS_S_)
        /*01a0*/ 	.word	0x00000000


	//----- nvinfo : EIATTR_REGCOUNT
	.align		4
.L_74:
        /*01a4*/ 	.byte	0x04, 0x2f
        /*01a6*/ 	.short	(.L_76 - .L_75)
	.align		4
.L_75:
        /*01a8*/ 	.word	index@(_Z15migration_illumiiiPfS_)
        /*01ac*/ 	.word	0x00000010


	//----- nvinfo : EIATTR_FRAME_SIZE
	.align		4
.L_76:
        /*01b0*/ 	.byte	0x04, 0x11
        /*01b2*/ 	.short	(.L_78 - .L_77)
	.align		4
.L_77:
        /*01b4*/ 	.word	index@($__internal_3_$__cuda_sm3x_div_rn_noftz_f32_slowpath)
        /*01b8*/ 	.word	0x00000000


	//----- nvinfo : EIATTR_FRAME_SIZE
	.align		4
.L_78:
        /*01bc*/ 	.byte	0x04, 0x11
        /*01be*/ 	.short	(.L_80 - .L_79)
	.align		4
.L_79:
        /*01c0*/ 	.word	index@(_Z15migration_illumiiiPfS_)
        /*01c4*/ 	.word	0x00000000


	//----- nvinfo : EIATTR_REGCOUNT
	.align		4
.L_80:
        /*01c8*/ 	.byte	0x04, 0x2f
        /*01ca*/ 	.short	(.L_82 - .L_81)
	.align		4
.L_81:
        /*01cc*/ 	.word	index@(_Z15Poynting_AdcigsiiiiiiiPfS_S_S_S_S_S_S_S_)
        /*01d0*/ 	.word	0x00000020


	//----- nvinfo : EIATTR_FRAME_SIZE
	.align		4
.L_82:
        /*01d4*/ 	.byte	0x04, 0x11
        /*01d6*/ 	.short	(.L_84 - .L_83)
	.align		4
.L_83:
        /*01d8*/ 	.word	index@($__internal_2_$__cuda_sm20_sqrt_rn_f32_slowpath)
        /*01dc*/ 	.word	0x00000020


	//----- nvinfo : EIATTR_FRAME_SIZE
	.align		4
.L_84:
        /*01e0*/ 	.byte	0x04, 0x11
        /*01e2*/ 	.short	(.L_86 - .L_85)
	.align		4
.L_85:
        /*01e4*/ 	.word	index@($__internal_1_$__cuda_sm20_div_rn_f64_full)
        /*01e8*/ 	.word	0x00000020


	//----- nvinfo : EIATTR_FRAME_SIZE
	.align		4
.L_86:
        /*01ec*/ 	.byte	0x04, 0x11
        /*01ee*/ 	.short	(.L_88 - .L_87)
	.align		4
.L_87:
        /*01f0*/ 	.word	index@(_Z15Poynting_AdcigsiiiiiiiPfS_S_S_S_S_S_S_S_)
        /*01f4*/ 	.word	0x00000020


	//----- nvinfo : EIATTR_REGCOUNT
	.align		4
.L_88:
        /*01f8*/ 	.byte	0x04, 0x2f
        /*01fa*/ 	.short	(.L_90 - .L_89)
	.align		4
.L_89:
        /*01fc*/ 	.word	index@(_Z12adcigs_illumiiiiiPfS_)
        /*0200*/ 	.word	0x00000014


	//----- nvinfo : EIATTR_FRAME_SIZE
	.align		4
.L_90:
        /*0204*/ 	.byte	0x04, 0x11
        /*0206*/ 	.short	(.L_92 - .L_91)
	.align		4
.L_91:
        /*0208*/ 	.word	index@($__internal_0_$__cuda_sm3x_div_rn_noftz_f32_slowpath)
        /*020c*/ 	.word	0x00000000


	//----- nvinfo : EIATTR_FRAME_SIZE
	.align		4
.L_92:
        /*0210*/ 	.byte	0x04, 0x11
        /*0212*/ 	.short	(.L_94 - .L_93)
	.align		4
.L_93:
        /*0214*/ 	.word	index@(_Z12adcigs_illumiiiiiPfS_)
        /*0218*/ 	.word	0x00000000


	//----- nvinfo : EIATTR_MIN_STACK_SIZE
	.align		4
.L_94:
        /*021c*/ 	.byte	0x04, 0x12
        /*021e*/ 	.short	(.L_96 - .L_95)
	.align		4
.L_95:
        /*0220*/ 	.word	index@(_Z12adcigs_illumiiiiiPfS_)
        /*0224*/ 	.word	0x00000000


	//----- nvinfo : EIATTR_MIN_STACK_SIZE
	.align		4
.L_96:
        /*0228*/ 	.byte	0x04, 0x12
        /*022a*/ 	.short	(.L_98 - .L_97)
	.align		4
.L_97:
        /*022c*/ 	.word	index@(_Z15Poynting_AdcigsiiiiiiiPfS_S_S_S_S_S_S_S_)
        /*0230*/ 	.word	0x00000020


	//----- nvinfo : EIATTR_MIN_STACK_SIZE
	.align		4
.L_98:
        /*0234*/ 	.byte	0x04, 0x12
        /*0236*/ 	.short	(.L_100 - .L_99)
	.align		4
.L_99:
        /*0238*/ 	.word	index@(_Z15migration_illumiiiPfS_)
        /*023c*/ 	.word	0x00000000


	//----- nvinfo : EIATTR_MIN_STACK_SIZE
	.align		4
.L_100:
        /*0240*/ 	.byte	0x04, 0x12
        /*0242*/ 	.short	(.L_102 - .L_101)
	.align		4
.L_101:
        /*0244*/ 	.word	index@(_Z16cal_illuminationiiiiPfS_S_)
        /*0248*/ 	.word	0x00000000


	//----- nvinfo : EIATTR_MIN_STACK_SIZE
	.align		4
.L_102:
        /*024c*/ 	.byte	0x04, 0x12
        /*024e*/ 	.short	(.L_104 - .L_103)
	.align		4
.L_103:
        /*0250*/ 	.word	index@(_Z13cal_migrationiiiiPfS_S_)
        /*0254*/ 	.word	0x00000000


	//----- nvinfo : EIATTR_MIN_STACK_SIZE
	.align		4
.L_104:
        /*0258*/ 	.byte	0x04, 0x12
        /*025a*/ 	.short	(.L_106 - .L_105)
	.align		4
.L_105:
        /*025c*/ 	.word	index@(_Z14wavefield_bndriiiiiiiPfS_S_S_b)
        /*0260*/ 	.word	0x00000000


	//----- nvinfo : EIATTR_MIN_STACK_SIZE
	.align		4
.L_106:
        /*0264*/ 	.byte	0x04, 0x12
        /*0266*/ 	.short	(.L_108 - .L_107)
	.align		4
.L_107:
        /*0268*/ 	.word	index@(_Z15mute_directwaveiiffffiiiiPfS_S_S_i)
        /*026c*/ 	.word	0x00000000


	//----- nvinfo : EIATTR_MIN_STACK_SIZE
	.align		4
.L_108:
        /*0270*/ 	.byte	0x04, 0x12
        /*0272*/ 	.short	(.L_110 - .L_109)
	.align		4
.L_109:
        /*0274*/ 	.word	index@(_Z11shot_recordiiiiiiiPfS_b)
        /*0278*/ 	.word	0x00000000


	//----- nvinfo : EIATTR_MIN_STACK_SIZE
	.align		4
.L_110:
        /*027c*/ 	.byte	0x04, 0x12
        /*027e*/ 	.short	(.L_112 - .L_111)
	.align		4
.L_111:
        /*0280*/ 	.word	index@(_Z13initial_coffefiPfS_S_S_i)
        /*0284*/ 	.word	0x00000000


	//----- nvinfo : EIATTR_MIN_STACK_SIZE
	.align		4
.L_112:
        /*0288*/ 	.byte	0x04, 0x12
        /*028a*/ 	.short	(.L_114 - .L_113)
	.align		4
.L_113:
        /*028c*/ 	.word	index@(_Z6get_d0ffiiiPf)
        /*0290*/ 	.word	0x00000000


	//----- nvinfo : EIATTR_MIN_STACK_SIZE
	.align		4
.L_114:
        /*0294*/ 	.byte	0x04, 0x12
        /*0296*/ 	.short	(.L_116 - .L_115)
	.align		4
.L_115:
        /*0298*/ 	.word	index@(_Z13update_stressiiiifffPfS_S_S_S_iS_S_S_S_S_S_S_S_S_S_S_S_S_S_S_iiiib)
        /*029c*/ 	.word	0x00000048


	//----- nvinfo : EIATTR_MIN_STACK_SIZE
	.align		4
.L_116:
        /*02a0*/ 	.byte	0x04, 0x12
        /*02a2*/ 	.short	(.L_118 - .L_117)
	.align		4
.L_117:
        /*02a4*/ 	.word	index@(_Z10update_veliiiiifffPfS_S_S_S_S_S_S_S_S_S_)
        /*02a8*/ 	.word	0x00000000


	//----- nvinfo : EIATTR_MIN_STACK_SIZE
	.align		4
.L_118:
        /*02ac*/ 	.byte	0x04, 0x12
        /*02ae*/ 	.short	(.L_120 - .L_119)
	.align		4
.L_119:
        /*02b0*/ 	.word	index@(_Z10add_sourcefffiiiifffiiiiPfS_)
        /*02b4*/ 	.word	0x00000000
.L_120:


//--------------------- .nv.compat                --------------------------
	.section	.nv.compat,"",@"SHT_CUDA_COMPAT_INFO"
	.align	4
        /*0000*/ 	.byte	0x02, 0x09, 0x00, 0x00, 0x02, 0x02, 0x01, 0x00, 0x02, 0x05, 0x05, 0x00, 0x03, 0x07, 0x01, 0x01
        /*0010*/ 	.byte	0x02, 0x03, 0x00, 0x00, 0x02, 0x06, 0x01, 0x00, 0x04, 0x0b, 0x08, 0x00, 0x01, 0x00, 0x00, 0x00
        /*0020*/ 	.byte	0x00, 0x00, 0x00, 0x00


//--------------------- .nv.info._Z12adcigs_illumiiiiiPfS_ --------------------------
	.section	.nv.info._Z12adcigs_illumiiiiiPfS_,"",@"SHT_CUDA_INFO"
	.sectionflags	@""
	.align	4


	//----- nvinfo : EIATTR_CUDA_API_VERSION
	.align		4
        /*0000*/ 	.byte	0x04, 0x37
        /*0002*/ 	.short	(.L_122 - .L_121)
.L_121:
        /*0004*/ 	.word	0x00000082


	//----- nvinfo : EIATTR_KPARAM_INFO
	.align		4
.L_122:
        /*0008*/ 	.byte	0x04, 0x17
        /*000a*/ 	.short	(.L_124 - .L_123)
.L_123:
        /*000c*/ 	.word	0x00000000
        /*0010*/ 	.short	0x0006
        /*0012*/ 	.short	0x0020
        /*0014*/ 	.byte	0x00, 0xf5, 0x21, 0x00


	//----- nvinfo : EIATTR_KPARAM_INFO
	.align		4
.L_124:
        /*0018*/ 	.byte	0x04, 0x17
        /*001a*/ 	.short	(.L_126 - .L_125)
.L_125:
        /*001c*/ 	.word	0x00000000
        /*0020*/ 	.short	0x0005
        /*0022*/ 	.short	0x0018
        /*0024*/ 	.byte	0x00, 0xf5, 0x21, 0x00


	//----- nvinfo : EIATTR_KPARAM_INFO
	.align		4
.L_126:
        /*0028*/ 	.byte	0x04, 0x17
        /*002a*/ 	.short	(.L_128 - .L_127)
.L_127:
        /*002c*/ 	.word	0x00000000
        /*0030*/ 	.short	0x0004
        /*0032*/ 	.short	0x0010
        /*0034*/ 	.byte	0x00, 0xf0, 0x11, 0x00


	//----- nvinfo : EIATTR_KPARAM_INFO
	.align		4
.L_128:
        /*0038*/ 	.byte	0x04, 0x17
        /*003a*/ 	.short	(.L_130 - .L_129)
.L_129:
        /*003c*/ 	.word	0x00000000
        /*0040*/ 	.short	0x0003
        /*0042*/ 	.short	0x000c
        /*0044*/ 	.byte	0x00, 0xf0, 0x11, 0x00


	//----- nvinfo : EIATTR_KPARAM_INFO
	.align		4
.L_130:
        /*0048*/ 	.byte	0x04, 0x17
        /*004a*/ 	.short	(.L_132 - .L_131)
.L_131:
        /*004c*/ 	.word	0x00000000
        /*0050*/ 	.short	0x0002
        /*0052*/ 	.short	0x0008
        /*0054*/ 	.byte	0x00, 0xf0, 0x11, 0x00


	//----- nvinfo : EIATTR_KPARAM_INFO
	.align		4
.L_132:
        /*0058*/ 	.byte	0x04, 0x17
        /*005a*/ 	.short	(.L_134 - .L_133)
.L_133:
        /*005c*/ 	.word	0x00000000
        /*0060*/ 	.short	0x0001
        /*0062*/ 	.short	0x0004
        /*0064*/ 	.byte	0x00, 0xf0, 0x11, 0x00


	//----- nvinfo : EIATTR_KPARAM_INFO
	.align		4
.L_134:
        /*0068*/ 	.byte	0x04, 0x17
        /*006a*/ 	.short	(.L_136 - .L_135)
.L_135:
        /*006c*/ 	.word	0x00000000
        /*0070*/ 	.short	0x0000
        /*0072*/ 	.short	0x0000
        /*0074*/ 	.byte	0x00, 0xf0, 0x11, 0x00


	//----- nvinfo : EIATTR_SPARSE_MMA_MASK
	.align		4
.L_136:
        /*0078*/ 	.byte	0x03, 0x50
        /*007a*/ 	.short	0x0000


	//----- nvinfo : EIATTR_MAXREG_COUNT
	.align		4
        /*007c*/ 	.byte	0x03, 0x1b
        /*007e*/ 	.short	0x00ff


	//----- nvinfo : EIATTR_MERCURY_ISA_VERSION
	.align		4
        /*0080*/ 	.byte	0x03, 0x5f
        /*0082*/ 	.short	0x0101


	//----- nvinfo : EIATTR_VRC_CTA_INIT_COUNT
	.align		4
        /*0084*/ 	.byte	0x02, 0x4a
	.zero		1
	.zero		1


	//----- nvinfo : EIATTR_EXIT_INSTR_OFFSETS
	.align		4
        /*0088*/ 	.byte	0x04, 0x1c
        /*008a*/ 	.short	(.L_138 - .L_137)


	//   ....[0]....
.L_137:
        /*008c*/ 	.word	0x00000220


	//   ....[1]....
        /*0090*/ 	.word	0x00000670


	//----- nvinfo : EIATTR_CRS_STACK_SIZE
	.align		4
.L_138:
        /*0094*/ 	.byte	0x04, 0x1e
        /*0096*/ 	.short	(.L_140 - .L_139)
.L_139:
        /*0098*/ 	.word	0x00000000


	//----- nvinfo : EIATTR_CBANK_PARAM_SIZE
	.align		4
.L_140:
        /*009c*/ 	.byte	0x03, 0x19
        /*009e*/ 	.short	0x0028


	//----- nvinfo : EIATTR_PARAM_CBANK
	.align		4
        /*00a0*/ 	.byte	0x04, 0x0a
        /*00a2*/ 	.short	(.L_142 - .L_141)
	.align		4
.L_141:
        /*00a4*/ 	.word	index@(.nv.constant0._Z12adcigs_illumiiiiiPfS_)
        /*00a8*/ 	.short	0x0380
        /*00aa*/ 	.short	0x0028


	//----- nvinfo : EIATTR_SW_WAR
	.align		4
.L_142:
        /*00ac*/ 	.byte	0x04, 0x36
        /*00ae*/ 	.short	(.L_144 - .L_143)
.L_143:
        /*00b0*/ 	.word	0x00000008
.L_144:


//--------------------- .nv.info._Z15Poynting_AdcigsiiiiiiiPfS_S_S_S_S_S_S_S_ --------------------------
	.section	.nv.info._Z15Poynting_AdcigsiiiiiiiPfS_S_S_S_S_S_S_S_,"",@"SHT_CUDA_INFO"
	.sectionflags	@""
	.align	4


	//----- nvinfo : EIATTR_CUDA_API_VERSION
	.align		4
        /*0000*/ 	.byte	0x04, 0x37
        /*0002*/ 	.short	(.L_146 - .L_145)
.L_145:
        /*0004*/ 	.word	0x00000082


	//----- nvinfo : EIATTR_KPARAM_INFO
	.align		4
.L_146:
        /*0008*/ 	.byte	0x04, 0x17
        /*000a*/ 	.short	(.L_148 - .L_147)
.L_147:
        /*000c*/ 	.word	0x00000000
        /*0010*/ 	.short	0x000f
        /*0012*/ 	.short	0x0060
        /*0014*/ 	.byte	0x00, 0xf5, 0x21, 0x00


	//----- nvinfo : EIATTR_KPARAM_INFO
	.align		4
.L_148:
        /*0018*/ 	.byte	0x04, 0x17
        /*001a*/ 	.short	(.L_150 - .L_149)
.L_149:
        /*001c*/ 	.word	0x00000000
        /*0020*/ 	.short	0x000e
        /*0022*/ 	.short	0x0058
        /*0024*/ 	.byte	0x00, 0xf5, 0x21, 0x00


	//----- nvinfo : EIATTR_KPARAM_INFO
	.align		4
.L_150:
        /*0028*/ 	.byte	0x04, 0x17
        /*002a*/ 	.short	(.L_152 - .L_151)
.L_151:
        /*002c*/ 	.word	0x00000000
        /*0030*/ 	.short	0x000d
        /*0032*/ 	.short	0x0050
        /*0034*/ 	.byte	0x00, 0xf5, 0x21, 0x00


	//----- nvinfo : EIATTR_KPARAM_INFO
	.align		4
.L_152:
        /*0038*/ 	.byte	0x04, 0x17
        /*003a*/ 	.short	(.L_154 - .L_153)
.L_153:
        /*003c*/ 	.word	0x00000000
        /*0040*/ 	.short	0x000c
        /*0042*/ 	.short	0x0048
        /*0044*/ 	.byte	0x00, 0xf5, 0x21, 0x00


	//----- nvinfo : EIATTR_KPARAM_INFO
	.align		4
.L_154:
        /*0048*/ 	.byte	0x04, 0x17
        /*004a*/ 	.short	(.L_156 - .L_155)
.L_155:
        /*004c*/ 	.word	0x00000000
        /*0050*/ 	.short	0x000b
        /*0052*/ 	.short	0x0040
        /*0054*/ 	.byte	0x00, 0xf5, 0x21, 0x00


	//----- nvinfo : EIATTR_KPARAM_INFO
	.align		4
.L_156:
        /*0058*/ 	.byte	0x04, 0x17
        /*005a*/ 	.short	(.L_158 - .L_157)
.L_157:
        /*005c*/ 	.word	0x00000000
        /*0060*/ 	.short	0x000a
        /*0062*/ 	.short	0x0038
        /*0064*/ 	.byte	0x00, 0xf5, 0x21, 0x00


	//----- nvinfo : EIATTR_KPARAM_INFO
	.align		4
.L_158:
        /*0068*/ 	.byte	0x04, 0x17
        /*006a*/ 	.short	(.L_160 - .L_159)
.L_159:
        /*006c*/ 	.word	0x00000000
        /*0070*/ 	.short	0x0009
        /*0072*/ 	.short	0x0030
        /*0074*/ 	.byte	0x00, 0xf5, 0x21, 0x00


	//----- nvinfo : EIATTR_KPARAM_INFO
	.align		4
.L_160:
        /*0078*/ 	.byte	0x04, 0x17
        /*007a*/ 	.short	(.L_162 - .L_161)
.L_161:
        /*007c*/ 	.word	0x00000000
        /*0080*/ 	.short	0x0008
        /*0082*/ 	.short	0x0028
        /*0084*/ 	.byte	0x00, 0xf5, 0x21, 0x00


	//----- nvinfo : EIATTR_KPARAM_INFO
	.align		4
.L_162:
        /*0088*/ 	.byte	0x04, 0x17
        /*008a*/ 	.short	(.L_164 - .L_163)
.L_163:
        /*008c*/ 	.word	0x00000000
        /*0090*/ 	.short	0x0007
        /*0092*/ 	.short	0x0020
        /*0094*/ 	.byte	0x00, 0xf5, 0x21, 0x00


	//----- nvinfo : EIATTR_KPARAM_INFO
	.align		4
.L_164:
        /*0098*/ 	.byte	0x04, 0x17
        /*009a*/ 	.short	(.L_166 - .L_165)
.L_165:
        /*009c*/ 	.word	0x00000000
        /*00a0*/ 	.short	0x0006
        /*00a2*/ 	.short	0x0018
        /*00a4*/ 	.byte	0x00, 0xf0, 0x11, 0x00


	//----- nvinfo : EIATTR_KPARAM_INFO
	.align		4
.L_166:
        /*00a8*/ 	.byte	0x04, 0x17
        /*00aa*/ 	.short	(.L_168 - .L_167)
.L_167:
        /*00ac*/ 	.word	0x00000000
        /*00b0*/ 	.short	0x0005
        /*00b2*/ 	.short	0x0014
        /*00b4*/ 	.byte	0x00, 0xf0, 0x11, 0x00


	//----- nvinfo : EIATTR_KPARAM_INFO
	.align		4
.L_168:
        /*00b8*/ 	.byte	0x04, 0x17
        /*00ba*/ 	.short	(.L_170 - .L_169)
.L_169:
        /*00bc*/ 	.word	0x00000000
        /*00c0*/ 	.short	0x0004
        /*00c2*/ 	.short	0x0010
        /*00c4*/ 	.byte	0x00, 0xf0, 0x11, 0x00


	//----- nvinfo : EIATTR_KPARAM_INFO
	.align		4
.L_170:
        /*00c8*/ 	.byte	0x04, 0x17
        /*00ca*/ 	.short	(.L_172 - .L_171)
.L_171:
        /*00cc*/ 	.word	0x00000000
        /*00d0*/ 	.short	0x0003
        /*00d2*/ 	.short	0x000c
        /*00d4*/ 	.byte	0x00, 0xf0, 0x11, 0x00


	//----- nvinfo : EIATTR_KPARAM_INFO
	.align		4
.L_172:
        /*00d8*/ 	.byte	0x04, 0x17
        /*00da*/ 	.short	(.L_174 - .L_173)
.L_173:
        /*00dc*/ 	.word	0x00000000
        /*00e0*/ 	.short	0x0002
        /*00e2*/ 	.short	0x0008
        /*00e4*/ 	.byte	0x00, 0xf0, 0x11, 0x00


	//----- nvinfo : EIATTR_KPARAM_INFO
	.align		4
.L_174:
        /*00e8*/ 	.byte	0x04, 0x17
        /*00ea*/ 	.short	(.L_176 - .L_175)
.L_175:
        /*00ec*/ 	.word	0x00000000
        /*00f0*/ 	.short	0x0001
        /*00f2*/ 	.short	0x0004
        /*00f4*/ 	.byte	0x00, 0xf0, 0x11, 0x00


	//----- nvinfo : EIATTR_KPARAM_INFO
	.align		4
.L_176:
        /*00f8*/ 	.byte	0x04, 0x17
        /*00fa*/ 	.short	(.L_178 - .L_177)
.L_177:
        /*00fc*/ 	.word	0x00000000
        /*0100*/ 	.short	0x0000
        /*0102*/ 	.short	0x0000
        /*0104*/ 	.byte	0x00, 0xf0, 0x11, 0x00


	//----- nvinfo : EIATTR_SPARSE_MMA_MASK
	.align		4
.L_178:
        /*0108*/ 	.byte	0x03, 0x50
        /*010a*/ 	.short	0x0000


	//----- nvinfo : EIATTR_MAXREG_COUNT
	.align		4
        /*010c*/ 	.byte	0x03, 0x1b
        /*010e*/ 	.short	0x00ff


	//----- nvinfo : EIATTR_MERCURY_ISA_VERSION
	.align		4
        /*0110*/ 	.byte	0x03, 0x5f
        /*0112*/ 	.short	0x0101


	//----- nvinfo : EIATTR_VRC_CTA_INIT_COUNT
	.align		4
        /*0114*/ 	.byte	0x02, 0x4a
	.zero		1
	.zero		1


	//----- nvinfo : EIATTR_EXIT_INSTR_OFFSETS
	.align		4
        /*0118*/ 	.byte	0x04, 0x1c
        /*011a*/ 	.short	(.L_180 - .L_179)


	//   ....[0]....
.L_179:
        /*011c*/ 	.word	0x00000920


	//   ....[1]....
        /*0120*/ 	.word	0x00000e60


	//   ....[2]....
        /*0124*/ 	.word	0x00001fd0


	//----- nvinfo : EIATTR_CRS_STACK_SIZE
	.align		4
.L_180:
        /*0128*/ 	.byte	0x04, 0x1e
        /*012a*/ 	.short	(.L_182 - .L_181)
.L_181:
        /*012c*/ 	.word	0x00000000


	//----- nvinfo : EIATTR_CBANK_PARAM_SIZE
	.align		4
.L_182:
        /*0130*/ 	.byte	0x03, 0x19
        /*0132*/ 	.short	0x0068


	//----- nvinfo : EIATTR_PARAM_CBANK
	.align		4
        /*0134*/ 	.byte	0x04, 0x0a
        /*0136*/ 	.short	(.L_184 - .L_183)
	.align		4
.L_183:
        /*0138*/ 	.word	index@(.nv.constant0._Z15Poynting_AdcigsiiiiiiiPfS_S_S_S_S_S_S_S_)
        /*013c*/ 	.short	0x0380
        /*013e*/ 	.short	0x0068


	//----- nvinfo : EIATTR_SW_WAR
	.align		4
.L_184:
        /*0140*/ 	.byte	0x04, 0x36
        /*0142*/ 	.short	(.L_186 - .L_185)
.L_185:
        /*0144*/ 	.word	0x00000008
.L_186:


//--------------------- .nv.info._Z15migration_illumiiiPfS_ --------------------------
	.section	.nv.info._Z15migration_illumiiiPfS_,"",@"SHT_CUDA_INFO"
	.sectionflags	@""
	.align	4


	//----- nvinfo : EIATTR_CUDA_API_VERSION
	.align		4
        /*0000*/ 	.byte	0x04, 0x37
        /*0002*/ 	.short	(.L_188 - .L_187)
.L_187:
        /*0004*/ 	.word	0x00000082


	//----- nvinfo : EIATTR_KPARAM_INFO
	.align		4
.L_188:
        /*0008*/ 	.byte	0x04, 0x17
        /*000a*/ 	.short	(.L_190 - .L_189)
.L_189:
        /*000c*/ 	.word	0x00000000
        /*0010*/ 	.short	0x0004
        /*0012*/ 	.short	0x0018
        /*0014*/ 	.byte	0x00, 0xf5, 0x21, 0x00


	//----- nvinfo : EIATTR_KPARAM_INFO
	.align		4
.L_190:
        /*0018*/ 	.byte	0x04, 0x17
        /*001a*/ 	.short	(.L_192 - .L_191)
.L_191:
        /*001c*/ 	.word	0x00000000
        /*0020*/ 	.short	0x0003
        /*0022*/ 	.short	0x0010
        /*0024*/ 	.byte	0x00, 0xf5, 0x21, 0x00


	//----- nvinfo : EIATTR_KPARAM_INFO
	.align		4
.L_192:
        /*0028*/ 	.byte	0x04, 0x17
        /*002a*/ 	.short	(.L_194 - .L_193)
.L_193:
        /*002c*/ 	.word	0x00000000
        /*0030*/ 	.short	0x0002
        /*0032*/ 	.short	0x0008
        /*0034*/ 	.byte	0x00, 0xf0, 0x11, 0x00


	//----- nvinfo : EIATTR_KPARAM_INFO
	.align		4
.L_194:
        /*0038*/ 	.byte	0x04, 0x17
        /*003a*/ 	.short	(.L_196 - .L_195)
.L_195:
        /*003c*/ 	.word	0x00000000
        /*0040*/ 	.short	0x0001
        /*0042*/ 	.short	0x0004
        /*0044*/ 	.byte	0x00, 0xf0, 0x11, 0x00


	//----- nvinfo : EIATTR_KPARAM_INFO
	.align		4
.L_196:
        /*0048*/ 	.byte	0x04, 0x17
        /*004a*/ 	.short	(.L_198 - .L_197)
.L_197:
        /*004c*/ 	.word	0x00000000
        /*0050*/ 	.short	0x0000
        /*0052*/ 	.short	0x0000
        /*0054*/ 	.byte	0x00, 0xf0, 0x11, 0x00


	//----- nvinfo : EIATTR_SPARSE_MMA_MASK
	.align		4
.L_198:
        /*0058*/ 	.byte	0x03, 0x50
        /*005a*/ 	.short	0x0000


	//----- nvinfo : EIATTR_MAXREG_COUNT
	.align		4
        /*005c*/ 	.byte	0x03, 0x1b
        /*005e*/ 	.short	0x00ff


	//----- nvinfo : EIATTR_MERCURY_ISA_VERSION
	.align		4
        /*0060*/ 	.byte	0x03, 0x5f
        /*0062*/ 	.short	0x0101


	//----- nvinfo : EIATTR_VRC_CTA_INIT_COUNT
	.align		4
        /*0064*/ 	.byte	0x02, 0x4a
	.zero		1
	.zero		1


	//----- nvinfo : EIATTR_EXIT_INSTR_OFFSETS
	.align		4
        /*0068*/ 	.byte	0x04, 0x1c
        /*006a*/ 	.short	(.L_200 - .L_199)


	//   ....[0]....
.L_199:
        /*006c*/ 	.word	0x00000080


	//   ....[1]....
        /*0070*/ 	.word	0x000001e0


	//----- nvinfo : EIATTR_CRS_STACK_SIZE
	.align		4
.L_200:
        /*0074*/ 	.byte	0x04, 0x1e
        /*0076*/ 	.short	(.L_202 - .L_201)
.L_201:
        /*0078*/ 	.word	0x00000000


	//----- nvinfo : EIATTR_CBANK_PARAM_SIZE
	.align		4
.L_202:
        /*007c*/ 	.byte	0x03, 0x19
        /*007e*/ 	.short	0x0020


	//----- nvinfo : EIATTR_PARAM_CBANK
	.align		4
        /*0080*/ 	.byte	0x04, 0x0a
        /*0082*/ 	.short	(.L_204 - .L_203)
	.align		4
.L_203:
        /*0084*/ 	.word	index@(.nv.constant0._Z15migration_illumiiiPfS_)
        /*0088*/ 	.short	0x0380
        /*008a*/ 	.short	0x0020


	//----- nvinfo : EIATTR_SW_WAR
	.align		4
.L_204:
        /*008c*/ 	.byte	0x04, 0x36
        /*008e*/ 	.short	(.L_206 - .L_205)
.L_205:
        /*0090*/ 	.word	0x00000008
.L_206:


//--------------------- .nv.info._Z16cal_illuminationiiiiPfS_S_ --------------------------
	.section	.nv.info._Z16cal_illuminationiiiiPfS_S_,"",@"SHT_CUDA_INFO"
	.sectionflags	@""
	.align	4


	//----- nvinfo : EIATTR_CUDA_API_VERSION
	.align		4
        /*0000*/ 	.byte	0x04, 0x37
        /*0002*/ 	.short	(.L_208 - .L_207)
.L_207:
        /*0004*/ 	.word	0x00000082


	//----- nvinfo : EIATTR_KPARAM_INFO
	.align		4
.L_208:
        /*0008*/ 	.byte	0x04, 0x17
        /*000a*/ 	.short	(.L_210 - .L_209)
.L_209:
        /*000c*/ 	.word	0x00000000
        /*0010*/ 	.short	0x0006
        /*0012*/ 	.short	0x0020
        /*0014*/ 	.byte	0x00, 0xf5, 0x21, 0x00


	//----- nvinfo : EIATTR_KPARAM_INFO
	.align		4
.L_210:
        /*0018*/ 	.byte	0x04, 0x17
        /*001a*/ 	.short	(.L_212 - .L_211)
.L_211:
        /*001c*/ 	.word	0x00000000
        /*0020*/ 	.short	0x0005
        /*0022*/ 	.short	0x0018
        /*0024*/ 	.byte	0x00, 0xf5, 0x21, 0x00


	//----- nvinfo : EIATTR_KPARAM_INFO
	.align		4
.L_212:
        /*0028*/ 	.byte	0x04, 0x17
        /*002a*/ 	.short	(.L_214 - .L_213)
.L_213:
        /*002c*/ 	.word	0x00000000
        /*0030*/ 	.short	0x0004
        /*0032*/ 	.short	0x0010
        /*0034*/ 	.byte	0x00, 0xf5, 0x21, 0x00


	//----- nvinfo : EIATTR_KPARAM_INFO
	.align		4
.L_214:
        /*0038*/ 	.byte	0x04, 0x17
        /*003a*/ 	.short	(.L_216 - .L_215)
.L_215:
        /*003c*/ 	.word	0x00000000
        /*0040*/ 	.short	0x0003
        /*0042*/ 	.short	0x000c
        /*0044*/ 	.byte	0x00, 0xf0, 0x11, 0x00


	//----- nvinfo : EIATTR_KPARAM_INFO
	.align		4
.L_216:
        /*0048*/ 	.byte	0x04, 0x17
        /*004a*/ 	.short	(.L_218 - .L_217)
.L_217:
        /*004c*/ 	.word	0x00000000
        /*0050*/ 	.short	0x0002
        /*0052*/ 	.short	0x0008
        /*0054*/ 	.byte	0x00, 0xf0, 0x11, 0x00


	//----- nvinfo : EIATTR_KPARAM_INFO
	.align		4
.L_218:
        /*0058*/ 	.byte	0x04, 0x17
        /*005a*/ 	.short	(.L_220 - .L_219)
.L_219:
        /*005c*/ 	.word	0x00000000
        /*0060*/ 	.short	0x0001
        /*0062*/ 	.short	0x0004
        /*0064*/ 	.byte	0x00, 0xf0, 0x11, 0x00


	//----- nvinfo : EIATTR_KPARAM_INFO
	.align		4
.L_220:
        /*0068*/ 	.byte	0x04, 0x17
        /*006a*/ 	.short	(.L_222 - .L_221)
.L_221:
        /*006c*/ 	.word	0x00000000
        /*0070*/ 	.short	0x0000
        /*0072*/ 	.short	0x0000
        /*0074*/ 	.byte	0x00, 0xf0, 0x11, 0x00


	//----- nvinfo : EIATTR_SPARSE_MMA_MASK
	.align		4
.L_222:
        /*0078*/ 	.byte	0x03, 0x50
        /*007a*/ 	.short	0x0000


	//----- nvinfo : EIATTR_MAXREG_COUNT
	.align		4
        /*007c*/ 	.byte	0x03, 0x1b
        /*007e*/ 	.short	0x00ff


	//----- nvinfo : EIATTR_MERCURY_ISA_VERSION
	.align		4
        /*0080*/ 	.byte	0x03, 0x5f
        /*0082*/ 	.short	0x0101


	//----- nvinfo : EIATTR_VRC_CTA_INIT_COUNT
	.align		4
        /*0084*/ 	.byte	0x02, 0x4a
	.zero		1
	.zero		1


	//----- nvinfo : EIATTR_EXIT_INSTR_OFFSETS
	.align		4
        /*0088*/ 	.byte	0x04, 0x1c
        /*008a*/ 	.short	(.L_224 - .L_223)


	//   ....[0]....
.L_223:
        /*008c*/ 	.word	0x00000080


	//   ....[1]....
        /*0090*/ 	.word	0x00000370


	//   ....[2]....
        /*0094*/ 	.word	0x000003a0


	//----- nvinfo : EIATTR_CBANK_PARAM_SIZE
	.align		4
.L_224:
        /*0098*/ 	.byte	0x03, 0x19
        /*009a*/ 	.short	0x0028


	//----- nvinfo : EIATTR_PARAM_CBANK
	.align		4
        /*009c*/ 	.byte	0x04, 0x0a
        /*009e*/ 	.short	(.L_226 - .L_225)
	.align		4
.L_225:
        /*00a0*/ 	.word	index@(.nv.constant0._Z16cal_illuminationiiiiPfS_S_)
        /*00a4*/ 	.short	0x0380
        /*00a6*/ 	.short	0x0028


	//----- nvinfo : EIATTR_SW_WAR
	.align		4
.L_226:
        /*00a8*/ 	.byte	0x04, 0x36
        /*00aa*/ 	.short	(.L_228 - .L_227)
.L_227:
        /*00ac*/ 	.word	0x00000008
.L_228:


//--------------------- .nv.info._Z13cal_migrationiiiiPfS_S_ --------------------------
	.section	.nv.info._Z13cal_migrationiiiiPfS_S_,"",@"SHT_CUDA_INFO"
	.sectionflags	@""
	.align	4


	//----- nvinfo : EIATTR_CUDA_API_VERSION
	.align		4
        /*0000*/ 	.byte	0x04, 0x37
        /*0002*/ 	.short	(.L_230 - .L_229)
.L_229:
        /*0004*/ 	.word	0x00000082


	//----- nvinfo : EIATTR_KPARAM_INFO
	.align		4
.L_230:
        /*0008*/ 	.byte	0x04, 0x17
        /*000a*/ 	.short	(.L_232 - .L_231)
.L_231:
        /*000c*/ 	.word	0x00000000
        /*0010*/ 	.short	0x0006
        /*0012*/ 	.short	0x0020
        /*0014*/ 	.byte	0x00, 0xf5, 0x21, 0x00


	//----- nvinfo : EIATTR_KPARAM_INFO
	.align		4
.L_232:
        /*0018*/ 	.byte	0x04, 0x17
        /*001a*/ 	.short	(.L_234 - .L_233)
.L_233:
        /*001c*/ 	.word	0x00000000
        /*0020*/ 	.short	0x0005
        /*0022*/ 	.short	0x0018
        /*0024*/ 	.byte	0x00, 0xf5, 0x21, 0x00


	//----- nvinfo : EIATTR_KPARAM_INFO
	.align		4
.L_234:
        /*0028*/ 	.byte	0x04, 0x17
        /*002a*/ 	.short	(.L_236 - .L_235)
.L_235:
        /*002c*/ 	.word	0x00000000
        /*0030*/ 	.short	0x0004
        /*0032*/ 	.short	0x0010
        /*0034*/ 	.byte	0x00, 0xf5, 0x21, 0x00


	//----- nvinfo : EIATTR_KPARAM_INFO
	.align		4
.L_236:
        /*0038*/ 	.byte	0x04, 0x17
        /*003a*/ 	.short	(.L_238 - .L_237)
.L_237:
        /*003c*/ 	.word	0x00000000
        /*0040*/ 	.short	0x0003
        /*0042*/ 	.short	0x000c
        /*0044*/ 	.byte	0x00, 0xf0, 0x11, 0x00


	//----- nvinfo : EIATTR_KPARAM_INFO
	.align		4
.L_238:
        /*0048*/ 	.byte	0x04, 0x17
        /*004a*/ 	.short	(.L_240 - .L_239)
.L_239:
        /*004c*/ 	.word	0x00000000
        /*0050*/ 	.short	0x0002
        /*0052*/ 	.short	0x0008
        /*0054*/ 	.byte	0x00, 0xf0, 0x11, 0x00


	//----- nvinfo : EIATTR_KPARAM_INFO
	.align		4
.L_240:
        /*0058*/ 	.byte	0x04, 0x17
        /*005a*/ 	.short	(.L_242 - .L_241)
.L_241:
        /*005c*/ 	.word	0x00000000
        /*0060*/ 	.short	0x0001
        /*0062*/ 	.short	0x0004
        /*0064*/ 	.byte	0x00, 0xf0, 0x11, 0x00


	//----- nvinfo : EIATTR_KPARAM_INFO
	.align		4
.L_242:
        /*0068*/ 	.byte	0x04, 0x17
        /*006a*/ 	.short	(.L_244 - .L_243)
.L_243:
        /*006c*/ 	.word	0x00000000
        /*0070*/ 	.short	0x0000
        /*0072*/ 	.short	0x0000
        /*0074*/ 	.byte	0x00, 0xf0, 0x11, 0x00


	//----- nvinfo : EIATTR_SPARSE_MMA_MASK
	.align		4
.L_244:
        /*0078*/ 	.byte	0x03, 0x50
        /*007a*/ 	.short	0x0000


	//----- nvinfo : EIATTR_MAXREG_COUNT
	.align		4
        /*007c*/ 	.byte	0x03, 0x1b
        /*007e*/ 	.short	0x00ff


	//----- nvinfo : EIATTR_MERCURY_ISA_VERSION
	.align		4
        /*0080*/ 	.byte	0x03, 0x5f
        /*0082*/ 	.short	0x0101


	//----- nvinfo : EIATTR_VRC_CTA_INIT_COUNT
	.align		4
        /*0084*/ 	.byte	0x02, 0x4a
	.zero		1
	.zero		1


	//----- nvinfo : EIATTR_EXIT_INSTR_OFFSETS
	.align		4
        /*0088*/ 	.byte	0x04, 0x1c
        /*008a*/ 	.short	(.L_246 - .L_245)


	//   ....[0]....
.L_245:
        /*008c*/ 	.word	0x00000080


	//   ....[1]....
        /*0090*/ 	.word	0x00000340


	//----- nvinfo : EIATTR_CBANK_PARAM_SIZE
	.align		4
.L_246:
        /*0094*/ 	.byte	0x03, 0x19
        /*0096*/ 	.short	0x0028


	//----- nvinfo : EIATTR_PARAM_CBANK
	.align		4
        /*0098*/ 	.byte	0x04, 0x0a
        /*009a*/ 	.short	(.L_248 - .L_247)
	.align		4
.L_247:
        /*009c*/ 	.word	index@(.nv.constant0._Z13cal_migrationiiiiPfS_S_)
        /*00a0*/ 	.short	0x0380
        /*00a2*/ 	.short	0x0028


	//----- nvinfo : EIATTR_SW_WAR
	.align		4
.L_248:
        /*00a4*/ 	.byte	0x04, 0x36
        /*00a6*/ 	.short	(.L_250 - .L_249)
.L_249:
        /*00a8*/ 	.word	0x00000008
.L_250:


//--------------------- .nv.info._Z14wavefield_bndriiiiiiiPfS_S_S_b --------------------------
	.section	.nv.info._Z14wavefield_bndriiiiiiiPfS_S_S_b,"",@"SHT_CUDA_INFO"
	.sectionflags	@""
	.align	4


	//----- nvinfo : EIATTR_CUDA_API_VERSION
	.align		4
        /*0000*/ 	.byte	0x04, 0x37
        /*0002*/ 	.short	(.L_252 - .L_251)
.L_251:
        /*0004*/ 	.word	0x00000082


	//----- nvinfo : EIATTR_KPARAM_INFO
	.align		4
.L_252:
        /*0008*/ 	.byte	0x04, 0x17
        /*000a*/ 	.short	(.L_254 - .L_253)
.L_253:
        /*000c*/ 	.word	0x00000000
        /*0010*/ 	.short	0x000b
        /*0012*/ 	.short	0x0040
        /*0014*/ 	.byte	0x00, 0xf0, 0x05, 0x00


	//----- nvinfo : EIATTR_KPARAM_INFO
	.align		4
.L_254:
        /*0018*/ 	.byte	0x04, 0x17
        /*001a*/ 	.short	(.L_256 - .L_255)
.L_255:
        /*001c*/ 	.word	0x00000000
        /*0020*/ 	.short	0x000a
        /*0022*/ 	.short	0x0038
        /*0024*/ 	.byte	0x00, 0xf5, 0x21, 0x00


	//----- nvinfo : EIATTR_KPARAM_INFO
	.align		4
.L_256:
        /*0028*/ 	.byte	0x04, 0x17
        /*002a*/ 	.short	(.L_258 - .L_257)
.L_257:
        /*002c*/ 	.word	0x00000000
        /*0030*/ 	.short	0x0009
        /*0032*/ 	.short	0x0030
        /*0034*/ 	.byte	0x00, 0xf5, 0x21, 0x00


	//----- nvinfo : EIATTR_KPARAM_INFO
	.align		4
.L_258:
        /*0038*/ 	.byte	0x04, 0x17
        /*003a*/ 	.short	(.L_260 - .L_259)
.L_259:
        /*003c*/ 	.word	0x00000000
        /*0040*/ 	.short	0x0008
        /*0042*/ 	.short	0x0028
        /*0044*/ 	.byte	0x00, 0xf5, 0x21, 0x00


	//----- nvinfo : EIATTR_KPARAM_INFO
	.align		4
.L_260:
        /*0048*/ 	.byte	0x04, 0x17
        /*004a*/ 	.short	(.L_262 - .L_261)
.L_261:
        /*004c*/ 	.word	0x00000000
        /*0050*/ 	.short	0x0007
        /*0052*/ 	.short	0x0020
        /*0054*/ 	.byte	0x00, 0xf5, 0x21, 0x00


	//----- nvinfo : EIATTR_KPARAM_INFO
	.align		4
.L_262:
        /*0058*/ 	.byte	0x04, 0x17
        /*005a*/ 	.short	(.L_264 - .L_263)
.L_263:
        /*005c*/ 	.word	0x00000000
        /*0060*/ 	.short	0x0006
        /*0062*/ 	.short	0x0018
        /*0064*/ 	.byte	0x00, 0xf0, 0x11, 0x00


	//----- nvinfo : EIATTR_KPARAM_INFO
	.align		4
.L_264:
        /*0068*/ 	.byte	0x04, 0x17
        /*006a*/ 	.short	(.L_266 - .L_265)
.L_265:
        /*006c*/ 	.word	0x00000000
        /*0070*/ 	.short	0x0005
        /*0072*/ 	.short	0x0014
        /*0074*/ 	.byte	0x00, 0xf0, 0x11, 0x00


	//----- nvinfo : EIATTR_KPARAM_INFO
	.align		4
.L_266:
        /*0078*/ 	.byte	0x04, 0x17
        /*007a*/ 	.short	(.L_268 - .L_267)
.L_267:
        /*007c*/ 	.word	0x00000000
        /*0080*/ 	.short	0x0004
        /*0082*/ 	.short	0x0010
        /*0084*/ 	.byte	0x00, 0xf0, 0x11, 0x00


	//----- nvinfo : EIATTR_KPARAM_INFO
	.align		4
.L_268:
        /*0088*/ 	.byte	0x04, 0x17
        /*008a*/ 	.short	(.L_270 - .L_269)
.L_269:
        /*008c*/ 	.word	0x00000000
        /*0090*/ 	.short	0x0003
        /*0092*/ 	.short	0x000c
        /*0094*/ 	.byte	0x00, 0xf0, 0x11, 0x00


	//----- nvinfo : EIATTR_KPARAM_INFO
	.align		4
.L_270:
        /*0098*/ 	.byte	0x04, 0x17
        /*009a*/ 	.short	(.L_272 - .L_271)
.L_271:
        /*009c*/ 	.word	0x00000000
        /*00a0*/ 	.short	0x0002
        /*00a2*/ 	.short	0x0008
        /*00a4*/ 	.byte	0x00, 0xf0, 0x11, 0x00


	//----- nvinfo : EIATTR_KPARAM_INFO
	.align		4
.L_272:
        /*00a8*/ 	.byte	0x04, 0x17
        /*00aa*/ 	.short	(.L_274 - .L_273)
.L_273:
        /*00ac*/ 	.word	0x00000000
        /*00b0*/ 	.short	0x0001
        /*00b2*/ 	.short	0x0004
        /*00b4*/ 	.byte	0x00, 0xf0, 0x11, 0x00


	//----- nvinfo : EIATTR_KPARAM_INFO
	.align		4
.L_274:
        /*00b8*/ 	.byte	0x04, 0x17
        /*00ba*/ 	.short	(.L_276 - .L_275)
.L_275:
        /*00bc*/ 	.word	0x00000000
        /*00c0*/ 	.short	0x0000
        /*00c2*/ 	.short	0x0000
        /*00c4*/ 	.byte	0x00, 0xf0, 0x11, 0x00


	//----- nvinfo : EIATTR_SPARSE_MMA_MASK
	.align		4
.L_276:
        /*00c8*/ 	.byte	0x03, 0x50
        /*00ca*/ 	.short	0x0000


	//----- nvinfo : EIATTR_MAXREG_COUNT
	.align		4
        /*00cc*/ 	.byte	0x03, 0x1b
        /*00ce*/ 	.short	0x00ff


	//----- nvinfo : EIATTR_MERCURY_ISA_VERSION
	.align		4
        /*00d0*/ 	.byte	0x03, 0x5f
        /*00d2*/ 	.short	0x0101


	//----- nvinfo : EIATTR_VRC_CTA_INIT_COUNT
	.align		4
        /*00d4*/ 	.byte	0x02, 0x4a
	.zero		1
	.zero		1


	//----- nvinfo : EIATTR_EXIT_INSTR_OFFSETS
	.align		4
        /*00d8*/ 	.byte	0x04, 0x1c
        /*00da*/ 	.short	(.L_278 - .L_277)


	//   ....[0]....
.L_277:
        /*00dc*/ 	.word	0x00000090


	//   ....[1]....
        /*00e0*/ 	.word	0x00000280


	//   ....[2]....
        /*00e4*/ 	.word	0x000003e0


	//   ....[3]....
        /*00e8*/ 	.word	0x00000540


	//   ....[4]....
        /*00ec*/ 	.word	0x00000680


	//   ....[5]....
        /*00f0*/ 	.word	0x00000820


	//   ....[6]....
        /*00f4*/ 	.word	0x00000980


	//   ....[7]....
        /*00f8*/ 	.word	0x00000ae0


	//   ....[8]....
        /*00fc*/ 	.word	0x00000c20


	//----- nvinfo : EIATTR_CRS_STACK_SIZE
	.align		4
.L_278:
        /*0100*/ 	.byte	0x04, 0x1e
        /*0102*/ 	.short	(.L_280 - .L_279)
.L_279:
        /*0104*/ 	.word	0x00000000


	//----- nvinfo : EIATTR_CBANK_PARAM_SIZE
	.align		4
.L_280:
        /*0108*/ 	.byte	0x03, 0x19
        /*010a*/ 	.short	0x0041


	//----- nvinfo : EIATTR_PARAM_CBANK
	.align		4
        /*010c*/ 	.byte	0x04, 0x0a
        /*010e*/ 	.short	(.L_282 - .L_281)
	.align		4
.L_281:
        /*0110*/ 	.word	index@(.nv.constant0._Z14wavefield_bndriiiiiiiPfS_S_S_b)
        /*0114*/ 	.short	0x0380
        /*0116*/ 	.short	0x0041


	//----- nvinfo : EIATTR_SW_WAR
	.align		4
.L_282:
        /*0118*/ 	.byte	0x04, 0x36
        /*011a*/ 	.short	(.L_284 - .L_283)
.L_283:
        /*011c*/ 	.word	0x00000008
.L_284:


//--------------------- .nv.info._Z15mute_directwaveiiffffiiiiPfS_S_S_i --------------------------
	.section	.nv.info._Z15mute_directwaveiiffffiiiiPfS_S_S_i,"",@"SHT_CUDA_INFO"
	.sectionflags	@""
	.align	4


	//----- nvinfo : EIATTR_CUDA_API_VERSION
	.align		4
        /*0000*/ 	.byte	0x04, 0x37
        /*0002*/ 	.short	(.L_286 - .L_285)
.L_285:
        /*0004*/ 	.word	0x00000082


	//----- nvinfo : EIATTR_KPARAM_INFO
	.align		4
.L_286:
        /*0008*/ 	.byte	0x04, 0x17
        /*000a*/ 	.short	(.L_288 - .L_287)
.L_287:
        /*000c*/ 	.word	0x00000000
        /*0010*/ 	.short	0x000e
        /*0012*/ 	.short	0x0048
        /*0014*/ 	.byte	0x00, 0xf0, 0x11, 0x00


	//----- nvinfo : EIATTR_KPARAM_INFO
	.align		4
.L_288:
        /*0018*/ 	.byte	0x04, 0x17
        /*001a*/ 	.short	(.L_290 - .L_289)
.L_289:
        /*001c*/ 	.word	0x00000000
        /*0020*/ 	.short	0x000d
        /*0022*/ 	.short	0x0040
        /*0024*/ 	.byte	0x00, 0xf5, 0x21, 0x00


	//----- nvinfo : EIATTR_KPARAM_INFO
	.align		4
.L_290:
        /*0028*/ 	.byte	0x04, 0x17
        /*002a*/ 	.short	(.L_292 - .L_291)
.L_291:
        /*002c*/ 	.word	0x00000000
        /*0030*/ 	.short	0x000c
        /*0032*/ 	.short	0x0038
        /*0034*/ 	.byte	0x00, 0xf5, 0x21, 0x00


	//----- nvinfo : EIATTR_KPARAM_INFO
	.align		4
.L_292:
        /*0038*/ 	.byte	0x04, 0x17
        /*003a*/ 	.short	(.L_294 - .L_293)
.L_293:
        /*003c*/ 	.word	0x00000000
        /*0040*/ 	.short	0x000b
        /*0042*/ 	.short	0x0030
        /*0044*/ 	.byte	0x00, 0xf5, 0x21, 0x00


	//----- nvinfo : EIATTR_KPARAM_INFO
	.align		4
.L_294:
        /*0048*/ 	.byte	0x04, 0x17
        /*004a*/ 	.short	(.L_296 - .L_295)
.L_295:
        /*004c*/ 	.word	0x00000000
        /*0050*/ 	.short	0x000a
        /*0052*/ 	.short	0x0028
        /*0054*/ 	.byte	0x00, 0xf5, 0x21, 0x00


	//----- nvinfo : EIATTR_KPARAM_INFO
	.align		4
.L_296:
        /*0058*/ 	.byte	0x04, 0x17
        /*005a*/ 	.short	(.L_298 - .L_297)
.L_297:
        /*005c*/ 	.word	0x00000000
        /*0060*/ 	.short	0x0009
        /*0062*/ 	.short	0x0024
        /*0064*/ 	.byte	0x00, 0xf0, 0x11, 0x00


	//----- nvinfo : EIATTR_KPARAM_INFO
	.align		4
.L_298:
        /*0068*/ 	.byte	0x04, 0x17
        /*006a*/ 	.short	(.L_300 - .L_299)
.L_299:
        /*006c*/ 	.word	0x00000000
        /*0070*/ 	.short	0x0008
        /*0072*/ 	.short	0x0020
        /*0074*/ 	.byte	0x00, 0xf0, 0x11, 0x00


	//----- nvinfo : EIATTR_KPARAM_INFO
	.align		4
.L_300:
        /*0078*/ 	.byte	0x04, 0x17
        /*007a*/ 	.short	(.L_302 - .L_301)
.L_301:
        /*007c*/ 	.word	0x00000000
        /*0080*/ 	.short	0x0007
        /*0082*/ 	.short	0x001c
        /*0084*/ 	.byte	0x00, 0xf0, 0x11, 0x00


	//----- nvinfo : EIATTR_KPARAM_INFO
	.align		4
.L_302:
        /*0088*/ 	.byte	0x04, 0x17
        /*008a*/ 	.short	(.L_304 - .L_303)
.L_303:
        /*008c*/ 	.word	0x00000000
        /*0090*/ 	.short	0x0006
        /*0092*/ 	.short	0x0018
        /*0094*/ 	.byte	0x00, 0xf0, 0x11, 0x00


	//----- nvinfo : EIATTR_KPARAM_INFO
	.align		4
.L_304:
        /*0098*/ 	.byte	0x04, 0x17
        /*009a*/ 	.short	(.L_306 - .L_305)
.L_305:
        /*009c*/ 	.word	0x00000000
        /*00a0*/ 	.short	0x0005
        /*00a2*/ 	.short	0x0014
        /*00a4*/ 	.byte	0x00, 0xf0, 0x11, 0x00


	//----- nvinfo : EIATTR_KPARAM_INFO
	.align		4
.L_306:
        /*00a8*/ 	.byte	0x04, 0x17
        /*00aa*/ 	.short	(.L_308 - .L_307)
.L_307:
        /*00ac*/ 	.word	0x00000000
        /*00b0*/ 	.short	0x0004
        /*00b2*/ 	.short	0x0010
        /*00b4*/ 	.byte	0x00, 0xf0, 0x11, 0x00


	//----- nvinfo : EIATTR_KPARAM_INFO
	.align		4
.L_308:
        /*00b8*/ 	.byte	0x04, 0x17
        /*00ba*/ 	.short	(.L_310 - .L_309)
.L_309:
        /*00bc*/ 	.word	0x00000000
        /*00c0*/ 	.short	0x0003
        /*00c2*/ 	.short	0x000c
        /*00c4*/ 	.byte	0x00, 0xf0, 0x11, 0x00


	//----- nvinfo : EIATTR_KPARAM_INFO
	.align		4
.L_310:
        /*00c8*/ 	.byte	0x04, 0x17
        /*00ca*/ 	.short	(.L_312 - .L_311)
.L_311:
        /*00cc*/ 	.word	0x00000000
        /*00d0*/ 	.short	0x0002
        /*00d2*/ 	.short	0x0008
        /*00d4*/ 	.byte	0x00, 0xf0, 0x11, 0x00


	//----- nvinfo : EIATTR_KPARAM_INFO
	.align		4
.L_312:
        /*00d8*/ 	.byte	0x04, 0x17
        /*00da*/ 	.short	(.L_314 - .L_313)
.L_313:
        /*00dc*/ 	.word	0x00000000
        /*00e0*/ 	.short	0x0001
        /*00e2*/ 	.short	0x0004
        /*00e4*/ 	.byte	0x00, 0xf0, 0x11, 0x00


	//----- nvinfo : EIATTR_KPARAM_INFO
	.align		4
.L_314:
        /*00e8*/ 	.byte	0x04, 0x17
        /*00ea*/ 	.short	(.L_316 - .L_315)
.L_315:
        /*00ec*/ 	.word	0x00000000
        /*00f0*/ 	.short	0x0000
        /*00f2*/ 	.short	0x0000
        /*00f4*/ 	.byte	0x00, 0xf0, 0x11, 0x00


	//----- nvinfo : EIATTR_SPARSE_MMA_MASK
	.align		4
.L_316:
        /*00f8*/ 	.byte	0x03, 0x50
        /*00fa*/ 	.short	0x0000


	//----- nvinfo : EIATTR_MAXREG_COUNT
	.align		4
        /*00fc*/ 	.byte	0x03, 0x1b
        /*00fe*/ 	.short	0x00ff


	//----- nvinfo : EIATTR_MERCURY_ISA_VERSION
	.align		4
        /*0100*/ 	.byte	0x03, 0x5f
        /*0102*/ 	.short	0x0101


	//----- nvinfo : EIATTR_VRC_CTA_INIT_COUNT
	.align		4
        /*0104*/ 	.byte	0x02, 0x4a
	.zero		1
	.zero		1


	//----- nvinfo : EIATTR_EXIT_INSTR_OFFSETS
	.align		4
        /*0108*/ 	.byte	0x04, 0x1c
        /*010a*/ 	.short	(.L_318 - .L_317)


	//   ....[0]....
.L_317:
        /*010c*/ 	.word	0x00000080


	//   ....[1]....
        /*0110*/ 	.word	0x00001520


	//   ....[2]....
        /*0114*/ 	.word	0x00001560


	//----- nvinfo : EIATTR_CRS_STACK_SIZE
	.align		4
.L_318:
        /*0118*/ 	.byte	0x04, 0x1e
        /*011a*/ 	.short	(.L_320 - .L_319)
.L_319:
        /*011c*/ 	.word	0x00000000


	//----- nvinfo : EIATTR_CBANK_PARAM_SIZE
	.align		4
.L_320:
        /*0120*/ 	.byte	0x03, 0x19
        /*0122*/ 	.short	0x004c


	//----- nvinfo : EIATTR_PARAM_CBANK
	.align		4
        /*0124*/ 	.byte	0x04, 0x0a
        /*0126*/ 	.short	(.L_322 - .L_321)
	.align		4
.L_321:
        /*0128*/ 	.word	index@(.nv.constant0._Z15mute_directwaveiiffffiiiiPfS_S_S_i)
        /*012c*/ 	.short	0x0380
        /*012e*/ 	.short	0x004c


	//----- nvinfo : EIATTR_SW_WAR
	.align		4
.L_322:
        /*0130*/ 	.byte	0x04, 0x36
        /*0132*/ 	.short	(.L_324 - .L_323)
.L_323:
        /*0134*/ 	.word	0x00000008
.L_324:


//--------------------- .nv.info._Z11shot_recordiiiiiiiPfS_b --------------------------
	.section	.nv.info._Z11shot_recordiiiiiiiPfS_b,"",@"SHT_CUDA_INFO"
	.sectionflags	@""
	.align	4


	//----- nvinfo : EIATTR_CUDA_API_VERSION
	.align		4
        /*0000*/ 	.byte	0x04, 0x37
        /*0002*/ 	.short	(.L_326 - .L_325)
.L_325:
        /*0004*/ 	.word	0x00000082


	//----- nvinfo : EIATTR_KPARAM_INFO
	.align		4
.L_326:
        /*0008*/ 	.byte	0x04, 0x17
        /*000a*/ 	.short	(.L_328 - .L_327)
.L_327:
        /*000c*/ 	.word	0x00000000
        /*0010*/ 	.short	0x0009
        /*0012*/ 	.short	0x0030
        /*0014*/ 	.byte	0x00, 0xf0, 0x05, 0x00


	//----- nvinfo : EIATTR_KPARAM_INFO
	.align		4
.L_328:
        /*0018*/ 	.byte	0x04, 0x17
        /*001a*/ 	.short	(.L_330 - .L_329)
.L_329:
        /*001c*/ 	.word	0x00000000
        /*0020*/ 	.short	0x0008
        /*0022*/ 	.short	0x0028
        /*0024*/ 	.byte	0x00, 0xf5, 0x21, 0x00


	//----- nvinfo : EIATTR_KPARAM_INFO
	.align		4
.L_330:
        /*0028*/ 	.byte	0x04, 0x17
        /*002a*/ 	.short	(.L_332 - .L_331)
.L_331:
        /*002c*/ 	.word	0x00000000
        /*0030*/ 	.short	0x0007
        /*0032*/ 	.short	0x0020
        /*0034*/ 	.byte	0x00, 0xf5, 0x21, 0x00


	//----- nvinfo : EIATTR_KPARAM_INFO
	.align		4
.L_332:
        /*0038*/ 	.byte	0x04, 0x17
        /*003a*/ 	.short	(.L_334 - .L_333)
.L_333:
        /*003c*/ 	.word	0x00000000
        /*0040*/ 	.short	0x0006
        /*0042*/ 	.short	0x0018
        /*0044*/ 	.byte	0x00, 0xf0, 0x11, 0x00


	//----- nvinfo : EIATTR_KPARAM_INFO
	.align		4
.L_334:
        /*0048*/ 	.byte	0x04, 0x17
        /*004a*/ 	.short	(.L_336 - .L_335)
.L_335:
        /*004c*/ 	.word	0x00000000
        /*0050*/ 	.short	0x0005
        /*0052*/ 	.short	0x0014
        /*0054*/ 	.byte	0x00, 0xf0, 0x11, 0x00


	//----- nvinfo : EIATTR_KPARAM_INFO
	.align		4
.L_336:
        /*0058*/ 	.byte	0x04, 0x17
        /*005a*/ 	.short	(.L_338 - .L_337)
.L_337:
        /*005c*/ 	.word	0x00000000
        /*0060*/ 	.short	0x0004
        /*0062*/ 	.short	0x0010
        /*0064*/ 	.byte	0x00, 0xf0, 0x11, 0x00


	//----- nvinfo : EIATTR_KPARAM_INFO
	.align		4
.L_338:
        /*0068*/ 	.byte	0x04, 0x17
        /*006a*/ 	.short	(.L_340 - .L_339)
.L_339:
        /*006c*/ 	.word	0x00000000
        /*0070*/ 	.short	0x0003
        /*0072*/ 	.short	0x000c
        /*0074*/ 	.byte	0x00, 0xf0, 0x11, 0x00


	//----- nvinfo : EIATTR_KPARAM_INFO
	.align		4
.L_340:
        /*0078*/ 	.byte	0x04, 0x17
        /*007a*/ 	.short	(.L_342 - .L_341)
.L_341:
        /*007c*/ 	.word	0x00000000
        /*0080*/ 	.short	0x0002
        /*0082*/ 	.short	0x0008
        /*0084*/ 	.byte	0x00, 0xf0, 0x11, 0x00


	//----- nvinfo : EIATTR_KPARAM_INFO
	.align		4
.L_342:
        /*0088*/ 	.byte	0x04, 0x17
        /*008a*/ 	.short	(.L_344 - .L_343)
.L_343:
        /*008c*/ 	.word	0x00000000
        /*0090*/ 	.short	0x0001
        /*0092*/ 	.short	0x0004
        /*0094*/ 	.byte	0x00, 0xf0, 0x11, 0x00


	//----- nvinfo : EIATTR_KPARAM_INFO
	.align		4
.L_344:
        /*0098*/ 	.byte	0x04, 0x17
        /*009a*/ 	.short	(.L_346 - .L_345)
.L_345:
        /*009c*/ 	.word	0x00000000
        /*00a0*/ 	.short	0x0000
        /*00a2*/ 	.short	0x0000
        /*00a4*/ 	.byte	0x00, 0xf0, 0x11, 0x00


	//----- nvinfo : EIATTR_SPARSE_MMA_MASK
	.align		4
.L_346:
        /*00a8*/ 	.byte	0x03, 0x50
        /*00aa*/ 	.short	0x0000


	//----- nvinfo : EIATTR_MAXREG_COUNT
	.align		4
        /*00ac*/ 	.byte	0x03, 0x1b
        /*00ae*/ 	.short	0x00ff


	//----- nvinfo : EIATTR_MERCURY_ISA_VERSION
	.align		4
        /*00b0*/ 	.byte	0x03, 0x5f
        /*00b2*/ 	.short	0x0101


	//----- nvinfo : EIATTR_VRC_CTA_INIT_COUNT
	.align		4
        /*00b4*/ 	.byte	0x02, 0x4a
	.zero		1
	.zero		1


	//----- nvinfo : EIATTR_EXIT_INSTR_OFFSETS
	.align		4
        /*00b8*/ 	.byte	0x04, 0x1c
        /*00ba*/ 	.short	(.L_348 - .L_347)


	//   ....[0]....
.L_347:
        /*00bc*/ 	.word	0x00000070


	//   ....[1]....
        /*00c0*/ 	.word	0x00000190


	//   ....[2]....
        /*00c4*/ 	.word	0x00000260


	//----- nvinfo : EIATTR_CBANK_PARAM_SIZE
	.align		4
.L_348:
        /*00c8*/ 	.byte	0x03, 0x19
        /*00ca*/ 	.short	0x0031


	//----- nvinfo : EIATTR_PARAM_CBANK
	.align		4
        /*00cc*/ 	.byte	0x04, 0x0a
        /*00ce*/ 	.short	(.L_350 - .L_349)
	.align		4
.L_349:
        /*00d0*/ 	.word	index@(.nv.constant0._Z11shot_recordiiiiiiiPfS_b)
        /*00d4*/ 	.short	0x0380
        /*00d6*/ 	.short	0x0031


	//----- nvinfo : EIATTR_SW_WAR
	.align		4
.L_350:
        /*00d8*/ 	.byte	0x04, 0x36
        /*00da*/ 	.short	(.L_352 - .L_351)
.L_351:
        /*00dc*/ 	.word	0x00000008
.L_352:


//--------------------- .nv.info._Z13initial_coffefiPfS_S_S_i --------------------------
	.section	.nv.info._Z13initial_coffefiPfS_S_S_i,"",@"SHT_CUDA_INFO"
	.sectionflags	@""
	.align	4


	//----- nvinfo : EIATTR_CUDA_API_VERSION
	.align		4
        /*0000*/ 	.byte	0x04, 0x37
        /*0002*/ 	.short	(.L_354 - .L_353)
.L_353:
        /*0004*/ 	.word	0x00000082


	//----- nvinfo : EIATTR_KPARAM_INFO
	.align		4
.L_354:
        /*0008*/ 	.byte	0x04, 0x17
        /*000a*/ 	.short	(.L_356 - .L_355)
.L_355:
        /*000c*/ 	.word	0x00000000
        /*0010*/ 	.short	0x0006
        /*0012*/ 	.short	0x0028
        /*0014*/ 	.byte	0x00, 0xf0, 0x11, 0x00


	//----- nvinfo : EIATTR_KPARAM_INFO
	.align		4
.L_356:
        /*0018*/ 	.byte	0x04, 0x17
        /*001a*/ 	.short	(.L_358 - .L_357)
.L_357:
        /*001c*/ 	.word	0x00000000
        /*0020*/ 	.short	0x0005
        /*0022*/ 	.short	0x0020
        /*0024*/ 	.byte	0x00, 0xf5, 0x21, 0x00


	//----- nvinfo : EIATTR_KPARAM_INFO
	.align		4
.L_358:
        /*0028*/ 	.byte	0x04, 0x17
        /*002a*/ 	.short	(.L_360 - .L_359)
.L_359:
        /*002c*/ 	.word	0x00000000
        /*0030*/ 	.short	0x0004
        /*0032*/ 	.short	0x0018
        /*0034*/ 	.byte	0x00, 0xf5, 0x21, 0x00


	//----- nvinfo : EIATTR_KPARAM_INFO
	.align		4
.L_360:
        /*0038*/ 	.byte	0x04, 0x17
        /*003a*/ 	.short	(.L_362 - .L_361)
.L_361:
        /*003c*/ 	.word	0x00000000
        /*0040*/ 	.short	0x0003
        /*0042*/ 	.short	0x0010
        /*0044*/ 	.byte	0x00, 0xf5, 0x21, 0x00


	//----- nvinfo : EIATTR_KPARAM_INFO
	.align		4
.L_362:
        /*0048*/ 	.byte	0x04, 0x17
        /*004a*/ 	.short	(.L_364 - .L_363)
.L_363:
        /*004c*/ 	.word	0x00000000
        /*0050*/ 	.short	0x0002
        /*0052*/ 	.short	0x0008
        /*0054*/ 	.byte	0x00, 0xf5, 0x21, 0x00


	//----- nvinfo : EIATTR_KPARAM_INFO
	.align		4
.L_364:
        /*0058*/ 	.byte	0x04, 0x17
        /*005a*/ 	.short	(.L_366 - .L_365)
.L_365:
        /*005c*/ 	.word	0x00000000
        /*0060*/ 	.short	0x0001
        /*0062*/ 	.short	0x0004
        /*0064*/ 	.byte	0x00, 0xf0, 0x11, 0x00


	//----- nvinfo : EIATTR_KPARAM_INFO
	.align		4
.L_366:
        /*0068*/ 	.byte	0x04, 0x17
        /*006a*/ 	.short	(.L_368 - .L_367)
.L_367:
        /*006c*/ 	.word	0x00000000
        /*0070*/ 	.short	0x0000
        /*0072*/ 	.short	0x0000
        /*0074*/ 	.byte	0x00, 0xf0, 0x11, 0x00


	//----- nvinfo : EIATTR_SPARSE_MMA_MASK
	.align		4
.L_368:
        /*0078*/ 	.byte	0x03, 0x50
        /*007a*/ 	.short	0x0000


	//----- nvinfo : EIATTR_MAXREG_COUNT
	.align		4
        /*007c*/ 	.byte	0x03, 0x1b
        /*007e*/ 	.short	0x00ff


	//----- nvinfo : EIATTR_MERCURY_ISA_VERSION
	.align		4
        /*0080*/ 	.byte	0x03, 0x5f
        /*0082*/ 	.short	0x0101


	//----- nvinfo : EIATTR_VRC_CTA_INIT_COUNT
	.align		4
        /*0084*/ 	.byte	0x02, 0x4a
	.zero		1
	.zero		1


	//----- nvinfo : EIATTR_EXIT_INSTR_OFFSETS
	.align		4
        /*0088*/ 	.byte	0x04, 0x1c
        /*008a*/ 	.short	(.L_370 - .L_369)


	//   ....[0]....
.L_369:
        /*008c*/ 	.word	0x00000090


	//   ....[1]....
        /*0090*/ 	.word	0x00000910


	//   ....[2]....
        /*0094*/ 	.word	0x00000a20


	//   ....[3]....
        /*0098*/ 	.word	0x00001290


	//----- nvinfo : EIATTR_CRS_STACK_SIZE
	.align		4
.L_370:
        /*009c*/ 	.byte	0x04, 0x1e
        /*009e*/ 	.short	(.L_372 - .L_371)
.L_371:
        /*00a0*/ 	.word	0x00000000


	//----- nvinfo : EIATTR_CBANK_PARAM_SIZE
	.align		4
.L_372:
        /*00a4*/ 	.byte	0x03, 0x19
        /*00a6*/ 	.short	0x002c


	//----- nvinfo : EIATTR_PARAM_CBANK
	.align		4
        /*00a8*/ 	.byte	0x04, 0x0a
        /*00aa*/ 	.short	(.L_374 - .L_373)
	.align		4
.L_373:
        /*00ac*/ 	.word	index@(.nv.constant0._Z13initial_coffefiPfS_S_S_i)
        /*00b0*/ 	.short	0x0380
        /*00b2*/ 	.short	0x002c


	//----- nvinfo : EIATTR_SW_WAR
	.align		4
.L_374:
        /*00b4*/ 	.byte	0x04, 0x36
        /*00b6*/ 	.short	(.L_376 - .L_375)
.L_375:
        /*00b8*/ 	.word	0x00000008
.L_376:


//--------------------- .nv.info._Z6get_d0ffiiiPf --------------------------
	.section	.nv.info._Z6get_d0ffiiiPf,"",@"SHT_CUDA_INFO"
	.sectionflags	@""
	.align	4


	//----- nvinfo : EIATTR_CUDA_API_VERSION
	.align		4
        /*0000*/ 	.byte	0x04, 0x37
        /*0002*/ 	.short	(.L_378 - .L_377)
.L_377:
        /*0004*/ 	.word	0x00000082


	//----- nvinfo : EIATTR_KPARAM_INFO
	.align		4
.L_378:
        /*0008*/ 	.byte	0x04, 0x17
        /*000a*/ 	.short	(.L_380 - .L_379)
.L_379:
        /*000c*/ 	.word	0x00000000
        /*0010*/ 	.short	0x0005
        /*0012*/ 	.short	0x0018
        /*0014*/ 	.byte	0x00, 0xf5, 0x21, 0x00


	//----- nvinfo : EIATTR_KPARAM_INFO
	.align		4
.L_380:
        /*0018*/ 	.byte	0x04, 0x17
        /*001a*/ 	.short	(.L_382 - .L_381)
.L_381:
        /*001c*/ 	.word	0x00000000
        /*0020*/ 	.short	0x0004
        /*0022*/ 	.short	0x0010
        /*0024*/ 	.byte	0x00, 0xf0, 0x11, 0x00


	//----- nvinfo : EIATTR_KPARAM_INFO
	.align		4
.L_382:
        /*0028*/ 	.byte	0x04, 0x17
        /*002a*/ 	.short	(.L_384 - .L_383)
.L_383:
        /*002c*/ 	.word	0x00000000
        /*0030*/ 	.short	0x0003
        /*0032*/ 	.short	0x000c
        /*0034*/ 	.byte	0x00, 0xf0, 0x11, 0x00


	//----- nvinfo : EIATTR_KPARAM_INFO
	.align		4
.L_384:
        /*0038*/ 	.byte	0x04, 0x17
        /*003a*/ 	.short	(.L_386 - .L_385)
.L_385:
        /*003c*/ 	.word	0x00000000
        /*0040*/ 	.short	0x0002
        /*0042*/ 	.short	0x0008
        /*0044*/ 	.byte	0x00, 0xf0, 0x11, 0x00


	//----- nvinfo : EIATTR_KPARAM_INFO
	.align		4
.L_386:
        /*0048*/ 	.byte	0x04, 0x17
        /*004a*/ 	.short	(.L_388 - .L_387)
.L_387:
        /*004c*/ 	.word	0x00000000
        /*0050*/ 	.short	0x0001
        /*0052*/ 	.short	0x0004
        /*0054*/ 	.byte	0x00, 0xf0, 0x11, 0x00


	//----- nvinfo : EIATTR_KPARAM_INFO
	.align		4
.L_388:
        /*0058*/ 	.byte	0x04, 0x17
        /*005a*/ 	.short	(.L_390 - .L_389)
.L_389:
        /*005c*/ 	.word	0x00000000
        /*0060*/ 	.short	0x0000
        /*0062*/ 	.short	0x0000
        /*0064*/ 	.byte	0x00, 0xf0, 0x11, 0x00


	//----- nvinfo : EIATTR_SPARSE_MMA_MASK
	.align		4
.L_390:
        /*0068*/ 	.byte	0x03, 0x50
        /*006a*/ 	.short	0x0000


	//----- nvinfo : EIATTR_MAXREG_COUNT
	.align		4
        /*006c*/ 	.byte	0x03, 0x1b
        /*006e*/ 	.short	0x00ff


	//----- nvinfo : EIATTR_MERCURY_ISA_VERSION
	.align		4
        /*0070*/ 	.byte	0x03, 0x5f
        /*0072*/ 	.short	0x0101


	//----- nvinfo : EIATTR_VRC_CTA_INIT_COUNT
	.align		4
        /*0074*/ 	.byte	0x02, 0x4a
	.zero		1
	.zero		1


	//----- nvinfo : EIATTR_EXIT_INSTR_OFFSETS
	.align		4
        /*0078*/ 	.byte	0x04, 0x1c
        /*007a*/ 	.short	(.L_392 - .L_391)


	//   ....[0]....
.L_391:
        /*007c*/ 	.word	0x000005c0


	//----- nvinfo : EIATTR_CRS_STACK_SIZE
	.align		4
.L_392:
        /*0080*/ 	.byte	0x04, 0x1e
        /*0082*/ 	.short	(.L_394 - .L_393)
.L_393:
        /*0084*/ 	.word	0x00000000


	//----- nvinfo : EIATTR_CBANK_PARAM_SIZE
	.align		4
.L_394:
        /*0088*/ 	.byte	0x03, 0x19
        /*008a*/ 	.short	0x0020


	//----- nvinfo : EIATTR_PARAM_CBANK
	.align		4
        /*008c*/ 	.byte	0x04, 0x0a
        /*008e*/ 	.short	(.L_396 - .L_395)
	.align		4
.L_395:
        /*0090*/ 	.word	index@(.nv.constant0._Z6get_d0ffiiiPf)
        /*0094*/ 	.short	0x0380
        /*0096*/ 	.short	0x0020


	//----- nvinfo : EIATTR_SW_WAR
	.align		4
.L_396:
        /*0098*/ 	.byte	0x04, 0x36
        /*009a*/ 	.short	(.L_398 - .L_397)
.L_397:
        /*009c*/ 	.word	0x00000008
.L_398:


//--------------------- .nv.info._Z13update_stressiiiifffPfS_S_S_S_iS_S_S_S_S_S_S_S_S_S_S_S_S_S_S_iiiib --------------------------
	.section	.nv.info._Z13update_stressiiiifffPfS_S_S_S_iS_S_S_S_S_S_S_S_S_S_S_S_S_S_S_iiiib,"",@"SHT_CUDA_INFO"
	.sectionflags	@""
	.align	4


	//----- nvinfo : EIATTR_CUDA_API_VERSION
	.align		4
        /*0000*/ 	.byte	0x04, 0x37
        /*0002*/ 	.short	(.L_400 - .L_399)
.L_399:
        /*0004*/ 	.word	0x00000082


	//----- nvinfo : EIATTR_KPARAM_INFO
	.align		4
.L_400:
        /*0008*/ 	.byte	0x04, 0x17
        /*000a*/ 	.short	(.L_402 - .L_401)
.L_401:
        /*000c*/ 	.word	0x00000000
        /*0010*/ 	.short	0x0020
        /*0012*/ 	.short	0x00d8
        /*0014*/ 	.byte	0x00, 0xf0, 0x05, 0x00


	//----- nvinfo : EIATTR_KPARAM_INFO
	.align		4
.L_402:
        /*0018*/ 	.byte	0x04, 0x17
        /*001a*/ 	.short	(.L_404 - .L_403)
.L_403:
        /*001c*/ 	.word	0x00000000
        /*0020*/ 	.short	0x001f
        /*0022*/ 	.short	0x00d4
        /*0024*/ 	.byte	0x00, 0xf0, 0x11, 0x00


	//----- nvinfo : EIATTR_KPARAM_INFO
	.align		4
.L_404:
        /*0028*/ 	.byte	0x04, 0x17
        /*002a*/ 	.short	(.L_406 - .L_405)
.L_405:
        /*002c*/ 	.word	0x00000000
        /*0030*/ 	.short	0x001e
        /*0032*/ 	.short	0x00d0
        /*0034*/ 	.byte	0x00, 0xf0, 0x11, 0x00


	//----- nvinfo : EIATTR_KPARAM_INFO
	.align		4
.L_406:
        /*0038*/ 	.byte	0x04, 0x17
        /*003a*/ 	.short	(.L_408 - .L_407)
.L_407:
        /*003c*/ 	.word	0x00000000
        /*0040*/ 	.short	0x001d
        /*0042*/ 	.short	0x00cc
        /*0044*/ 	.byte	0x00, 0xf0, 0x11, 0x00


	//----- nvinfo : EIATTR_KPARAM_INFO
	.align		4
.L_408:
        /*0048*/ 	.byte	0x04, 0x17
        /*004a*/ 	.short	(.L_410 - .L_409)
.L_409:
        /*004c*/ 	.word	0x00000000
        /*0050*/ 	.short	0x001c
        /*0052*/ 	.short	0x00c8
        /*0054*/ 	.byte	0x00, 0xf0, 0x11, 0x00


	//----- nvinfo : EIATTR_KPARAM_INFO
	.align		4
.L_410:
        /*0058*/ 	.byte	0x04, 0x17
        /*005a*/ 	.short	(.L_412 - .L_411)
.L_411:
        /*005c*/ 	.word	0x00000000
        /*0060*/ 	.short	0x001b
        /*0062*/ 	.short	0x00c0
        /*0064*/ 	.byte	0x00, 0xf5, 0x21, 0x00


	//----- nvinfo : EIATTR_KPARAM_INFO
	.align		4
.L_412:
        /*0068*/ 	.byte	0x04, 0x17
        /*006a*/ 	.short	(.L_414 - .L_413)
.L_413:
        /*006c*/ 	.word	0x00000000
        /*0070*/ 	.short	0x001a
        /*0072*/ 	.short	0x00b8
        /*0074*/ 	.byte	0x00, 0xf5, 0x21, 0x00


	//----- nvinfo : EIATTR_KPARAM_INFO
	.align		4
.L_414:
        /*0078*/ 	.byte	0x04, 0x17
        /*007a*/ 	.short	(.L_416 - .L_415)
.L_415:
        /*007c*/ 	.word	0x00000000
        /*0080*/ 	.short	0x0019
        /*0082*/ 	.short	0x00b0
        /*0084*/ 	.byte	0x00, 0xf5, 0x21, 0x00


	//----- nvinfo : EIATTR_KPARAM_INFO
	.align		4
.L_416:
        /*0088*/ 	.byte	0x04, 0x17
        /*008a*/ 	.short	(.L_418 - .L_417)
.L_417:
        /*008c*/ 	.word	0x00000000
        /*0090*/ 	.short	0x0018
        /*0092*/ 	.short	0x00a8
        /*0094*/ 	.byte	0x00, 0xf5, 0x21, 0x00


	//----- nvinfo : EIATTR_KPARAM_INFO
	.align		4
.L_418:
        /*0098*/ 	.byte	0x04, 0x17
        /*009a*/ 	.short	(.L_420 - .L_419)
.L_419:
        /*009c*/ 	.word	0x00000000
        /*00a0*/ 	.short	0x0017
        /*00a2*/ 	.short	0x00a0
        /*00a4*/ 	.byte	0x00, 0xf5, 0x21, 0x00


	//----- nvinfo : EIATTR_KPARAM_INFO
	.align		4
.L_420:
        /*00a8*/ 	.byte	0x04, 0x17
        /*00aa*/ 	.short	(.L_422 - .L_421)
.L_421:
        /*00ac*/ 	.word	0x00000000
        /*00b0*/ 	.short	0x0016
        /*00b2*/ 	.short	0x0098
        /*00b4*/ 	.byte	0x00, 0xf5, 0x21, 0x00


	//----- nvinfo : EIATTR_KPARAM_INFO
	.align		4
.L_422:
        /*00b8*/ 	.byte	0x04, 0x17
        /*00ba*/ 	.short	(.L_424 - .L_423)
.L_423:
        /*00bc*/ 	.word	0x00000000
        /*00c0*/ 	.short	0x0015
        /*00c2*/ 	.short	0x0090
        /*00c4*/ 	.byte	0x00, 0xf5, 0x21, 0x00


	//----- nvinfo : EIATTR_KPARAM_INFO
	.align		4
.L_424:
        /*00c8*/ 	.byte	0x04, 0x17
        /*00ca*/ 	.short	(.L_426 - .L_425)
.L_425:
        /*00cc*/ 	.word	0x00000000
        /*00d0*/ 	.short	0x0014
        /*00d2*/ 	.short	0x0088
        /*00d4*/ 	.byte	0x00, 0xf5, 0x21, 0x00


	//----- nvinfo : EIATTR_KPARAM_INFO
	.align		4
.L_426:
        /*00d8*/ 	.byte	0x04, 0x17
        /*00da*/ 	.short	(.L_428 - .L_427)
.L_427:
        /*00dc*/ 	.word	0x00000000
        /*00e0*/ 	.short	0x0013
        /*00e2*/ 	.short	0x0080
        /*00e4*/ 	.byte	0x00, 0xf5, 0x21, 0x00


	//----- nvinfo : EIATTR_KPARAM_INFO
	.align		4
.L_428:
        /*00e8*/ 	.byte	0x04, 0x17
        /*00ea*/ 	.short	(.L_430 - .L_429)
.L_429:
        /*00ec*/ 	.word	0x00000000
        /*00f0*/ 	.short	0x0012
        /*00f2*/ 	.short	0x0078
        /*00f4*/ 	.byte	0x00, 0xf5, 0x21, 0x00


	//----- nvinfo : EIATTR_KPARAM_INFO
	.align		4
.L_430:
        /*00f8*/ 	.byte	0x04, 0x17
        /*00fa*/ 	.short	(.L_432 - .L_431)
.L_431:
        /*00fc*/ 	.word	0x00000000
        /*0100*/ 	.short	0x0011
        /*0102*/ 	.short	0x0070
        /*0104*/ 	.byte	0x00, 0xf5, 0x21, 0x00


	//----- nvinfo : EIATTR_KPARAM_INFO
	.align		4
.L_432:
        /*0108*/ 	.byte	0x04, 0x17
        /*010a*/ 	.short	(.L_434 - .L_433)
.L_433:
        /*010c*/ 	.word	0x00000000
        /*0110*/ 	.short	0x0010
        /*0112*/ 	.short	0x0068
        /*0114*/ 	.byte	0x00, 0xf5, 0x21, 0x00


	//----- nvinfo : EIATTR_KPARAM_INFO
	.align		4
.L_434:
        /*0118*/ 	.byte	0x04, 0x17
        /*011a*/ 	.short	(.L_436 - .L_435)
.L_435:
        /*011c*/ 	.word	0x00000000
        /*0120*/ 	.short	0x000f
        /*0122*/ 	.short	0x0060
        /*0124*/ 	.byte	0x00, 0xf5, 0x21, 0x00


	//----- nvinfo : EIATTR_KPARAM_INFO
	.align		4
.L_436:
        /*0128*/ 	.byte	0x04, 0x17
        /*012a*/ 	.short	(.L_438 - .L_437)
.L_437:
        /*012c*/ 	.word	0x00000000
        /*0130*/ 	.short	0x000e
        /*0132*/ 	.short	0x0058
        /*0134*/ 	.byte	0x00, 0xf5, 0x21, 0x00


	//----- nvinfo : EIATTR_KPARAM_INFO
	.align		4
.L_438:
        /*0138*/ 	.byte	0x04, 0x17
        /*013a*/ 	.short	(.L_440 - .L_439)
.L_439:
        /*013c*/ 	.word	0x00000000
        /*0140*/ 	.short	0x000d
        /*0142*/ 	.short	0x0050
        /*0144*/ 	.byte	0x00, 0xf5, 0x21, 0x00


	//----- nvinfo : EIATTR_KPARAM_INFO
	.align		4
.L_440:
        /*0148*/ 	.byte	0x04, 0x17
        /*014a*/ 	.short	(.L_442 - .L_441)
.L_441:
        /*014c*/ 	.word	0x00000000
        /*0150*/ 	.short	0x000c
        /*0152*/ 	.short	0x0048
        /*0154*/ 	.byte	0x00, 0xf0, 0x11, 0x00


	//----- nvinfo : EIATTR_KPARAM_INFO
	.align		4
.L_442:
        /*0158*/ 	.byte	0x04, 0x17
        /*015a*/ 	.short	(.L_444 - .L_443)
.L_443:
        /*015c*/ 	.word	0x00000000
        /*0160*/ 	.short	0x000b
        /*0162*/ 	.short	0x0040
        /*0164*/ 	.byte	0x00, 0xf5, 0x21, 0x00


	//----- nvinfo : EIATTR_KPARAM_INFO
	.align		4
.L_444:
        /*0168*/ 	.byte	0x04, 0x17
        /*016a*/ 	.short	(.L_446 - .L_445)
.L_445:
        /*016c*/ 	.word	0x00000000
        /*0170*/ 	.short	0x000a
        /*0172*/ 	.short	0x0038
        /*0174*/ 	.byte	0x00, 0xf5, 0x21, 0x00


	//----- nvinfo : EIATTR_KPARAM_INFO
	.align		4
.L_446:
        /*0178*/ 	.byte	0x04, 0x17
        /*017a*/ 	.short	(.L_448 - .L_447)
.L_447:
        /*017c*/ 	.word	0x00000000
        /*0180*/ 	.short	0x0009
        /*0182*/ 	.short	0x0030
        /*0184*/ 	.byte	0x00, 0xf5, 0x21, 0x00


	//----- nvinfo : EIATTR_KPARAM_INFO
	.align		4
.L_448:
        /*0188*/ 	.byte	0x04, 0x17
        /*018a*/ 	.short	(.L_450 - .L_449)
.L_449:
        /*018c*/ 	.word	0x00000000
        /*0190*/ 	.short	0x0008
        /*0192*/ 	.short	0x0028
        /*0194*/ 	.byte	0x00, 0xf5, 0x21, 0x00


	//----- nvinfo : EIATTR_KPARAM_INFO
	.align		4
.L_450:
        /*0198*/ 	.byte	0x04, 0x17
        /*019a*/ 	.short	(.L_452 - .L_451)
.L_451:
        /*019c*/ 	.word	0x00000000
        /*01a0*/ 	.short	0x0007
        /*01a2*/ 	.short	0x0020
        /*01a4*/ 	.byte	0x00, 0xf5, 0x21, 0x00


	//----- nvinfo : EIATTR_KPARAM_INFO
	.align		4
.L_452:
        /*01a8*/ 	.byte	0x04, 0x17
        /*01aa*/ 	.short	(.L_454 - .L_453)
.L_453:
        /*01ac*/ 	.word	0x00000000
        /*01b0*/ 	.short	0x0006
        /*01b2*/ 	.short	0x0018
        /*01b4*/ 	.byte	0x00, 0xf0, 0x11, 0x00


	//----- nvinfo : EIATTR_KPARAM_INFO
	.align		4
.L_454:
        /*01b8*/ 	.byte	0x04, 0x17
        /*01ba*/ 	.short	(.L_456 - .L_455)
.L_455:
        /*01bc*/ 	.word	0x00000000
        /*01c0*/ 	.short	0x0005
        /*01c2*/ 	.short	0x0014
        /*01c4*/ 	.byte	0x00, 0xf0, 0x11, 0x00


	//----- nvinfo : EIATTR_KPARAM_INFO
	.align		4
.L_456:
        /*01c8*/ 	.byte	0x04, 0x17
        /*01ca*/ 	.short	(.L_458 - .L_457)
.L_457:
        /*01cc*/ 	.word	0x00000000
        /*01d0*/ 	.short	0x0004
        /*01d2*/ 	.short	0x0010
        /*01d4*/ 	.byte	0x00, 0xf0, 0x11, 0x00


	//----- nvinfo : EIATTR_KPARAM_INFO
	.align		4
.L_458:
        /*01d8*/ 	.byte	0x04, 0x17
        /*01da*/ 	.short	(.L_460 - .L_459)
.L_459:
        /*01dc*/ 	.word	0x00000000
        /*01e0*/ 	.short	0x0003
        /*01e2*/ 	.short	0x000c
        /*01e4*/ 	.byte	0x00, 0xf0, 0x11, 0x00


	//----- nvinfo : EIATTR_KPARAM_INFO
	.align		4
.L_460:
        /*01e8*/ 	.byte	0x04, 0x17
        /*01ea*/ 	.short	(.L_462 - .L_461)
.L_461:
        /*01ec*/ 	.word	0x00000000
        /*01f0*/ 	.short	0x0002
        /*01f2*/ 	.short	0x0008
        /*01f4*/ 	.byte	0x00, 0xf0, 0x11, 0x00


	//----- nvinfo : EIATTR_KPARAM_INFO
	.align		4
.L_462:
        /*01f8*/ 	.byte	0x04, 0x17
        /*01fa*/ 	.short	(.L_464 - .L_463)
.L_463:
        /*01fc*/ 	.word	0x00000000
        /*0200*/ 	.short	0x0001
        /*0202*/ 	.short	0x0004
        /*0204*/ 	.byte	0x00, 0xf0, 0x11, 0x00


	//----- nvinfo : EIATTR_KPARAM_INFO
	.align		4
.L_464:
        /*0208*/ 	.byte	0x04, 0x17
        /*020a*/ 	.short	(.L_466 - .L_465)
.L_465:
        /*020c*/ 	.word	0x00000000
        /*0210*/ 	.short	0x0000
        /*0212*/ 	.short	0x0000
        /*0214*/ 	.byte	0x00, 0xf0, 0x11, 0x00


	//----- nvinfo : EIATTR_SPARSE_MMA_MASK
	.align		4
.L_466:
        /*0218*/ 	.byte	0x03, 0x50
        /*021a*/ 	.short	0x0000


	//----- nvinfo : EIATTR_MAXREG_COUNT
	.align		4
        /*021c*/ 	.byte	0x03, 0x1b
        /*021e*/ 	.short	0x00ff


	//----- nvinfo : EIATTR_MERCURY_ISA_VERSION
	.align		4
        /*0220*/ 	.byte	0x03, 0x5f
        /*0222*/ 	.short	0x0101


	//----- nvinfo : EIATTR_VRC_CTA_INIT_COUNT
	.align		4
        /*0224*/ 	.byte	0x02, 0x4a
	.zero		1
	.zero		1


	//----- nvinfo : EIATTR_EXIT_INSTR_OFFSETS
	.align		4
        /*0228*/ 	.byte	0x04, 0x1c
        /*022a*/ 	.short	(.L_468 - .L_467)


	//   ....[0]....
.L_467:
        /*022c*/ 	.word	0x00000400


	//   ....[1]....
        /*0230*/ 	.word	0x00000dd0


	//   ....[2]....
        /*0234*/ 	.word	0x000043f0


	//----- nvinfo : EIATTR_CRS_STACK_SIZE
	.align		4
.L_468:
        /*0238*/ 	.byte	0x04, 0x1e
        /*023a*/ 	.short	(.L_470 - .L_469)
.L_469:
        /*023c*/ 	.word	0x00000000


	//----- nvinfo : EIATTR_CBANK_PARAM_SIZE
	.align		4
.L_470:
        /*0240*/ 	.byte	0x03, 0x19
        /*0242*/ 	.short	0x00d9


	//----- nvinfo : EIATTR_PARAM_CBANK
	.align		4
        /*0244*/ 	.byte	0x04, 0x0a
        /*0246*/ 	.short	(.L_472 - .L_471)
	.align		4
.L_471:
        /*0248*/ 	.word	index@(.nv.constant0._Z13update_stressiiiifffPfS_S_S_S_iS_S_S_S_S_S_S_S_S_S_S_S_S_S_S_iiiib)
        /*024c*/ 	.short	0x0380
        /*024e*/ 	.short	0x00d9


	//----- nvinfo : EIATTR_SW_WAR
	.align		4
.L_472:
        /*0250*/ 	.byte	0x04, 0x36
        /*0252*/ 	.short	(.L_474 - .L_473)
.L_473:
        /*0254*/ 	.word	0x00000008
.L_474:


//--------------------- .nv.info._Z10update_veliiiiifffPfS_S_S_S_S_S_S_S_S_S_ --------------------------
	.section	.nv.info._Z10update_veliiiiifffPfS_S_S_S_S_S_S_S_S_S_,"",@"SHT_CUDA_INFO"
	.sectionflags	@""
	.align	4


	//----- nvinfo : EIATTR_CUDA_API_VERSION
	.align		4
        /*0000*/ 	.byte	0x04, 0x37
        /*0002*/ 	.short	(.L_476 - .L_475)
.L_475:
        /*0004*/ 	.word	0x00000082


	//----- nvinfo : EIATTR_KPARAM_INFO
	.align		4
.L_476:
        /*0008*/ 	.byte	0x04, 0x17
        /*000a*/ 	.short	(.L_478 - .L_477)
.L_477:
        /*000c*/ 	.word	0x00000000
        /*0010*/ 	.short	0x0012
        /*0012*/ 	.short	0x0070
        /*0014*/ 	.byte	0x00, 0xf5, 0x21, 0x00


	//----- nvinfo : EIATTR_KPARAM_INFO
	.align		4
.L_478:
        /*0018*/ 	.byte	0x04, 0x17
        /*001a*/ 	.short	(.L_480 - .L_479)
.L_479:
        /*001c*/ 	.word	0x00000000
        /*0020*/ 	.short	0x0011
        /*0022*/ 	.short	0x0068
        /*0024*/ 	.byte	0x00, 0xf5, 0x21, 0x00


	//----- nvinfo : EIATTR_KPARAM_INFO
	.align		4
.L_480:
        /*0028*/ 	.byte	0x04, 0x17
        /*002a*/ 	.short	(.L_482 - .L_481)
.L_481:
        /*002c*/ 	.word	0x00000000
        /*0030*/ 	.short	0x0010
        /*0032*/ 	.short	0x0060
        /*0034*/ 	.byte	0x00, 0xf5, 0x21, 0x00


	//----- nvinfo : EIATTR_KPARAM_INFO
	.align		4
.L_482:
        /*0038*/ 	.byte	0x04, 0x17
        /*003a*/ 	.short	(.L_484 - .L_483)
.L_483:
        /*003c*/ 	.word	0x00000000
        /*0040*/ 	.short	0x000f
        /*0042*/ 	.short	0x0058
        /*0044*/ 	.byte	0x00, 0xf5, 0x21, 0x00


	//----- nvinfo : EIATTR_KPARAM_INFO
	.align		4
.L_484:
        /*0048*/ 	.byte	0x04, 0x17
        /*004a*/ 	.short	(.L_486 - .L_485)
.L_485:
        /*004c*/ 	.word	0x00000000
        /*0050*/ 	.short	0x000e
        /*0052*/ 	.short	0x0050
        /*0054*/ 	.byte	0x00, 0xf5, 0x21, 0x00


	//----- nvinfo : EIATTR_KPARAM_INFO
	.align		4
.L_486:
        /*0058*/ 	.byte	0x04, 0x17
        /*005a*/ 	.short	(.L_488 - .L_487)
.L_487:
        /*005c*/ 	.word	0x00000000
        /*0060*/ 	.short	0x000d
        /*0062*/ 	.short	0x0048
        /*0064*/ 	.byte	0x00, 0xf5, 0x21, 0x00


	//----- nvinfo : EIATTR_KPARAM_INFO
	.align		4
.L_488:
        /*0068*/ 	.byte	0x04, 0x17
        /*006a*/ 	.short	(.L_490 - .L_489)
.L_489:
        /*006c*/ 	.word	0x00000000
        /*0070*/ 	.short	0x000c
        /*0072*/ 	.short	0x0040
        /*0074*/ 	.byte	0x00, 0xf5, 0x21, 0x00


	//----- nvinfo : EIATTR_KPARAM_INFO
	.align		4
.L_490:
        /*0078*/ 	.byte	0x04, 0x17
        /*007a*/ 	.short	(.L_492 - .L_491)
.L_491:
        /*007c*/ 	.word	0x00000000
        /*0080*/ 	.short	0x000b
        /*0082*/ 	.short	0x0038
        /*0084*/ 	.byte	0x00, 0xf5, 0x21, 0x00


	//----- nvinfo : EIATTR_KPARAM_INFO
	.align		4
.L_492:
        /*0088*/ 	.byte	0x04, 0x17
        /*008a*/ 	.short	(.L_494 - .L_493)
.L_493:
        /*008c*/ 	.word	0x00000000
        /*0090*/ 	.short	0x000a
        /*0092*/ 	.short	0x0030
        /*0094*/ 	.byte	0x00, 0xf5, 0x21, 0x00


	//----- nvinfo : EIATTR_KPARAM_INFO
	.align		4
.L_494:
        /*0098*/ 	.byte	0x04, 0x17
        /*009a*/ 	.short	(.L_496 - .L_495)
.L_495:
        /*009c*/ 	.word	0x00000000
        /*00a0*/ 	.short	0x0009
        /*00a2*/ 	.short	0x0028
        /*00a4*/ 	.byte	0x00, 0xf5, 0x21, 0x00


	//----- nvinfo : EIATTR_KPARAM_INFO
	.align		4
.L_496:
        /*00a8*/ 	.byte	0x04, 0x17
        /*00aa*/ 	.short	(.L_498 - .L_497)
.L_497:
        /*00ac*/ 	.word	0x00000000
        /*00b0*/ 	.short	0x0008
        /*00b2*/ 	.short	0x0020
        /*00b4*/ 	.byte	0x00, 0xf5, 0x21, 0x00


	//----- nvinfo : EIATTR_KPARAM_INFO
	.align		4
.L_498:
        /*00b8*/ 	.byte	0x04, 0x17
        /*00ba*/ 	.short	(.L_500 - .L_499)
.L_499:
        /*00bc*/ 	.word	0x00000000
        /*00c0*/ 	.short	0x0007
        /*00c2*/ 	.short	0x001c
        /*00c4*/ 	.byte	0x00, 0xf0, 0x11, 0x00


	//----- nvinfo : EIATTR_KPARAM_INFO
	.align		4
.L_500:
        /*00c8*/ 	.byte	0x04, 0x17
        /*00ca*/ 	.short	(.L_502 - .L_501)
.L_501:
        /*00cc*/ 	.word	0x00000000
        /*00d0*/ 	.short	0x0006
        /*00d2*/ 	.short	0x0018
        /*00d4*/ 	.byte	0x00, 0xf0, 0x11, 0x00


	//----- nvinfo : EIATTR_KPARAM_INFO
	.align		4
.L_502:
        /*00d8*/ 	.byte	0x04, 0x17
        /*00da*/ 	.short	(.L_504 - .L_503)
.L_503:
        /*00dc*/ 	.word	0x00000000
        /*00e0*/ 	.short	0x0005
        /*00e2*/ 	.short	0x0014
        /*00e4*/ 	.byte	0x00, 0xf0, 0x11, 0x00


	//----- nvinfo : EIATTR_KPARAM_INFO
	.align		4
.L_504:
        /*00e8*/ 	.byte	0x04, 0x17
        /*00ea*/ 	.short	(.L_506 - .L_505)
.L_505:
        /*00ec*/ 	.word	0x00000000
        /*00f0*/ 	.short	0x0004
        /*00f2*/ 	.short	0x0010
        /*00f4*/ 	.byte	0x00, 0xf0, 0x11, 0x00


	//----- nvinfo : EIATTR_KPARAM_INFO
	.align		4
.L_506:
        /*00f8*/ 	.byte	0x04, 0x17
        /*00fa*/ 	.short	(.L_508 - .L_507)
.L_507:
        /*00fc*/ 	.word	0x00000000
        /*0100*/ 	.short	0x0003
        /*0102*/ 	.short	0x000c
        /*0104*/ 	.byte	0x00, 0xf0, 0x11, 0x00


	//----- nvinfo : EIATTR_KPARAM_INFO
	.align		4
.L_508:
        /*0108*/ 	.byte	0x04, 0x17
        /*010a*/ 	.short	(.L_510 - .L_509)
.L_509:
        /*010c*/ 	.word	0x00000000
        /*0110*/ 	.short	0x0002
        /*0112*/ 	.short	0x0008
        /*0114*/ 	.byte	0x00, 0xf0, 0x11, 0x00


	//----- nvinfo : EIATTR_KPARAM_INFO
	.align		4
.L_510:
        /*0118*/ 	.byte	0x04, 0x17
        /*011a*/ 	.short	(.L_512 - .L_511)
.L_511:
        /*011c*/ 	.word	0x00000000
        /*0120*/ 	.short	0x0001
        /*0122*/ 	.short	0x0004
        /*0124*/ 	.byte	0x00, 0xf0, 0x11, 0x00


	//----- nvinfo : EIATTR_KPARAM_INFO
	.align		4
.L_512:
        /*0128*/ 	.byte	0x04, 0x17
        /*012a*/ 	.short	(.L_514 - .L_513)
.L_513:
        /*012c*/ 	.word	0x00000000
        /*0130*/ 	.short	0x0000
        /*0132*/ 	.short	0x0000
        /*0134*/ 	.byte	0x00, 0xf0, 0x11, 0x00


	//----- nvinfo : EIATTR_SPARSE_MMA_MASK
	.align		4
.L_514:
        /*0138*/ 	.byte	0x03, 0x50
        /*013a*/ 	.short	0x0000


	//----- nvinfo : EIATTR_MAXREG_COUNT
	.align		4
        /*013c*/ 	.byte	0x03, 0x1b
        /*013e*/ 	.short	0x00ff


	//----- nvinfo : EIATTR_MERCURY_ISA_VERSION
	.align		4
        /*0140*/ 	.byte	0x03, 0x5f
        /*0142*/ 	.short	0x0101


	//----- nvinfo : EIATTR_VRC_CTA_INIT_COUNT
	.align		4
        /*0144*/ 	.byte	0x02, 0x4a
	.zero		1
	.zero		1


	//----- nvinfo : EIATTR_EXIT_INSTR_OFFSETS
	.align		4
        /*0148*/ 	.byte	0x04, 0x1c
        /*014a*/ 	.short	(.L_516 - .L_515)


	//   ....[0]....
.L_515:
        /*014c*/ 	.word	0x00000410


	//   ....[1]....
        /*0150*/ 	.word	0x00000480


	//   ....[2]....
        /*0154*/ 	.word	0x00002b60


	//----- nvinfo : EIATTR_CRS_STACK_SIZE
	.align		4
.L_516:
        /*0158*/ 	.byte	0x04, 0x1e
        /*015a*/ 	.short	(.L_518 - .L_517)
.L_517:
        /*015c*/ 	.word	0x00000000


	//----- nvinfo : EIATTR_CBANK_PARAM_SIZE
	.align		4
.L_518:
        /*0160*/ 	.byte	0x03, 0x19
        /*0162*/ 	.short	0x0078


	//----- nvinfo : EIATTR_PARAM_CBANK
	.align		4
        /*0164*/ 	.byte	0x04, 0x0a
        /*0166*/ 	.short	(.L_520 - .L_519)
	.align		4
.L_519:
        /*0168*/ 	.word	index@(.nv.constant0._Z10update_veliiiiifffPfS_S_S_S_S_S_S_S_S_S_)
        /*016c*/ 	.short	0x0380
        /*016e*/ 	.short	0x0078


	//----- nvinfo : EIATTR_SW_WAR
	.align		4
.L_520:
        /*0170*/ 	.byte	0x04, 0x36
        /*0172*/ 	.short	(.L_522 - .L_521)
.L_521:
        /*0174*/ 	.word	0x00000008
.L_522:


//--------------------- .nv.info._Z10add_sourcefffiiiifffiiiiPfS_ --------------------------
	.section	.nv.info._Z10add_sourcefffiiiifffiiiiPfS_,"",@"SHT_CUDA_INFO"
	.sectionflags	@""
	.align	4


	//----- nvinfo : EIATTR_CUDA_API_VERSION
	.align		4
        /*0000*/ 	.byte	0x04, 0x37
        /*0002*/ 	.short	(.L_524 - .L_523)
.L_523:
        /*0004*/ 	.word	0x00000082


	//----- nvinfo : EIATTR_KPARAM_INFO
	.align		4
.L_524:
        /*0008*/ 	.byte	0x04, 0x17
        /*000a*/ 	.short	(.L_526 - .L_525)
.L_525:
        /*000c*/ 	.word	0x00000000
        /*0010*/ 	.short	0x000f
        /*0012*/ 	.short	0x0040
        /*0014*/ 	.byte	0x00, 0xf5, 0x21, 0x00


	//----- nvinfo : EIATTR_KPARAM_INFO
	.align		4
.L_526:
        /*0018*/ 	.byte	0x04, 0x17
        /*001a*/ 	.short	(.L_528 - .L_527)
.L_527:
        /*001c*/ 	.word	0x00000000
        /*0020*/ 	.short	0x000e
        /*0022*/ 	.short	0x0038
        /*0024*/ 	.byte	0x00, 0xf5, 0x21, 0x00


	//----- nvinfo : EIATTR_KPARAM_INFO
	.align		4
.L_528:
        /*0028*/ 	.byte	0x04, 0x17
        /*002a*/ 	.short	(.L_530 - .L_529)
.L_529:
        /*002c*/ 	.word	0x00000000
        /*0030*/ 	.short	0x000d
        /*0032*/ 	.short	0x0034
        /*0034*/ 	.byte	0x00, 0xf0, 0x11, 0x00


	//----- nvinfo : EIATTR_KPARAM_INFO
	.align		4
.L_530:
        /*0038*/ 	.byte	0x04, 0x17
        /*003a*/ 	.short	(.L_532 - .L_531)
.L_531:
        /*003c*/ 	.word	0x00000000
        /*0040*/ 	.short	0x000c
        /*0042*/ 	.short	0x0030
        /*0044*/ 	.byte	0x00, 0xf0, 0x11, 0x00


	//----- nvinfo : EIATTR_KPARAM_INFO
	.align		4
.L_532:
        /*0048*/ 	.byte	0x04, 0x17
        /*004a*/ 	.short	(.L_534 - .L_533)
.L_533:
        /*004c*/ 	.word	0x00000000
        /*0050*/ 	.short	0x000b
        /*0052*/ 	.short	0x002c
        /*0054*/ 	.byte	0x00, 0xf0, 0x11, 0x00


	//----- nvinfo : EIATTR_KPARAM_INFO
	.align		4
.L_534:
        /*0058*/ 	.byte	0x04, 0x17
        /*005a*/ 	.short	(.L_536 - .L_535)
.L_535:
        /*005c*/ 	.word	0x00000000
        /*0060*/ 	.short	0x000a
        /*0062*/ 	.short	0x0028
        /*0064*/ 	.byte	0x00, 0xf0, 0x11, 0x00


	//----- nvinfo : EIATTR_KPARAM_INFO
	.align		4
.L_536:
        /*0068*/ 	.byte	0x04, 0x17
        /*006a*/ 	.short	(.L_538 - .L_537)
.L_537:
        /*006c*/ 	.word	0x00000000
        /*0070*/ 	.short	0x0009
        /*0072*/ 	.short	0x0024
        /*0074*/ 	.byte	0x00, 0xf0, 0x11, 0x00


	//----- nvinfo : EIATTR_KPARAM_INFO
	.align		4
.L_538:
        /*0078*/ 	.byte	0x04, 0x17
        /*007a*/ 	.short	(.L_540 - .L_539)
.L_539:
        /*007c*/ 	.word	0x00000000
        /*0080*/ 	.short	0x0008
        /*0082*/ 	.short	0x0020
        /*0084*/ 	.byte	0x00, 0xf0, 0x11, 0x00


	//----- nvinfo : EIATTR_KPARAM_INFO
	.align		4
.L_540:
        /*0088*/ 	.byte	0x04, 0x17
        /*008a*/ 	.short	(.L_542 - .L_541)
.L_541:
        /*008c*/ 	.word	0x00000000
        /*0090*/ 	.short	0x0007
        /*0092*/ 	.short	0x001c
        /*0094*/ 	.byte	0x00, 0xf0, 0x11, 0x00


	//----- nvinfo : EIATTR_KPARAM_INFO
	.align		4
.L_542:
        /*0098*/ 	.byte	0x04, 0x17
        /*009a*/ 	.short	(.L_544 - .L_543)
.L_543:
        /*009c*/ 	.word	0x00000000
        /*00a0*/ 	.short	0x0006
        /*00a2*/ 	.short	0x0018
        /*00a4*/ 	.byte	0x00, 0xf0, 0x11, 0x00


	//----- nvinfo : EIATTR_KPARAM_INFO
	.align		4
.L_544:
        /*00a8*/ 	.byte	0x04, 0x17
        /*00aa*/ 	.short	(.L_546 - .L_545)
.L_545:
        /*00ac*/ 	.word	0x00000000
        /*00b0*/ 	.short	0x0005
        /*00b2*/ 	.short	0x0014
        /*00b4*/ 	.byte	0x00, 0xf0, 0x11, 0x00


	//----- nvinfo : EIATTR_KPARAM_INFO
	.align		4
.L_546:
        /*00b8*/ 	.byte	0x04, 0x17
        /*00ba*/ 	.short	(.L_548 - .L_547)
.L_547:
        /*00bc*/ 	.word	0x00000000
        /*00c0*/ 	.short	0x0004
        /*00c2*/ 	.short	0x0010
        /*00c4*/ 	.byte	0x00, 0xf0, 0x11, 0x00


	//----- nvinfo : EIATTR_KPARAM_INFO
	.align		4
.L_548:
        /*00c8*/ 	.byte	0x04, 0x17
        /*00ca*/ 	.short	(.L_550 - .L_549)
.L_549:
        /*00cc*/ 	.word	0x00000000
        /*00d0*/ 	.short	0x0003
        /*00d2*/ 	.short	0x000c
        /*00d4*/ 	.byte	0x00, 0xf0, 0x11, 0x00


	//----- nvinfo : EIATTR_KPARAM_INFO
	.align		4
.L_550:
        /*00d8*/ 	.byte	0x04, 0x17
        /*00da*/ 	.short	(.L_552 - .L_551)
.L_551:
        /*00dc*/ 	.word	0x00000000
        /*00e0*/ 	.short	0x0002
        /*00e2*/ 	.short	0x0008
        /*00e4*/ 	.byte	0x00, 0xf0, 0x11, 0x00


	//----- nvinfo : EIATTR_KPARAM_INFO
	.align		4
.L_552:
        /*00e8*/ 	.byte	0x04, 0x17
        /*00ea*/ 	.short	(.L_554 - .L_553)
.L_553:
        /*00ec*/ 	.word	0x00000000
        /*00f0*/ 	.short	0x0001
        /*00f2*/ 	.short	0x0004
        /*00f4*/ 	.byte	0x00, 0xf0, 0x11, 0x00


	//----- nvinfo : EIATTR_KPARAM_INFO
	.align		4
.L_554:
        /*00f8*/ 	.byte	0x04, 0x17
        /*00fa*/ 	.short	(.L_556 - .L_555)
.L_555:
        /*00fc*/ 	.word	0x00000000
        /*0100*/ 	.short	0x0000
        /*0102*/ 	.short	0x0000
        /*0104*/ 	.byte	0x00, 0xf0, 0x11, 0x00


	//----- nvinfo : EIATTR_SPARSE_MMA_MASK
	.align		4
.L_556:
        /*0108*/ 	.byte	0x03, 0x50
        /*010a*/ 	.short	0x0000


	//----- nvinfo : EIATTR_MAXREG_COUNT
	.align		4
        /*010c*/ 	.byte	0x03, 0x1b
        /*010e*/ 	.short	0x00ff


	//----- nvinfo : EIATTR_MERCURY_ISA_VERSION
	.align		4
        /*0110*/ 	.byte	0x03, 0x5f
        /*0112*/ 	.short	0x0101


	//----- nvinfo : EIATTR_VRC_CTA_INIT_COUNT
	.align		4
        /*0114*/ 	.byte	0x02, 0x4a
	.zero		1
	.zero		1


	//----- nvinfo : EIATTR_EXIT_INSTR_OFFSETS
	.align		4
        /*0118*/ 	.byte	0x04, 0x1c
        /*011a*/ 	.short	(.L_558 - .L_557)


	//   ....[0]....
.L_557:
        /*011c*/ 	.word	0x00001270


	//   ....[1]....
        /*0120*/ 	.word	0x00001410


	//----- nvinfo : EIATTR_CRS_STACK_SIZE
	.align		4
.L_558:
        /*0124*/ 	.byte	0x04, 0x1e
        /*0126*/ 	.short	(.L_560 - .L_559)
.L_559:
        /*0128*/ 	.word	0x00000000


	//----- nvinfo : EIATTR_CBANK_PARAM_SIZE
	.align		4
.L_560:
        /*012c*/ 	.byte	0x03, 0x19
        /*012e*/ 	.short	0x0048


	//----- nvinfo : EIATTR_PARAM_CBANK
	.align		4
        /*0130*/ 	.byte	0x04, 0x0a
        /*0132*/ 	.short	(.L_562 - .L_561)
	.align		4
.L_561:
        /*0134*/ 	.word	index@(.nv.constant0._Z10add_sourcefffiiiifffiiiiPfS_)
        /*0138*/ 	.short	0x0380
        /*013a*/ 	.short	0x0048


	//----- nvinfo : EIATTR_SW_WAR
	.align		4
.L_562:
        /*013c*/ 	.byte	0x04, 0x36
        /*013e*/ 	.short	(.L_564 - .L_563)
.L_563:
        /*0140*/ 	.word	0x00000008
.L_564:


//--------------------- .nv.callgraph             --------------------------
	.section	.nv.callgraph,"",@"SHT_CUDA_CALLGRAPH"
	.align	4
	.sectionentsize	8
	.align		4
        /*0000*/ 	.word	0x00000000
	.align		4
        /*0004*/ 	.word	0xffffffff
	.align		4
        /*0008*/ 	.word	0x00000000
	.align		4
        /*000c*/ 	.word	0xfffffffe
	.align		4
        /*0010*/ 	.word	0x00000000
	.align		4
        /*0014*/ 	.word	0xfffffffd
	.align		4
        /*0018*/ 	.word	0x00000000
	.align		4
        /*001c*/ 	.word	0xfffffffc


//--------------------- .nv.constant4             --------------------------
	.section	.nv.constant4,"a",@progbits
	.align	8
	.align		8
.nv.constant4:
        /*0000*/ 	.dword	d0
	.align		8
        /*0008*/ 	.dword	__cudart_i2opi_f
	.align		8
        /*0010*/ 	.dword	__cudart_i2opi_d
	.align		8
        /*0018*/ 	.dword	__cudart_sin_cos_coeffs


//--------------------- .nv.constant3             --------------------------
	.section	.nv.constant3,"a",@progbits
	.align	4
.nv.constant3:
	.type		c,@object
	.size		c,(.L_1 - c)
c:
        /*0000*/ 	.byte	0xff, 0x1f, 0x99, 0x3f, 0x55, 0x55, 0xa3, 0xbd, 0xcd, 0xcc, 0x1c, 0x3c, 0x6f, 0xdb, 0x36, 0xba
.L_1:


//--------------------- .text._Z12adcigs_illumiiiiiPfS_ --------------------------
	.section	.text._Z12adcigs_illumiiiiiPfS_,"ax",@progbits
	.align	128
        .global         _Z12adcigs_illumiiiiiPfS_
        .type           _Z12adcigs_illumiiiiiPfS_,@function
        .size           _Z12adcigs_illumiiiiiPfS_,(.L_x_252 - _Z12adcigs_illumiiiiiPfS_)
        .other          _Z12adcigs_illumiiiiiPfS_,@"STO_CUDA_ENTRY STV_DEFAULT"
_Z12adcigs_illumiiiiiPfS_:
.text._Z12adcigs_illumiiiiiPfS_:
[----:B------:R-:W-:Y:S08]  /*0000*/  LDC R1, c[0x0][0x37c] ;  /* 0x0000df00ff017b82 */ /* 0x000ff00000000800 */
[----:B------:R-:W0:Y:S01]  /*0010*/  LDC R0, c[0x0][0x390] ;  /* 0x0000e400ff007b82 */ /* 0x000e220000000800 */
[----:B------:R-:W1:Y:S01]  /*0020*/  LDCU UR4, c[0x0][0x360] ;  /* 0x00006c00ff0477ac */ /* 0x000e620008000800 */
[----:B------:R-:W2:Y:S06]  /*0030*/  LDCU UR5, c[0x0][0x388] ;  /* 0x00007100ff0577ac */ /* 0x000eac0008000800 */
[----:B------:R-:W3:Y:S01]  /*0040*/  LDC.64 R2, c[0x0][0x380] ;  /* 0x0000e000ff027b82 */ /* 0x000ee20000000a00 */
[----:B0-----:R-:W-:-:S04]  /*0050*/  IABS R11, R0 ;  /* 0x00000000000b7213 */ /* 0x001fc80000000000 */
[----:B------:R-:W0:Y:S01]  /*0060*/  I2F.RP R6, R11 ;  /* 0x0000000b00067306 */ /* 0x000e220000209400 */
[----:B---3--:R-:W-:-:S05]  /*0070*/  IMAD R7, R3, R2, RZ ;  /* 0x0000000203077224 */ /* 0x008fca00078e02ff */
[----:B------:R-:W-:Y:S02]  /*0080*/  IABS R2, R7 ;  /* 0x0000000700027213 */ /* 0x000fe40000000000 */
[----:B------:R-:W-:Y:S01]  /*0090*/  LOP3.LUT R7, R7, R0, RZ, 0x3c, !PT ;  /* 0x0000000007077212 */ /* 0x000fe200078e3cff */
[----:B0-----:R-:W0:Y:S03]  /*00a0*/  MUFU.RCP R6, R6 ;  /* 0x0000000600067308 */ /* 0x001e260000001000 */
[----:B------:R-:W-:Y:S01]  /*00b0*/  ISETP.GE.AND P2, PT, R7, RZ, PT ;  /* 0x000000ff0700720c */ /* 0x000fe20003f46270 */
[----:B0-----:R-:W-:-:S04]  /*00c0*/  VIADD R4, R6, 0xffffffe ;  /* 0x0ffffffe06047836 */ /* 0x001fc80000000000 */
[----:B------:R0:W3:Y:S02]  /*00d0*/  F2I.FTZ.U32.TRUNC.NTZ R5, R4 ;  /* 0x0000000400057305 */ /* 0x0000e4000021f000 */
[----:B0-----:R-:W-:Y:S02]  /*00e0*/  IMAD.MOV.U32 R4, RZ, RZ, RZ ;  /* 0x000000ffff047224 */ /* 0x001fe400078e00ff */
[----:B---3--:R-:W-:-:S04]  /*00f0*/  IMAD.MOV R8, RZ, RZ, -R5 ;  /* 0x000000ffff087224 */ /* 0x008fc800078e0a05 */
[----:B------:R-:W-:-:S04]  /*0100*/  IMAD R9, R8, R11, RZ ;  /* 0x0000000b08097224 */ /* 0x000fc800078e02ff */
[----:B------:R-:W-:Y:S02]  /*0110*/  IMAD.HI.U32 R5, R5, R9, R4 ;  /* 0x0000000905057227 */ /* 0x000fe400078e0004 */
[----:B------:R-:W1:Y:S04]  /*0120*/  S2R R4, SR_TID.X ;  /* 0x0000000000047919 */ /* 0x000e680000002100 */
[----:B------:R-:W-:Y:S01]  /*0130*/  IMAD.HI.U32 R5, R5, R2, RZ ;  /* 0x0000000205057227 */ /* 0x000fe200078e00ff */
[----:B------:R-:W1:Y:S03]  /*0140*/  S2R R9, SR_CTAID.X ;  /* 0x0000000000097919 */ /* 0x000e660000002500 */
[----:B------:R-:W-:-:S04]  /*0150*/  IMAD.MOV R6, RZ, RZ, -R5 ;  /* 0x000000ffff067224 */ /* 0x000fc800078e0a05 */
[----:B------:R-:W-:-:S05]  /*0160*/  IMAD R2, R11, R6, R2 ;  /* 0x000000060b027224 */ /* 0x000fca00078e0202 */
[----:B------:R-:W-:-:S13]  /*0170*/  ISETP.GT.U32.AND P1, PT, R11, R2, PT ;  /* 0x000000020b00720c */ /* 0x000fda0003f24070 */
[----:B------:R-:W-:Y:S02]  /*0180*/  @!P1 IMAD.IADD R2, R2, 0x1, -R11 ;  /* 0x0000000102029824 */ /* 0x000fe400078e0a0b */
[----:B------:R-:W-:Y:S01]  /*0190*/  @!P1 VIADD R5, R5, 0x1 ;  /* 0x0000000105059836 */ /* 0x000fe20000000000 */
[----:B------:R-:W-:Y:S02]  /*01a0*/  ISETP.NE.AND P1, PT, R0, RZ, PT ;  /* 0x000000ff0000720c */ /* 0x000fe40003f25270 */
[----:B------:R-:W-:Y:S01]  /*01b0*/  ISETP.GE.U32.AND P0, PT, R2, R11, PT ;  /* 0x0000000b0200720c */ /* 0x000fe20003f06070 */
[----:B-1----:R-:W-:-:S12]  /*01c0*/  IMAD R2, R9, UR4, R4 ;  /* 0x0000000409027c24 */ /* 0x002fd8000f8e0204 */
[----:B------:R-:W-:-:S05]  /*01d0*/  @P0 VIADD R5, R5, 0x1 ;  /* 0x0000000105050836 */ /* 0x000fca0000000000 */
[----:B------:R-:W-:Y:S02]  /*01e0*/  @!P2 IADD3 R5, PT, PT, -R5, RZ, RZ ;  /* 0x000000ff0505a210 */ /* 0x000fe40007ffe1ff */
[----:B------:R-:W-:-:S05]  /*01f0*/  @!P1 LOP3.LUT R5, RZ, R0, RZ, 0x33, !PT ;  /* 0x00000000ff059212 */ /* 0x000fca00078e33ff */
[----:B--2---:R-:W-:-:S05]  /*0200*/  IMAD R5, R5, UR5, RZ ;  /* 0x0000000505057c24 */ /* 0x004fca000f8e02ff */
[----:B------:R-:W-:-:S13]  /*0210*/  ISETP.GE.AND P0, PT, R2, R5, PT ;  /* 0x000000050200720c */ /* 0x000fda0003f06270 */
[----:B------:R-:W-:Y:S05]  /*0220*/  @P0 EXIT ;  /* 0x000000000000094d */ /* 0x000fea0003800000 */
[C---:B------:R-:W-:Y:S01]  /*0230*/  IMAD R5, R3.reuse, UR5, RZ ;  /* 0x0000000503057c24 */ /* 0x040fe2000f8e02ff */
[----:B------:R-:W-:Y:S01]  /*0240*/  IABS R4, R3 ;  /* 0x0000000300047213 */ /* 0x000fe20000000000 */
[----:B------:R-:W0:Y:S01]  /*0250*/  LDCU.64 UR4, c[0x0][0x358] ;  /* 0x00006b00ff0477ac */ /* 0x000e220008000a00 */
[----:B------:R-:W-:Y:S01]  /*0260*/  IABS R13, R2 ;  /* 0x00000002000d7213 */ /* 0x000fe20000000000 */
[C---:B------:R-:W-:Y:S01]  /*0270*/  IMAD R0, R3.reuse, R0, RZ ;  /* 0x0000000003007224 */ /* 0x040fe200078e02ff */
[----:B------:R-:W-:Y:S01]  /*0280*/  IABS R6, R5 ;  /* 0x0000000500067213 */ /* 0x000fe20000000000 */
[----:B------:R-:W1:Y:S01]  /*0290*/  I2F.RP R12, R4 ;  /* 0x00000004000c7306 */ /* 0x000e620000209400 */
[----:B------:R-:W-:Y:S02]  /*02a0*/  ISETP.GE.AND P3, PT, R2, RZ, PT ;  /* 0x000000ff0200720c */ /* 0x000fe40003f66270 */
[----:B------:R-:W-:-:S05]  /*02b0*/  ISETP.NE.AND P5, PT, R3, RZ, PT ;  /* 0x000000ff0300720c */ /* 0x000fca0003fa5270 */
[----:B------:R-:W2:Y:S08]  /*02c0*/  I2F.RP R7, R6 ;  /* 0x0000000600077306 */ /* 0x000eb00000209400 */
[----:B-1----:R-:W1:Y:S08]  /*02d0*/  MUFU.RCP R12, R12 ;  /* 0x0000000c000c7308 */ /* 0x002e700000001000 */
[----:B--2---:R-:W2:Y:S01]  /*02e0*/  MUFU.RCP R7, R7 ;  /* 0x0000000700077308 */ /* 0x004ea20000001000 */
[----:B-1----:R-:W-:-:S07]  /*02f0*/  VIADD R8, R12, 0xffffffe ;  /* 0x0ffffffe0c087836 */ /* 0x002fce0000000000 */
[----:B------:R1:W3:Y:S01]  /*0300*/  F2I.FTZ.U32.TRUNC.NTZ R9, R8 ;  /* 0x0000000800097305 */ /* 0x0002e2000021f000 */
[----:B--2---:R-:W-:-:S07]  /*0310*/  VIADD R10, R7, 0xffffffe ;  /* 0x0ffffffe070a7836 */ /* 0x004fce0000000000 */
[----:B------:R2:W4:Y:S01]  /*0320*/  F2I.FTZ.U32.TRUNC.NTZ R11, R10 ;  /* 0x0000000a000b7305 */ /* 0x000522000021f000 */
[----:B-1----:R-:W-:Y:S02]  /*0330*/  IMAD.MOV.U32 R8, RZ, RZ, RZ ;  /* 0x000000ffff087224 */ /* 0x002fe400078e00ff */
[----:B---3--:R-:W-:Y:S02]  /*0340*/  IMAD.MOV R15, RZ, RZ, -R9 ;  /* 0x000000ffff0f7224 */ /* 0x008fe400078e0a09 */
[----:B--2---:R-:W-:Y:S02]  /*0350*/  IMAD.MOV.U32 R10, RZ, RZ, RZ ;  /* 0x000000ffff0a7224 */ /* 0x004fe400078e00ff */
[----:B------:R-:W-:Y:S02]  /*0360*/  IMAD R15, R15, R4, RZ ;  /* 0x000000040f0f7224 */ /* 0x000fe400078e02ff */
[----:B----4-:R-:W-:Y:S02]  /*0370*/  IMAD.MOV R17, RZ, RZ, -R11 ;  /* 0x000000ffff117224 */ /* 0x010fe400078e0a0b */
[----:B------:R-:W-:Y:S01]  /*0380*/  IMAD.HI.U32 R8, R9, R15, R8 ;  /* 0x0000000f09087227 */ /* 0x000fe200078e0008 */
[----:B------:R-:W-:-:S03]  /*0390*/  IABS R9, R5 ;  /* 0x0000000500097213 */ /* 0x000fc60000000000 */
[----:B------:R-:W-:Y:S02]  /*03a0*/  IMAD R7, R17, R6, RZ ;  /* 0x0000000611077224 */ /* 0x000fe400078e02ff */
[----:B------:R-:W-:-:S04]  /*03b0*/  IMAD.HI.U32 R8, R8, R13, RZ ;  /* 0x0000000d08087227 */ /* 0x000fc800078e00ff */
[----:B------:R-:W-:Y:S01]  /*03c0*/  IMAD.HI.U32 R10, R11, R7, R10 ;  /* 0x000000070b0a7227 */ /* 0x000fe200078e000a */
[----:B------:R-:W-:-:S03]  /*03d0*/  IADD3 R7, PT, PT, RZ, -R9, RZ ;  /* 0x80000009ff077210 */ /* 0x000fc60007ffe0ff */
[----:B------:R-:W-:Y:S02]  /*03e0*/  IMAD.MOV R8, RZ, RZ, -R8 ;  /* 0x000000ffff087224 */ /* 0x000fe400078e0a08 */
[----:B------:R-:W-:-:S04]  /*03f0*/  IMAD.HI.U32 R10, R10, R13, RZ ;  /* 0x0000000d0a0a7227 */ /* 0x000fc800078e00ff */
[--C-:B------:R-:W-:Y:S02]  /*0400*/  IMAD R7, R10, R7, R13.reuse ;  /* 0x000000070a077224 */ /* 0x100fe400078e020d */
[----:B------:R-:W-:-:S03]  /*0410*/  IMAD R9, R4, R8, R13 ;  /* 0x0000000804097224 */ /* 0x000fc600078e020d */
[----:B------:R-:W-:Y:S02]  /*0420*/  ISETP.GT.U32.AND P4, PT, R6, R7, PT ;  /* 0x000000070600720c */ /* 0x000fe40003f84070 */
[----:B------:R-:W-:-:S11]  /*0430*/  ISETP.GT.U32.AND P0, PT, R4, R9, PT ;  /* 0x000000090400720c */ /* 0x000fd60003f04070 */
[----:B------:R-:W-:Y:S02]  /*0440*/  @!P4 IMAD.IADD R7, R7, 0x1, -R6 ;  /* 0x000000010707c824 */ /* 0x000fe400078e0a06 */
[----:B------:R-:W-:Y:S02]  /*0450*/  @!P0 IMAD.IADD R9, R9, 0x1, -R4 ;  /* 0x0000000109098824 */ /* 0x000fe400078e0a04 */
[----:B------:R-:W-:Y:S01]  /*0460*/  @!P4 VIADD R10, R10, 0x1 ;  /* 0x000000010a0ac836 */ /* 0x000fe20000000000 */
[----:B------:R-:W-:Y:S02]  /*0470*/  ISETP.GE.U32.AND P0, PT, R7, R6, PT ;  /* 0x000000060700720c */ /* 0x000fe40003f06070 */
[----:B------:R-:W-:Y:S02]  /*0480*/  LOP3.LUT R6, R2, R5, RZ, 0x3c, !PT ;  /* 0x0000000502067212 */ /* 0x000fe400078e3cff */
[----:B------:R-:W-:Y:S02]  /*0490*/  ISETP.GT.U32.AND P1, PT, R4, R9, PT ;  /* 0x000000090400720c */ /* 0x000fe40003f24070 */
[----:B------:R-:W-:-:S02]  /*04a0*/  ISETP.GE.AND P2, PT, R6, RZ, PT ;  /* 0x000000ff0600720c */ /* 0x000fc40003f46270 */
[----:B------:R-:W1:Y:S01]  /*04b0*/  LDC.64 R6, c[0x0][0x3a0] ;  /* 0x0000e800ff067b82 */ /* 0x000e620000000a00 */
[----:B------:R-:W-:-:S04]  /*04c0*/  ISETP.NE.AND P4, PT, R5, RZ, PT ;  /* 0x000000ff0500720c */ /* 0x000fc80003f85270 */
[----:B------:R-:W-:-:S04]  /*04d0*/  @P0 VIADD R10, R10, 0x1 ;  /* 0x000000010a0a0836 */ /* 0x000fc80000000000 */
[----:B------:R-:W-:Y:S02]  /*04e0*/  @!P1 IADD3 R9, PT, PT, R9, -R4, RZ ;  /* 0x8000000409099210 */ /* 0x000fe40007ffe0ff */
[----:B------:R-:W-:-:S03]  /*04f0*/  @!P2 IMAD.MOV R10, RZ, RZ, -R10 ;  /* 0x000000ffff0aa224 */ /* 0x000fc600078e0a0a */
[----:B------:R-:W-:Y:S01]  /*0500*/  @!P3 IMAD.MOV R9, RZ, RZ, -R9 ;  /* 0x000000ffff09b224 */ /* 0x000fe200078e0a09 */
[----:B------:R-:W-:Y:S02]  /*0510*/  @!P4 LOP3.LUT R10, RZ, R5, RZ, 0x33, !PT ;  /* 0x00000005ff0ac212 */ /* 0x000fe400078e33ff */
[----:B------:R-:W-:Y:S01]  /*0520*/  @!P5 LOP3.LUT R9, RZ, R3, RZ, 0x33, !PT ;  /* 0x00000003ff09d212 */ /* 0x000fe200078e33ff */
[----:B------:R-:W2:Y:S04]  /*0530*/  LDC.64 R4, c[0x0][0x398] ;  /* 0x0000e600ff047b82 */ /* 0x000ea80000000a00 */
[----:B------:R-:W-:-:S04]  /*0540*/  IMAD R9, R10, R0, R9 ;  /* 0x000000000a097224 */ /* 0x000fc800078e0209 */
[----:B-1----:R-:W-:-:S05]  /*0550*/  IMAD.WIDE R6, R9, 0x4, R6 ;  /* 0x0000000409067825 */ /* 0x002fca00078e0206 */
[----:B0-----:R-:W3:Y:S01]  /*0560*/  LDG.E R11, desc[UR4][R6.64] ;  /* 0x00000004060b7981 */ /* 0x001ee2000c1e1900 */
[----:B--2---:R-:W-:-:S05]  /*0570*/  IMAD.WIDE R4, R2, 0x4, R4 ;  /* 0x0000000402047825 */ /* 0x004fca00078e0204 */
[----:B------:R-:W2:Y:S01]  /*0580*/  LDG.E R0, desc[UR4][R4.64] ;  /* 0x0000000404007981 */ /* 0x000ea2000c1e1900 */
[----:B------:R-:W-:Y:S01]  /*0590*/  BSSY.RECONVERGENT B0, `(.L_x_0) ;  /* 0x000000c000007945 */ /* 0x000fe20003800200 */
[----:B---3--:R-:W0:Y:S08]  /*05a0*/  MUFU.RCP R2, R11 ;  /* 0x0000000b00027308 */ /* 0x008e300000001000 */
[----:B--2---:R-:W1:Y:S01]  /*05b0*/  FCHK P0, R0, R11 ;  /* 0x0000000b00007302 */ /* 0x004e620000000000 */
[----:B0-----:R-:W-:-:S04]  /*05c0*/  FFMA R3, -R11, R2, 1 ;  /* 0x3f8000000b037423 */ /* 0x001fc80000000102 */
[----:B------:R-:W-:-:S04]  /*05d0*/  FFMA R3, R2, R3, R2 ;  /* 0x0000000302037223 */ /* 0x000fc80000000002 */
[----:B------:R-:W-:-:S04]  /*05e0*/  FFMA R2, R0, R3, RZ ;  /* 0x0000000300027223 */ /* 0x000fc800000000ff */
[----:B------:R-:W-:-:S04]  /*05f0*/  FFMA R8, -R11, R2, R0 ;  /* 0x000000020b087223 */ /* 0x000fc80000000100 */
[----:B------:R-:W-:Y:S01]  /*0600*/  FFMA R3, R3, R8, R2 ;  /* 0x0000000803037223 */ /* 0x000fe20000000002 */
[----:B-1----:R-:W-:Y:S06]  /*0610*/  @!P0 BRA `(.L_x_1) ;  /* 0x00000000000c8947 */ /* 0x002fec0003800000 */
[----:B------:R-:W-:-:S07]  /*0620*/  MOV R2, 0x640 ;  /* 0x0000064000027802 */ /* 0x000fce0000000f00 */
[----:B------:R-:W-:Y:S05]  /*0630*/  CALL.REL.NOINC `($__internal_0_$__cuda_sm3x_div_rn_noftz_f32_slowpath) ;  /* 0x0000000000107944 */ /* 0x000fea0003c00000 */
[----:B------:R-:W-:-:S07]  /*0640*/  IMAD.MOV.U32 R3, RZ, RZ, R0 ;  /* 0x000000ffff037224 */ /* 0x000fce00078e0000 */
.L_x_1:
[----:B------:R-:W-:Y:S05]  /*0650*/  BSYNC.RECONVERGENT B0 ;  /* 0x0000000000007941 */ /* 0x000fea0003800200 */
.L_x_0:
[----:B------:R-:W-:Y:S01]  /*0660*/  STG.E desc[UR4][R4.64], R3 ;  /* 0x0000000304007986 */ /* 0x000fe2000c101904 */
[----:B------:R-:W-:Y:S05]  /*0670*/  EXIT ;  /* 0x000000000000794d */ /* 0x000fea0003800000 */
        .weak           $__internal_0_$__cuda_sm3x_div_rn_noftz_f32_slowpath
        .type           $__internal_0_$__cuda_sm3x_div_rn_noftz_f32_slowpath,@function
        .size           $__internal_0_$__cuda_sm3x_div_rn_noftz_f32_slowpath,(.L_x_252 - $__internal_0_$__cuda_sm3x_div_rn_noftz_f32_slowpath)
$__internal_0_$__cuda_sm3x_div_rn_noftz_f32_slowpath:
[--C-:B------:R-:W-:Y:S01]  /*0680*/  SHF.R.U32.HI R6, RZ, 0x17, R11.reuse ;  /* 0x00000017ff067819 */ /* 0x100fe2000001160b */
[----:B------:R-:W-:Y:S01]  /*0690*/  BSSY.RECONVERGENT B1, `(.L_x_2) ;  /* 0x0000065000017945 */ /* 0x000fe20003800200 */
[----:B------:R-:W-:Y:S01]  /*06a0*/  SHF.R.U32.HI R3, RZ, 0x17, R0 ;  /* 0x00000017ff037819 */ /* 0x000fe20000011600 */
[----:B------:R-:W-:Y:S01]  /*06b0*/  IMAD.MOV.U32 R8, RZ, RZ, R11 ;  /* 0x000000ffff087224 */ /* 0x000fe200078e000b */
[----:B------:R-:W-:Y:S02]  /*06c0*/  LOP3.LUT R15, R6, 0xff, RZ, 0xc0, !PT ;  /* 0x000000ff060f7812 */ /* 0x000fe400078ec0ff */
[----:B------:R-:W-:Y:S02]  /*06d0*/  LOP3.LUT R6, R3, 0xff, RZ, 0xc0, !PT ;  /* 0x000000ff03067812 */ /* 0x000fe400078ec0ff */
[----:B------:R-:W-:Y:S01]  /*06e0*/  MOV R7, R0 ;  /* 0x0000000000077202 */ /* 0x000fe20000000f00 */
[----:B------:R-:W-:Y:S02]  /*06f0*/  VIADD R12, R15, 0xffffffff ;  /* 0xffffffff0f0c7836 */ /* 0x000fe40000000000 */
[----:B------:R-:W-:-:S03]  /*0700*/  VIADD R10, R6, 0xffffffff ;  /* 0xffffffff060a7836 */ /* 0x000fc60000000000 */
[----:B------:R-:W-:-:S04]  /*0710*/  ISETP.GT.U32.AND P0, PT, R12, 0xfd, PT ;  /* 0x000000fd0c00780c */ /* 0x000fc80003f04070 */
[----:B------:R-:W-:-:S13]  /*0720*/  ISETP.GT.U32.OR P0, PT, R10, 0xfd, P0 ;  /* 0x000000fd0a00780c */ /* 0x000fda0000704470 */
[----:B------:R-:W-:Y:S01]  /*0730*/  @!P0 IMAD.MOV.U32 R9, RZ, RZ, RZ ;  /* 0x000000ffff098224 */ /* 0x000fe200078e00ff */
[----:B------:R-:W-:Y:S06]  /*0740*/  @!P0 BRA `(.L_x_3) ;  /* 0x0000000000608947 */ /* 0x000fec0003800000 */
[----:B------:R-:W-:Y:S01]  /*0750*/  FSETP.GTU.FTZ.AND P0, PT, |R0|, +INF , PT ;  /* 0x7f8000000000780b */ /* 0x000fe20003f1c200 */
[----:B------:R-:W-:Y:S01]  /*0760*/  IMAD.MOV.U32 R3, RZ, RZ, R11 ;  /* 0x000000ffff037224 */ /* 0x000fe200078e000b */
[----:B------:R-:W-:-:S04]  /*0770*/  FSETP.GTU.FTZ.AND P1, PT, |R11|, +INF , PT ;  /* 0x7f8000000b00780b */ /* 0x000fc80003f3c200 */
[----:B------:R-:W-:-:S13]  /*0780*/  PLOP3.LUT P0, PT, P0, P1, PT, 0xf8, 0x8f ;  /* 0x00000000008f781c */ /* 0x000fda0000703f70 */
[----:B------:R-:W-:Y:S05]  /*0790*/  @P0 BRA `(.L_x_4) ;  /* 0x00000004004c0947 */ /* 0x000fea0003800000 */
[----:B------:R-:W-:-:S13]  /*07a0*/  LOP3.LUT P0, RZ, R8, 0x7fffffff, R7, 0xc8, !PT ;  /* 0x7fffffff08ff7812 */ /* 0x000fda000780c807 */
[----:B------:R-:W-:Y:S05]  /*07b0*/  @!P0 BRA `(.L_x_5) ;  /* 0x00000004003c8947 */ /* 0x000fea0003800000 */
[C---:B------:R-:W-:Y:S02]  /*07c0*/  FSETP.NEU.FTZ.AND P0, PT, |R0|.reuse, +INF , PT ;  /* 0x7f8000000000780b */ /* 0x040fe40003f1d200 */
[----:B------:R-:W-:Y:S02]  /*07d0*/  FSETP.NEU.FTZ.AND P2, PT, |R3|, +INF , PT ;  /* 0x7f8000000300780b */ /* 0x000fe40003f5d200 */
[----:B------:R-:W-:-:S11]  /*07e0*/  FSETP.NEU.FTZ.AND P1, PT, |R0|, +INF , PT ;  /* 0x7f8000000000780b */ /* 0x000fd60003f3d200 */
[----:B------:R-:W-:Y:S05]  /*07f0*/  @!P2 BRA !P0, `(.L_x_5) ;  /* 0x00000004002ca947 */ /* 0x000fea0004000000 */
[----:B------:R-:W-:-:S04]  /*0800*/  LOP3.LUT P0, RZ, R7, 0x7fffffff, RZ, 0xc0, !PT ;  /* 0x7fffffff07ff7812 */ /* 0x000fc8000780c0ff */
[----:B------:R-:W-:-:S13]  /*0810*/  PLOP3.LUT P0, PT, P2, P0, PT, 0x2f, 0xf2 ;  /* 0x0000000000f2781c */ /* 0x000fda0001700577 */
[----:B------:R-:W-:Y:S05]  /*0820*/  @P0 BRA `(.L_x_6) ;  /* 0x0000000400180947 */ /* 0x000fea0003800000 */
[----:B------:R-:W-:-:S04]  /*0830*/  LOP3.LUT P0, RZ, R8, 0x7fffffff, RZ, 0xc0, !PT ;  /* 0x7fffffff08ff7812 */ /* 0x000fc8000780c0ff */
[----:B------:R-:W-:-:S13]  /*0840*/  PLOP3.LUT P0, PT, P1, P0, PT, 0x2f, 0xf2 ;  /* 0x0000000000f2781c */ /* 0x000fda0000f00577 */
[----:B------:R-:W-:Y:S05]  /*0850*/  @P0 BRA `(.L_x_7) ;  /* 0x0000000400000947 */ /* 0x000fea0003800000 */
[----:B------:R-:W-:Y:S02]  /*0860*/  ISETP.GE.AND P0, PT, R10, RZ, PT ;  /* 0x000000ff0a00720c */ /* 0x000fe40003f06270 */
[----:B------:R-:W-:-:S11]  /*0870*/  ISETP.GE.AND P1, PT, R12, RZ, PT ;  /* 0x000000ff0c00720c */ /* 0x000fd60003f26270 */
[----:B------:R-:W-:Y:S02]  /*0880*/  @P0 IMAD.MOV.U32 R9, RZ, RZ, RZ ;  /* 0x000000ffff090224 */ /* 0x000fe400078e00ff */
[----:B------:R-:W-:Y:S01]  /*0890*/  @!P0 FFMA R7, R0, 1.84467440737095516160e+19, RZ ;  /* 0x5f80000000078823 */ /* 0x000fe200000000ff */
[----:B------:R-:W-:Y:S02]  /*08a0*/  @!P0 IMAD.MOV.U32 R9, RZ, RZ, -0x40 ;  /* 0xffffffc0ff098424 */ /* 0x000fe400078e00ff */
[----:B------:R-:W-:-:S03]  /*08b0*/  @!P1 FFMA R8, R3, 1.84467440737095516160e+19, RZ ;  /* 0x5f80000003089823 */ /* 0x000fc600000000ff */
[----:B------:R-:W-:-:S07]  /*08c0*/  @!P1 IADD3 R9, PT, PT, R9, 0x40, RZ ;  /* 0x0000004009099810 */ /* 0x000fce0007ffe0ff */
.L_x_3:
[----:B------:R-:W-:Y:S01]  /*08d0*/  LEA R3, R15, 0xc0800000, 0x17 ;  /* 0xc08000000f037811 */ /* 0x000fe200078eb8ff */
[----:B------:R-:W-:Y:S01]  /*08e0*/  VIADD R6, R6, 0xffffff81 ;  /* 0xffffff8106067836 */ /* 0x000fe20000000000 */
[----:B------:R-:W-:Y:S03]  /*08f0*/  BSSY.RECONVERGENT B2, `(.L_x_8) ;  /* 0x0000035000027945 */ /* 0x000fe60003800200 */
[----:B------:R-:W-:Y:S02]  /*0900*/  IMAD.IADD R3, R8, 0x1, -R3 ;  /* 0x0000000108037824 */ /* 0x000fe400078e0a03 */
[C---:B------:R-:W-:Y:S01]  /*0910*/  IMAD R0, R6.reuse, -0x800000, R7 ;  /* 0xff80000006007824 */ /* 0x040fe200078e0207 */
[----:B------:R-:W-:Y:S01]  /*0920*/  IADD3 R6, PT, PT, R6, 0x7f, -R15 ;  /* 0x0000007f06067810 */ /* 0x000fe20007ffe80f */
[----:B------:R-:W0:Y:S01]  /*0930*/  MUFU.RCP R8, R3 ;  /* 0x0000000300087308 */ /* 0x000e220000001000 */
[----:B------:R-:W-:-:S03]  /*0940*/  FADD.FTZ R11, -R3, -RZ ;  /* 0x800000ff030b7221 */ /* 0x000fc60000010100 */
[----:B------:R-:W-:Y:S02]  /*0950*/  IMAD.IADD R6, R6, 0x1, R9 ;  /* 0x0000000106067824 */ /* 0x000fe400078e0209 */
[----:B0-----:R-:W-:-:S04]  /*0960*/  FFMA R13, R8, R11, 1 ;  /* 0x3f800000080d7423 */ /* 0x001fc8000000000b */
[----:B------:R-:W-:-:S04]  /*0970*/  FFMA R10, R8, R13, R8 ;  /* 0x0000000d080a7223 */ /* 0x000fc80000000008 */
[----:B------:R-:W-:-:S04]  /*0980*/  FFMA R7, R0, R10, RZ ;  /* 0x0000000a00077223 */ /* 0x000fc800000000ff */
[----:B------:R-:W-:-:S04]  /*0990*/  FFMA R8, R11, R7, R0 ;  /* 0x000000070b087223 */ /* 0x000fc80000000000 */
[----:B------:R-:W-:-:S04]  /*09a0*/  FFMA R13, R10, R8, R7 ;  /* 0x000000080a0d7223 */ /* 0x000fc80000000007 */
[----:B------:R-:W-:-:S04]  /*09b0*/  FFMA R8, R11, R13, R0 ;  /* 0x0000000d0b087223 */ /* 0x000fc80000000000 */
[----:B------:R-:W-:-:S05]  /*09c0*/  FFMA R0, R10, R8, R13 ;  /* 0x000000080a007223 */ /* 0x000fca000000000d */
[----:B------:R-:W-:-:S04]  /*09d0*/  SHF.R.U32.HI R3, RZ, 0x17, R0 ;  /* 0x00000017ff037819 */ /* 0x000fc80000011600 */
[----:B------:R-:W-:-:S05]  /*09e0*/  LOP3.LUT R3, R3, 0xff, RZ, 0xc0, !PT ;  /* 0x000000ff03037812 */ /* 0x000fca00078ec0ff */
[----:B------:R-:W-:-:S04]  /*09f0*/  IMAD.IADD R9, R3, 0x1, R6 ;  /* 0x0000000103097824 */ /* 0x000fc800078e0206 */
[----:B------:R-:W-:-:S05]  /*0a00*/  VIADD R3, R9, 0xffffffff ;  /* 0xffffffff09037836 */ /* 0x000fca0000000000 */
[----:B------:R-:W-:-:S13]  /*0a10*/  ISETP.GE.U32.AND P0, PT, R3, 0xfe, PT ;  /* 0x000000fe0300780c */ /* 0x000fda0003f06070 */
[----:B------:R-:W-:Y:S05]  /*0a20*/  @!P0 BRA `(.L_x_9) ;  /* 0x0000000000808947 */ /* 0x000fea0003800000 */
[----:B------:R-:W-:-:S13]  /*0a30*/  ISETP.GT.AND P0, PT, R9, 0xfe, PT ;  /* 0x000000fe0900780c */ /* 0x000fda0003f04270 */
[----:B------:R-:W-:Y:S05]  /*0a40*/  @P0 BRA `(.L_x_10) ;  /* 0x00000000006c0947 */ /* 0x000fea0003800000 */
[----:B------:R-:W-:-:S13]  /*0a50*/  ISETP.GE.AND P0, PT, R9, 0x1, PT ;  /* 0x000000010900780c */ /* 0x000fda0003f06270 */
[----:B------:R-:W-:Y:S05]  /*0a60*/  @P0 BRA `(.L_x_11) ;  /* 0x0000000000740947 */ /* 0x000fea0003800000 */
[----:B------:R-:W-:Y:S02]  /*0a70*/  ISETP.GE.AND P0, PT, R9, -0x18, PT ;  /* 0xffffffe80900780c */ /* 0x000fe40003f06270 */
[----:B------:R-:W-:-:S11]  /*0a80*/  LOP3.LUT R0, R0, 0x80000000, RZ, 0xc0, !PT ;  /* 0x8000000000007812 */ /* 0x000fd600078ec0ff */
[----:B------:R-:W-:Y:S05]  /*0a90*/  @!P0 BRA `(.L_x_11) ;  /* 0x0000000000688947 */ /* 0x000fea0003800000 */
[CCC-:B------:R-:W-:Y:S01]  /*0aa0*/  FFMA.RZ R3, R10.reuse, R8.reuse, R13.reuse ;  /* 0x000000080a037223 */ /* 0x1c0fe2000000c00d */
[CCC-:B------:R-:W-:Y:S01]  /*0ab0*/  FFMA.RM R6, R10.reuse, R8.reuse, R13.reuse ;  /* 0x000000080a067223 */ /* 0x1c0fe2000000400d */
[C---:B------:R-:W-:Y:S02]  /*0ac0*/  ISETP.NE.AND P2, PT, R9.reuse, RZ, PT ;  /* 0x000000ff0900720c */ /* 0x040fe40003f45270 */
[----:B------:R-:W-:Y:S02]  /*0ad0*/  ISETP.NE.AND P1, PT, R9, RZ, PT ;  /* 0x000000ff0900720c */ /* 0x000fe40003f25270 */
[----:B------:R-:W-:Y:S01]  /*0ae0*/  LOP3.LUT R7, R3, 0x7fffff, RZ, 0xc0, !PT ;  /* 0x007fffff03077812 */ /* 0x000fe200078ec0ff */
[----:B------:R-:W-:Y:S01]  /*0af0*/  FFMA.RP R3, R10, R8, R13 ;  /* 0x000000080a037223 */ /* 0x000fe2000000800d */
[----:B------:R-:W-:Y:S01]  /*0b00*/  IADD3 R8, PT, PT, R9, 0x20, RZ ;  /* 0x0000002009087810 */ /* 0x000fe20007ffe0ff */
[----:B------:R-:W-:Y:S01]  /*0b10*/  IMAD.MOV R9, RZ, RZ, -R9 ;  /* 0x000000ffff097224 */ /* 0x000fe200078e0a09 */
[----:B------:R-:W-:-:S02]  /*0b20*/  LOP3.LUT R7, R7, 0x800000, RZ, 0xfc, !PT ;  /* 0x0080000007077812 */ /* 0x000fc400078efcff */
[----:B------:R-:W-:Y:S02]  /*0b30*/  FSETP.NEU.FTZ.AND P0, PT, R3, R6, PT ;  /* 0x000000060300720b */ /* 0x000fe40003f1d000 */
[----:B------:R-:W-:Y:S02]  /*0b40*/  SHF.L.U32 R8, R7, R8, RZ ;  /* 0x0000000807087219 */ /* 0x000fe400000006ff */
[----:B------:R-:W-:Y:S02]  /*0b50*/  SEL R6, R9, RZ, P2 ;  /* 0x000000ff09067207 */ /* 0x000fe40001000000 */
[----:B------:R-:W-:Y:S02]  /*0b60*/  ISETP.NE.AND P1, PT, R8, RZ, P1 ;  /* 0x000000ff0800720c */ /* 0x000fe40000f25270 */
[----:B------:R-:W-:Y:S02]  /*0b70*/  SHF.R.U32.HI R6, RZ, R6, R7 ;  /* 0x00000006ff067219 */ /* 0x000fe40000011607 */
[----:B------:R-:W-:-:S02]  /*0b80*/  PLOP3.LUT P0, PT, P0, P1, PT, 0xf8, 0x8f ;  /* 0x00000000008f781c */ /* 0x000fc40000703f70 */
[----:B------:R-:W-:Y:S02]  /*0b90*/  SHF.R.U32.HI R8, RZ, 0x1, R6 ;  /* 0x00000001ff087819 */ /* 0x000fe40000011606 */
[----:B------:R-:W-:-:S04]  /*0ba0*/  SEL R3, RZ, 0x1, !P0 ;  /* 0x00000001ff037807 */ /* 0x000fc80004000000 */
[----:B------:R-:W-:-:S04]  /*0bb0*/  LOP3.LUT R3, R3, 0x1, R8, 0xf8, !PT ;  /* 0x0000000103037812 */ /* 0x000fc800078ef808 */
[----:B------:R-:W-:-:S05]  /*0bc0*/  LOP3.LUT R3, R3, R6, RZ, 0xc0, !PT ;  /* 0x0000000603037212 */ /* 0x000fca00078ec0ff */
[----:B------:R-:W-:-:S05]  /*0bd0*/  IMAD.IADD R3, R8, 0x1, R3 ;  /* 0x0000000108037824 */ /* 0x000fca00078e0203 */
[----:B------:R-:W-:Y:S01]  /*0be0*/  LOP3.LUT R0, R3, R0, RZ, 0xfc, !PT ;  /* 0x0000000003007212 */ /* 0x000fe200078efcff */
[----:B------:R-:W-:Y:S06]  /*0bf0*/  BRA `(.L_x_11) ;  /* 0x0000000000107947 */ /* 0x000fec0003800000 */
.L_x_10:
[----:B------:R-:W-:-:S04]  /*0c00*/  LOP3.LUT R0, R0, 0x80000000, RZ, 0xc0, !PT ;  /* 0x8000000000007812 */ /* 0x000fc800078ec0ff */
[----:B------:R-:W-:Y:S01]  /*0c10*/  LOP3.LUT R0, R0, 0x7f800000, RZ, 0xfc, !PT ;  /* 0x7f80000000007812 */ /* 0x000fe200078efcff */
[----:B------:R-:W-:Y:S06]  /*0c20*/  BRA `(.L_x_11) ;  /* 0x0000000000047947 */ /* 0x000fec0003800000 */
.L_x_9:
[----:B------:R-:W-:-:S07]  /*0c30*/  IMAD R0, R6, 0x800000, R0 ;  /* 0x0080000006007824 */ /* 0x000fce00078e0200 */
.L_x_11:
[----:B------:R-:W-:Y:S05]  /*0c40*/  BSYNC.RECONVERGENT B2 ;  /* 0x0000000000027941 */ /* 0x000fea0003800200 */
.L_x_8:
[----:B------:R-:W-:Y:S05]  /*0c50*/  BRA `(.L_x_12) ;  /* 0x0000000000207947 */ /* 0x000fea0003800000 */
.L_x_7:
[----:B------:R-:W-:-:S04]  /*0c60*/  LOP3.LUT R0, R8, 0x80000000, R7, 0x48, !PT ;  /* 0x8000000008007812 */ /* 0x000fc800078e4807 */
[----:B------:R-:W-:Y:S01]  /*0c70*/  LOP3.LUT R0, R0, 0x7f800000, RZ, 0xfc, !PT ;  /* 0x7f80000000007812 */ /* 0x000fe200078efcff */
[----:B------:R-:W-:Y:S06]  /*0c80*/  BRA `(.L_x_12) ;  /* 0x0000000000147947 */ /* 0x000fec0003800000 */
.L_x_6:
[----:B------:R-:W-:Y:S01]  /*0c90*/  LOP3.LUT R0, R8, 0x80000000, R7, 0x48, !PT ;  /* 0x8000000008007812 */ /* 0x000fe200078e4807 */
[----:B------:R-:W-:Y:S06]  /*0ca0*/  BRA `(.L_x_12) ;  /* 0x00000000000c7947 */ /* 0x000fec0003800000 */
.L_x_5:
[----:B------:R-:W0:Y:S01]  /*0cb0*/  MUFU.RSQ R0, -QNAN ;  /* 0xffc0000000007908 */ /* 0x000e220000001400 */
[----:B------:R-:W-:Y:S05]  /*0cc0*/  BRA `(.L_x_12) ;  /* 0x0000000000047947 */ /* 0x000fea0003800000 */
.L_x_4:
[----:B------:R-:W-:-:S07]  /*0cd0*/  FADD.FTZ R0, R0, R3 ;  /* 0x0000000300007221 */ /* 0x000fce0000010000 */
.L_x_12:
[----:B------:R-:W-:Y:S05]  /*0ce0*/  BSYNC.RECONVERGENT B1 ;  /* 0x0000000000017941 */ /* 0x000fea0003800200 */
.L_x_2:
[----:B------:R-:W-:-:S04]  /*0cf0*/  IMAD.MOV.U32 R3, RZ, RZ, 0x0 ;  /* 0x00000000ff037424 */ /* 0x000fc800078e00ff */
[----:B0-----:R-:W-:Y:S05]  /*0d00*/  RET.REL.NODEC R2 `(_Z12adcigs_illumiiiiiPfS_) ;  /* 0xfffffff002bc7950 */ /* 0x001fea0003c3ffff */
.L_x_13:
[----:B------:R-:W-:-:S00]  /*0d10*/  BRA `(.L_x_13) ;  /* 0xfffffffc00fc7947 */ /* 0x000fc0000383ffff */
[----:B------:R-:W-:-:S00]  /*0d20*/  NOP ;  /* 0x0000000000007918 */ /* 0x000fc00000000000 */
        /* <DEDUP_REMOVED lines=13> */
.L_x_252:


//--------------------- .text._Z15Poynting_AdcigsiiiiiiiPfS_S_S_S_S_S_S_S_ --------------------------
	.section	.text._Z15Poynting_AdcigsiiiiiiiPfS_S_S_S_S_S_S_S_,"ax",@progbits
	.align	128
        .global         _Z15Poynting_AdcigsiiiiiiiPfS_S_S_S_S_S_S_S_
        .type           _Z15Poynting_AdcigsiiiiiiiPfS_S_S_S_S_S_S_S_,@function
        .size           _Z15Poynting_AdcigsiiiiiiiPfS_S_S_S_S_S_S_S_,(.L_x_254 - _Z15Poynting_AdcigsiiiiiiiPfS_S_S_S_S_S_S_S_)
        .other          _Z15Poynting_AdcigsiiiiiiiPfS_S_S_S_S_S_S_S_,@"STO_CUDA_ENTRY STV_DEFAULT"
_Z15Poynting_AdcigsiiiiiiiPfS_S_S_S_S_S_S_S_:
.text._Z15Poynting_AdcigsiiiiiiiPfS_S_S_S_S_S_S_S_:
[----:B------:R-:W0:Y:S08]  /*0000*/  LDC R1, c[0x0][0x37c] ;  /* 0x0000df00ff017b82 */ /* 0x000e300000000800 */
[----:B------:R-:W1:Y:S01]  /*0010*/  LDC R3, c[0x0][0x388] ;  /* 0x0000e200ff037b82 */ /* 0x000e620000000800 */
[----:B------:R-:W2:Y:S01]  /*0020*/  S2R R22, SR_TID.X ;  /* 0x0000000000167919 */ /* 0x000ea20000002100 */
[----:B------:R-:W2:Y:S01]  /*0030*/  LDCU UR4, c[0x0][0x360] ;  /* 0x00006c00ff0477ac */ /* 0x000ea20008000800 */
[----:B0-----:R-:W-:Y:S01]  /*0040*/  VIADD R1, R1, 0xffffffe0 ;  /* 0xffffffe001017836 */ /* 0x001fe20000000000 */
[----:B------:R-:W2:Y:S01]  /*0050*/  S2R R7, SR_CTAID.X ;  /* 0x0000000000077919 */ /* 0x000ea20000002500 */
[----:B------:R-:W0:Y:S03]  /*0060*/  LDCU UR5, c[0x0][0x380] ;  /* 0x00007000ff0577ac */ /* 0x000e260008000800 */
[----:B------:R-:W3:Y:S01]  /*0070*/  LDC.64 R24, c[0x0][0x3b0] ;  /* 0x0000ec00ff187b82 */ /* 0x000ee20000000a00 */
[----:B------:R-:W4:Y:S07]  /*0080*/  LDCU.64 UR6, c[0x0][0x358] ;  /* 0x00006b00ff0677ac */ /* 0x000f2e0008000a00 */
[----:B------:R-:W5:Y:S01]  /*0090*/  LDC.64 R20, c[0x0][0x3c0] ;  /* 0x0000f000ff147b82 */ /* 0x000f620000000a00 */
[----:B-1----:R-:W-:-:S07]  /*00a0*/  IABS R9, R3 ;  /* 0x0000000300097213 */ /* 0x002fce0000000000 */
[----:B------:R-:W1:Y:S01]  /*00b0*/  LDC.64 R10, c[0x0][0x3b8] ;  /* 0x0000ee00ff0a7b82 */ /* 0x000e620000000a00 */
[----:B------:R-:W0:Y:S07]  /*00c0*/  I2F.RP R0, R9 ;  /* 0x0000000900007306 */ /* 0x000e2e0000209400 */
[----:B------:R-:W1:Y:S01]  /*00d0*/  LDC.64 R14, c[0x0][0x3a8] ;  /* 0x0000ea00ff0e7b82 */ /* 0x000e620000000a00 */
[----:B--2---:R-:W-:Y:S01]  /*00e0*/  IMAD R22, R7, UR4, R22 ;  /* 0x0000000407167c24 */ /* 0x004fe2000f8e0216 */
[----:B------:R-:W2:Y:S01]  /*00f0*/  LDCU UR4, c[0x0][0x38c] ;  /* 0x00007180ff0477ac */ /* 0x000ea20008000800 */
[----:B0-----:R-:W0:Y:S02]  /*0100*/  MUFU.RCP R0, R0 ;  /* 0x0000000000007308 */ /* 0x001e240000001000 */
[----:B0-----:R-:W-:Y:S01]  /*0110*/  VIADD R4, R0, 0xffffffe ;  /* 0x0ffffffe00047836 */ /* 0x001fe20000000000 */
[----:B------:R-:W-:-:S05]  /*0120*/  IABS R0, R22 ;  /* 0x0000001600007213 */ /* 0x000fca0000000000 */
[----:B------:R0:W4:Y:S02]  /*0130*/  F2I.FTZ.U32.TRUNC.NTZ R5, R4 ;  /* 0x0000000400057305 */ /* 0x000124000021f000 */
[----:B0-----:R-:W-:Y:S02]  /*0140*/  IMAD.MOV.U32 R4, RZ, RZ, RZ ;  /* 0x000000ffff047224 */ /* 0x001fe400078e00ff */
[----:B----4-:R-:W-:-:S04]  /*0150*/  IMAD.MOV R2, RZ, RZ, -R5 ;  /* 0x000000ffff027224 */ /* 0x010fc800078e0a05 */
[----:B------:R-:W-:-:S04]  /*0160*/  IMAD R7, R2, R9, RZ ;  /* 0x0000000902077224 */ /* 0x000fc800078e02ff */
[----:B------:R-:W-:Y:S02]  /*0170*/  IMAD.HI.U32 R5, R5, R7, R4 ;  /* 0x0000000705057227 */ /* 0x000fe400078e0004 */
[----:B------:R-:W0:Y:S04]  /*0180*/  LDC.64 R6, c[0x0][0x3d8] ;  /* 0x0000f600ff067b82 */ /* 0x000e280000000a00 */
[----:B------:R-:W-:-:S04]  /*0190*/  IMAD.HI.U32 R17, R5, R0, RZ ;  /* 0x0000000005117227 */ /* 0x000fc800078e00ff */
[----:B------:R-:W4:Y:S01]  /*01a0*/  LDC.64 R4, c[0x0][0x3c8] ;  /* 0x0000f200ff047b82 */ /* 0x000f220000000a00 */
[----:B------:R-:W-:-:S05]  /*01b0*/  IADD3 R2, PT, PT, -R17, RZ, RZ ;  /* 0x000000ff11027210 */ /* 0x000fca0007ffe1ff */
[----:B------:R-:W-:-:S05]  /*01c0*/  IMAD R0, R9, R2, R0 ;  /* 0x0000000209007224 */ /* 0x000fca00078e0200 */
[----:B------:R-:W-:-:S13]  /*01d0*/  ISETP.GT.U32.AND P1, PT, R9, R0, PT ;  /* 0x000000000900720c */ /* 0x000fda0003f24070 */
[----:B------:R-:W-:Y:S02]  /*01e0*/  @!P1 IMAD.IADD R0, R0, 0x1, -R9 ;  /* 0x0000000100009824 */ /* 0x000fe400078e0a09 */
[----:B------:R-:W-:Y:S01]  /*01f0*/  @!P1 VIADD R17, R17, 0x1 ;  /* 0x0000000111119836 */ /* 0x000fe20000000000 */
[----:B------:R-:W-:Y:S02]  /*0200*/  ISETP.NE.AND P1, PT, R3, RZ, PT ;  /* 0x000000ff0300720c */ /* 0x000fe40003f25270 */
[----:B------:R-:W-:Y:S02]  /*0210*/  ISETP.GE.U32.AND P0, PT, R0, R9, PT ;  /* 0x000000090000720c */ /* 0x000fe40003f06070 */
[----:B------:R-:W-:Y:S01]  /*0220*/  LOP3.LUT R0, R22, R3, RZ, 0x3c, !PT ;  /* 0x0000000316007212 */ /* 0x000fe200078e3cff */
[----:B------:R-:W3:Y:S03]  /*0230*/  LDC.64 R8, c[0x0][0x3d0] ;  /* 0x0000f400ff087b82 */ /* 0x000ee60000000a00 */
[----:B------:R-:W-:-:S05]  /*0240*/  ISETP.GE.AND P2, PT, R0, RZ, PT ;  /* 0x000000ff0000720c */ /* 0x000fca0003f46270 */
[----:B------:R-:W5:Y:S02]  /*0250*/  LDC R0, c[0x0][0x398] ;  /* 0x0000e600ff007b82 */ /* 0x000f640000000800 */
[----:B------:R-:W-:-:S06]  /*0260*/  @P0 VIADD R17, R17, 0x1 ;  /* 0x0000000111110836 */ /* 0x000fcc0000000000 */
[----:B------:R-:W-:Y:S02]  /*0270*/  @!P2 IADD3 R17, PT, PT, -R17, RZ, RZ ;  /* 0x000000ff1111a210 */ /* 0x000fe40007ffe1ff */
[----:B------:R-:W-:-:S05]  /*0280*/  @!P1 LOP3.LUT R17, RZ, R3, RZ, 0x33, !PT ;  /* 0x00000003ff119212 */ /* 0x000fca00078e33ff */
[----:B------:R-:W-:-:S04]  /*0290*/  IMAD.MOV R18, RZ, RZ, -R17 ;  /* 0x000000ffff127224 */ /* 0x000fc800078e0a11 */
[----:B------:R-:W-:Y:S02]  /*02a0*/  IMAD R18, R3, R18, R22 ;  /* 0x0000001203127224 */ /* 0x000fe400078e0216 */
[----:B------:R-:W1:Y:S02]  /*02b0*/  LDC.64 R2, c[0x0][0x3e0] ;  /* 0x0000f800ff027b82 */ /* 0x000e640000000a00 */
[----:B--2---:R-:W-:Y:S02]  /*02c0*/  VIADD R13, R18, UR4 ;  /* 0x00000004120d7c36 */ /* 0x004fe40008000000 */
[----:B-----5:R-:W-:-:S04]  /*02d0*/  IMAD R0, R17, R0, UR4 ;  /* 0x0000000411007e24 */ /* 0x020fc8000f8e0200 */
[----:B------:R-:W-:-:S04]  /*02e0*/  IMAD R13, R0, UR5, R13 ;  /* 0x00000005000d7c24 */ /* 0x000fc8000f8e020d */
[----:B---3--:R-:W-:-:S04]  /*02f0*/  IMAD.WIDE R8, R13, 0x4, R8 ;  /* 0x000000040d087825 */ /* 0x008fc800078e0208 */
[C---:B------:R-:W-:Y:S02]  /*0300*/  IMAD.WIDE R26, R13.reuse, 0x4, R24 ;  /* 0x000000040d1a7825 */ /* 0x040fe400078e0218 */
[----:B------:R-:W2:Y:S02]  /*0310*/  LDG.E R8, desc[UR6][R8.64] ;  /* 0x0000000608087981 */ /* 0x000ea4000c1e1900 */
[C---:B------:R-:W-:Y:S02]  /*0320*/  IMAD.WIDE R28, R13.reuse, 0x4, R20 ;  /* 0x000000040d1c7825 */ /* 0x040fe400078e0214 */
[----:B------:R-:W3:Y:S02]  /*0330*/  LDG.E R0, desc[UR6][R26.64] ;  /* 0x000000061a007981 */ /* 0x000ee4000c1e1900 */
[----:B-1----:R-:W-:-:S04]  /*0340*/  IMAD.WIDE R2, R13, 0x4, R2 ;  /* 0x000000040d027825 */ /* 0x002fc800078e0202 */
[C---:B------:R-:W-:Y:S02]  /*0350*/  IMAD.WIDE R10, R13.reuse, 0x4, R10 ;  /* 0x000000040d0a7825 */ /* 0x040fe400078e020a */
[----:B------:R-:W2:Y:S02]  /*0360*/  LDG.E R3, desc[UR6][R2.64] ;  /* 0x0000000602037981 */ /* 0x000ea4000c1e1900 */
[C---:B0-----:R-:W-:Y:S02]  /*0370*/  IMAD.WIDE R6, R13.reuse, 0x4, R6 ;  /* 0x000000040d067825 */ /* 0x041fe400078e0206 */
[----:B------:R-:W5:Y:S02]  /*0380*/  LDG.E R10, desc[UR6][R10.64] ;  /* 0x000000060a0a7981 */ /* 0x000f64000c1e1900 */
[C---:B------:R-:W-:Y:S02]  /*0390*/  IMAD.WIDE R24, R13.reuse, 0x4, R14 ;  /* 0x000000040d187825 */ /* 0x040fe400078e020e */
[----:B------:R-:W3:Y:S02]  /*03a0*/  LDG.E R15, desc[UR6][R28.64] ;  /* 0x000000061c0f7981 */ /* 0x000ee4000c1e1900 */
[----:B----4-:R-:W-:-:S02]  /*03b0*/  IMAD.WIDE R4, R13, 0x4, R4 ;  /* 0x000000040d047825 */ /* 0x010fc400078e0204 */
[----:B------:R-:W5:Y:S04]  /*03c0*/  LDG.E R19, desc[UR6][R24.64] ;  /* 0x0000000618137981 */ /* 0x000f68000c1e1900 */
[----:B------:R-:W4:Y:S04]  /*03d0*/  LDG.E R20, desc[UR6][R4.64] ;  /* 0x0000000604147981 */ /* 0x000f28000c1e1900 */
[----:B------:R-:W4:Y:S01]  /*03e0*/  LDG.E R7, desc[UR6][R6.64] ;  /* 0x0000000606077981 */ /* 0x000f22000c1e1900 */
[----:B------:R-:W-:Y:S01]  /*03f0*/  BSSY.RECONVERGENT B0, `(.L_x_14) ;  /* 0x0000018000007945 */ /* 0x000fe20003800200 */
[----:B--2---:R-:W-:-:S04]  /*0400*/  FMUL R12, R8, R3 ;  /* 0x00000003080c7220 */ /* 0x004fc80000400000 */
[----:B------:R-:W-:Y:S01]  /*0410*/  FMUL R14, R12, R12 ;  /* 0x0000000c0c0e7220 */ /* 0x000fe20000400000 */
[----:B---3--:R-:W-:Y:S01]  /*0420*/  FMUL R15, R0, -R15 ;  /* 0x8000000f000f7220 */ /* 0x008fe20000400000 */
[----:B-----5:R-:W-:-:S03]  /*0430*/  FMUL R0, R19, -R10 ;  /* 0x8000000a13007220 */ /* 0x020fc60000400000 */
[----:B------:R-:W-:Y:S01]  /*0440*/  FMUL R21, R15, R15 ;  /* 0x0000000f0f157220 */ /* 0x000fe20000400000 */
[----:B----4-:R-:W-:-:S03]  /*0450*/  FMUL R13, R20, R7 ;  /* 0x00000007140d7220 */ /* 0x010fc60000400000 */
[----:B------:R-:W-:Y:S01]  /*0460*/  FFMA R21, R0, R0, R21 ;  /* 0x0000000000157223 */ /* 0x000fe20000000015 */
[----:B------:R-:W-:Y:S01]  /*0470*/  FFMA R14, R13, R13, R14 ;  /* 0x0000000d0d0e7223 */ /* 0x000fe2000000000e */
[----:B------:R-:W-:-:S03]  /*0480*/  FMUL R15, R15, R12 ;  /* 0x0000000c0f0f7220 */ /* 0x000fc60000400000 */
[----:B------:R-:W-:Y:S01]  /*0490*/  FMUL R21, R21, R14 ;  /* 0x0000000e15157220 */ /* 0x000fe20000400000 */
[----:B------:R-:W-:-:S03]  /*04a0*/  FFMA R4, R0, R13, R15 ;  /* 0x0000000d00047223 */ /* 0x000fc6000000000f */
[----:B------:R-:W-:Y:S01]  /*04b0*/  VIADD R0, R21, 0xf3000000 ;  /* 0xf300000015007836 */ /* 0x000fe20000000000 */
[----:B------:R0:W1:Y:S04]  /*04c0*/  MUFU.RSQ R2, R21 ;  /* 0x0000001500027308 */ /* 0x0000680000001400 */
[----:B------:R-:W-:-:S04]  /*04d0*/  ISETP.GT.U32.AND P0, PT, R0, 0x727fffff, PT ;  /* 0x727fffff0000780c */ /* 0x000fc80003f04070 */
[----:B------:R-:W2:Y:S09]  /*04e0*/  F2F.F64.F32 R4, R4 ;  /* 0x0000000400047310 */ /* 0x000eb20000201800 */
[----:B01----:R-:W-:Y:S05]  /*04f0*/  @!P0 BRA `(.L_x_15) ;  /* 0x00000000000c8947 */ /* 0x003fea0003800000 */
[----:B------:R-:W-:-:S07]  /*0500*/  MOV R9, 0x520 ;  /* 0x0000052000097802 */ /* 0x000fce0000000f00 */
[----:B--2---:R-:W-:Y:S05]  /*0510*/  CALL.REL.NOINC `($__internal_2_$__cuda_sm20_sqrt_rn_f32_slowpath) ;  /* 0x0000002000247944 */ /* 0x004fea0003c00000 */
[----:B------:R-:W-:Y:S05]  /*0520*/  BRA `(.L_x_16) ;  /* 0x0000000000107947 */ /* 0x000fea0003800000 */
.L_x_15:
[----:B------:R-:W-:Y:S01]  /*0530*/  FMUL.FTZ R0, R21, R2 ;  /* 0x0000000215007220 */ /* 0x000fe20000410000 */
[----:B------:R-:W-:-:S03]  /*0540*/  FMUL.FTZ R2, R2, 0.5 ;  /* 0x3f00000002027820 */ /* 0x000fc60000410000 */
[----:B------:R-:W-:-:S04]  /*0550*/  FFMA R3, -R0, R0, R21 ;  /* 0x0000000000037223 */ /* 0x000fc80000000115 */
[----:B------:R-:W-:-:S07]  /*0560*/  FFMA R0, R3, R2, R0 ;  /* 0x0000000203007223 */ /* 0x000fce0000000000 */
.L_x_16:
[----:B------:R-:W-:Y:S05]  /*0570*/  BSYNC.RECONVERGENT B0 ;  /* 0x0000000000007941 */ /* 0x000fea0003800200 */
.L_x_14:
[----:B------:R-:W0:Y:S01]  /*0580*/  F2F.F64.F32 R6, R0 ;  /* 0x0000000000067310 */ /* 0x000e220000201800 */
[----:B------:R-:W-:Y:S01]  /*0590*/  UMOV UR4, 0xcccccccd ;  /* 0xcccccccd00047882 */ /* 0x000fe20000000000 */
[----:B------:R-:W-:Y:S01]  /*05a0*/  UMOV UR5, 0x3feccccc ;  /* 0x3feccccc00057882 */ /* 0x000fe20000000000 */
[----:B------:R-:W-:Y:S01]  /*05b0*/  MOV R2, 0x1 ;  /* 0x0000000100027802 */ /* 0x000fe20000000f00 */
[----:B------:R-:W-:Y:S01]  /*05c0*/  BSSY.RECONVERGENT B0, `(.L_x_17) ;  /* 0x0000017000007945 */ /* 0x000fe20003800200 */
[----:B--2---:R-:W-:Y:S01]  /*05d0*/  FSETP.GEU.AND P1, PT, |R5|, 6.5827683646048100446e-37, PT ;  /* 0x036000000500780b */ /* 0x004fe20003f2e200 */
[----:B0-----:R-:W-:-:S06]  /*05e0*/  DMUL R6, R6, UR4 ;  /* 0x0000000406067c28 */ /* 0x001fcc0008000000 */
[----:B------:R-:W0:Y:S02]  /*05f0*/  MUFU.RCP64H R3, R7 ;  /* 0x0000000700037308 */ /* 0x000e240000001800 */
[----:B0-----:R-:W-:-:S08]  /*0600*/  DFMA R8, -R6, R2, 1 ;  /* 0x3ff000000608742b */ /* 0x001fd00000000102 */
[----:B------:R-:W-:-:S08]  /*0610*/  DFMA R8, R8, R8, R8 ;  /* 0x000000080808722b */ /* 0x000fd00000000008 */
[----:B------:R-:W-:-:S08]  /*0620*/  DFMA R8, R2, R8, R2 ;  /* 0x000000080208722b */ /* 0x000fd00000000002 */
[----:B------:R-:W-:-:S08]  /*0630*/  DFMA R2, -R6, R8, 1 ;  /* 0x3ff000000602742b */ /* 0x000fd00000000108 */
[----:B------:R-:W-:-:S08]  /*0640*/  DFMA R2, R8, R2, R8 ;  /* 0x000000020802722b */ /* 0x000fd00000000008 */
[----:B------:R-:W-:-:S08]  /*0650*/  DMUL R8, R4, R2 ;  /* 0x0000000204087228 */ /* 0x000fd00000000000 */
[----:B------:R-:W-:-:S08]  /*0660*/  DFMA R10, -R6, R8, R4 ;  /* 0x00000008060a722b */ /* 0x000fd00000000104 */
[----:B------:R-:W-:-:S10]  /*0670*/  DFMA R2, R2, R10, R8 ;  /* 0x0000000a0202722b */ /* 0x000fd40000000008 */
[----:B------:R-:W-:-:S05]  /*0680*/  FFMA R0, RZ, R7, R3 ;  /* 0x00000007ff007223 */ /* 0x000fca0000000003 */
[----:B------:R-:W-:-:S13]  /*0690*/  FSETP.GT.AND P0, PT, |R0|, 1.469367938527859385e-39, PT ;  /* 0x001000000000780b */ /* 0x000fda0003f04200 */
[----:B------:R-:W-:Y:S05]  /*06a0*/  @P0 BRA P1, `(.L_x_18) ;  /* 0x0000000000200947 */ /* 0x000fea0000800000 */
[----:B------:R-:W-:Y:S01]  /*06b0*/  IMAD.MOV.U32 R0, RZ, RZ, R4 ;  /* 0x000000ffff007224 */ /* 0x000fe200078e0004 */
[----:B------:R-:W-:Y:S01]  /*06c0*/  MOV R16, 0x710 ;  /* 0x0000071000107802 */ /* 0x000fe20000000f00 */
[----:B------:R-:W-:Y:S01]  /*06d0*/  IMAD.MOV.U32 R11, RZ, RZ, R5 ;  /* 0x000000ffff0b7224 */ /* 0x000fe200078e0005 */
[----:B------:R-:W-:Y:S01]  /*06e0*/  MOV R5, R7 ;  /* 0x0000000700057202 */ /* 0x000fe20000000f00 */
[----:B------:R-:W-:-:S07]  /*06f0*/  IMAD.MOV.U32 R4, RZ, RZ, R6 ;  /* 0x000000ffff047224 */ /* 0x000fce00078e0006 */
[----:B------:R-:W-:Y:S05]  /*0700*/  CALL.REL.NOINC `($__internal_1_$__cuda_sm20_div_rn_f64_full) ;  /* 0x0000001800347944 */ /* 0x000fea0003c00000 */
[----:B------:R-:W-:Y:S02]  /*0710*/  IMAD.MOV.U32 R2, RZ, RZ, R10 ;  /* 0x000000ffff027224 */ /* 0x000fe400078e000a */
[----:B------:R-:W-:-:S07]  /*0720*/  IMAD.MOV.U32 R3, RZ, RZ, R11 ;  /* 0x000000ffff037224 */ /* 0x000fce00078e000b */
.L_x_18:
[----:B------:R-:W-:Y:S05]  /*0730*/  BSYNC.RECONVERGENT B0 ;  /* 0x0000000000007941 */ /* 0x000fea0003800200 */
.L_x_17:
[----:B------:R-:W0:Y:S01]  /*0740*/  LDC R11, c[0x0][0x398] ;  /* 0x0000e600ff0b7b82 */ /* 0x000e220000000800 */
[----:B------:R-:W1:Y:S01]  /*0750*/  LDCU UR4, c[0x0][0x388] ;  /* 0x00007100ff0477ac */ /* 0x000e620008000800 */
[----:B------:R-:W2:Y:S06]  /*0760*/  F2F.F32.F64 R2, R2 ;  /* 0x0000000200027310 */ /* 0x000eac0000301000 */
[----:B------:R-:W3:Y:S01]  /*0770*/  LDC R8, c[0x0][0x384] ;  /* 0x0000e100ff087b82 */ /* 0x000ee20000000800 */
[----:B0-----:R-:W-:-:S04]  /*0780*/  IABS R7, R11 ;  /* 0x0000000b00077213 */ /* 0x001fc80000000000 */
[----:B------:R-:W0:Y:S08]  /*0790*/  I2F.RP R0, R7 ;  /* 0x0000000700007306 */ /* 0x000e300000209400 */
[----:B0-----:R-:W0:Y:S02]  /*07a0*/  MUFU.RCP R0, R0 ;  /* 0x0000000000007308 */ /* 0x001e240000001000 */
[----:B0-----:R-:W-:-:S06]  /*07b0*/  VIADD R4, R0, 0xffffffe ;  /* 0x0ffffffe00047836 */ /* 0x001fcc0000000000 */
[----:B------:R0:W4:Y:S02]  /*07c0*/  F2I.FTZ.U32.TRUNC.NTZ R5, R4 ;  /* 0x0000000400057305 */ /* 0x000124000021f000 */
[----:B0-----:R-:W-:Y:S01]  /*07d0*/  IMAD.MOV.U32 R4, RZ, RZ, RZ ;  /* 0x000000ffff047224 */ /* 0x001fe200078e00ff */
[----:B----4-:R-:W-:-:S05]  /*07e0*/  IADD3 R6, PT, PT, RZ, -R5, RZ ;  /* 0x80000005ff067210 */ /* 0x010fca0007ffe0ff */
[----:B------:R-:W-:Y:S01]  /*07f0*/  IMAD R9, R6, R7, RZ ;  /* 0x0000000706097224 */ /* 0x000fe200078e02ff */
[----:B---3--:R-:W-:-:S03]  /*0800*/  IABS R6, R8 ;  /* 0x0000000800067213 */ /* 0x008fc60000000000 */
[----:B------:R-:W-:-:S06]  /*0810*/  IMAD.HI.U32 R5, R5, R9, R4 ;  /* 0x0000000905057227 */ /* 0x000fcc00078e0004 */
[----:B------:R-:W-:-:S04]  /*0820*/  IMAD.HI.U32 R5, R5, R6, RZ ;  /* 0x0000000605057227 */ /* 0x000fc800078e00ff */
[----:B------:R-:W-:-:S04]  /*0830*/  IMAD.MOV R0, RZ, RZ, -R5 ;  /* 0x000000ffff007224 */ /* 0x000fc800078e0a05 */
[----:B------:R-:W-:-:S05]  /*0840*/  IMAD R0, R7, R0, R6 ;  /* 0x0000000007007224 */ /* 0x000fca00078e0206 */
[----:B------:R-:W-:-:S13]  /*0850*/  ISETP.GT.U32.AND P1, PT, R7, R0, PT ;  /* 0x000000000700720c */ /* 0x000fda0003f24070 */
[----:B------:R-:W-:Y:S01]  /*0860*/  @!P1 IMAD.IADD R0, R0, 0x1, -R7 ;  /* 0x0000000100009824 */ /* 0x000fe200078e0a07 */
[----:B------:R-:W-:Y:S02]  /*0870*/  @!P1 IADD3 R5, PT, PT, R5, 0x1, RZ ;  /* 0x0000000105059810 */ /* 0x000fe40007ffe0ff */
[----:B------:R-:W-:Y:S02]  /*0880*/  ISETP.NE.AND P1, PT, R11, RZ, PT ;  /* 0x000000ff0b00720c */ /* 0x000fe40003f25270 */
[----:B------:R-:W-:Y:S02]  /*0890*/  ISETP.GE.U32.AND P0, PT, R0, R7, PT ;  /* 0x000000070000720c */ /* 0x000fe40003f06070 */
[----:B------:R-:W-:-:S04]  /*08a0*/  LOP3.LUT R0, R8, R11, RZ, 0x3c, !PT ;  /* 0x0000000b08007212 */ /* 0x000fc800078e3cff */
[----:B------:R-:W-:-:S07]  /*08b0*/  ISETP.GE.AND P2, PT, R0, RZ, PT ;  /* 0x000000ff0000720c */ /* 0x000fce0003f46270 */
[----:B------:R-:W-:Y:S01]  /*08c0*/  @P0 VIADD R5, R5, 0x1 ;  /* 0x0000000105050836 */ /* 0x000fe20000000000 */
[----:B--2---:R-:W-:-:S05]  /*08d0*/  FSETP.GTU.AND P0, PT, |R2|, 1, PT ;  /* 0x3f8000000200780b */ /* 0x004fca0003f0c200 */
[----:B------:R-:W-:Y:S01]  /*08e0*/  @!P2 IMAD.MOV R5, RZ, RZ, -R5 ;  /* 0x000000ffff05a224 */ /* 0x000fe200078e0a05 */
[----:B------:R-:W-:-:S05]  /*08f0*/  @!P1 LOP3.LUT R5, RZ, R11, RZ, 0x33, !PT ;  /* 0x0000000bff059212 */ /* 0x000fca00078e33ff */
[----:B-1----:R-:W-:-:S05]  /*0900*/  IMAD R5, R5, UR4, RZ ;  /* 0x0000000405057c24 */ /* 0x002fca000f8e02ff */
[----:B------:R-:W-:-:S13]  /*0910*/  ISETP.GE.OR P0, PT, R22, R5, P0 ;  /* 0x000000051600720c */ /* 0x000fda0000706670 */
[----:B------:R-:W-:Y:S05]  /*0920*/  @P0 EXIT ;  /* 0x000000000000094d */ /* 0x000fea0003800000 */
[----:B------:R-:W-:Y:S01]  /*0930*/  IMAD.MOV.U32 R3, RZ, RZ, 0x3f000000 ;  /* 0x3f000000ff037424 */ /* 0x000fe200078e00ff */
[C---:B------:R-:W-:Y:S01]  /*0940*/  FSETP.NEU.AND P1, PT, |R2|.reuse, 1, PT ;  /* 0x3f8000000200780b */ /* 0x040fe20003f2d200 */
[----:B------:R-:W-:Y:S01]  /*0950*/  IMAD.MOV.U32 R9, RZ, RZ, 0x3fd774eb ;  /* 0x3fd774ebff097424 */ /* 0x000fe200078e00ff */
[C---:B------:R-:W-:Y:S01]  /*0960*/  FSETP.GT.AND P0, PT, |R2|.reuse, 0.56000000238418579102, PT ;  /* 0x3f0f5c290200780b */ /* 0x040fe20003f04200 */
[----:B------:R-:W-:Y:S01]  /*0970*/  FFMA R0, |R2|, -R3, 0.5 ;  /* 0x3f00000002007423 */ /* 0x000fe20000000a03 */
[----:B------:R-:W-:Y:S01]  /*0980*/  MOV R5, 0x3d10ecef ;  /* 0x3d10ecef00057802 */ /* 0x000fe20000000f00 */
[----:B------:R-:W-:Y:S02]  /*0990*/  BSSY.RECONVERGENT B0, `(.L_x_19) ;  /* 0x0000030000007945 */ /* 0x000fe40003800200 */
[----:B------:R-:W0:Y:S02]  /*09a0*/  MUFU.RSQ R3, R0 ;  /* 0x0000000000037308 */ /* 0x000e240000001400 */
[----:B0-----:R-:W-:Y:S01]  /*09b0*/  FMUL R4, R0, R3 ;  /* 0x0000000300047220 */ /* 0x001fe20000400000 */
[----:B------:R-:W-:-:S04]  /*09c0*/  FMUL R3, R3, -0.5 ;  /* 0xbf00000003037820 */ /* 0x000fc80000400000 */
[----:B------:R-:W-:-:S04]  /*09d0*/  FFMA R3, R4, R3, 0.5 ;  /* 0x3f00000004037423 */ /* 0x000fc80000000003 */
[----:B------:R-:W-:Y:S01]  /*09e0*/  FFMA R3, R4, R3, R4 ;  /* 0x0000000304037223 */ /* 0x000fe20000000004 */
[----:B------:R-:W-:-:S04]  /*09f0*/  HFMA2 R4, -RZ, RZ, 0, 5.9604644775390625e-08 ;  /* 0x00000001ff047431 */ /* 0x000fc800000001ff */
[----:B------:R-:W-:Y:S02]  /*0a00*/  FSEL R3, R3, RZ, P1 ;  /* 0x000000ff03037208 */ /* 0x000fe40000800000 */
[----:B------:R-:W-:Y:S02]  /*0a10*/  FSETP.GT.AND P1, PT, R2, 0.56000000238418579102, PT ;  /* 0x3f0f5c290200780b */ /* 0x000fe40003f24000 */
[----:B------:R-:W-:-:S04]  /*0a20*/  FSEL R3, R3, |R2|, P0 ;  /* 0x4000000203037208 */ /* 0x000fc80000000000 */
[----:B------:R-:W-:Y:S01]  /*0a30*/  LOP3.LUT R3, R3, 0x80000000, R2, 0xb8, !PT ;  /* 0x8000000003037812 */ /* 0x000fe200078eb802 */
[----:B------:R-:W-:-:S04]  /*0a40*/  IMAD.MOV.U32 R2, RZ, RZ, 0x542fe938 ;  /* 0x542fe938ff027424 */ /* 0x000fc800078e00ff */
[----:B------:R-:W-:-:S04]  /*0a50*/  FMUL R0, R3, R3 ;  /* 0x0000000303007220 */ /* 0x000fc80000400000 */
[----:B------:R-:W-:-:S04]  /*0a60*/  FFMA R5, R0, R5, 0.016980519518256187439 ;  /* 0x3c8b1abb00057423 */ /* 0x000fc80000000005 */
[----:B------:R-:W-:-:S04]  /*0a70*/  FFMA R5, R0, R5, 0.030762933194637298584 ;  /* 0x3cfc028c00057423 */ /* 0x000fc80000000005 */
[----:B------:R-:W-:-:S04]  /*0a80*/  FFMA R5, R0, R5, 0.044709417968988418579 ;  /* 0x3d37213900057423 */ /* 0x000fc80000000005 */
[C---:B------:R-:W-:Y:S02]  /*0a90*/  FFMA R7, R0.reuse, R5, 0.074989043176174163818 ;  /* 0x3d9993db00077423 */ /* 0x040fe40000000005 */
[----:B------:R-:W0:Y:S02]  /*0aa0*/  MUFU.RCP64H R5, 3.1415920257568359375 ;  /* 0x400921fb00057908 */ /* 0x000e240000001800 */
[----:B------:R-:W-:-:S04]  /*0ab0*/  FFMA R7, R0, R7, 0.16666707396507263184 ;  /* 0x3e2aaac600077423 */ /* 0x000fc80000000007 */
[----:B------:R-:W-:-:S04]  /*0ac0*/  FMUL R0, R0, R7 ;  /* 0x0000000700007220 */ /* 0x000fc80000400000 */
[----:B------:R-:W-:Y:S01]  /*0ad0*/  FFMA R0, R3, R0, R3 ;  /* 0x0000000003007223 */ /* 0x000fe20000000003 */
[----:B------:R-:W-:-:S04]  /*0ae0*/  IMAD.MOV.U32 R3, RZ, RZ, 0x400921fb ;  /* 0x400921fbff037424 */ /* 0x000fc800078e00ff */
[----:B------:R-:W-:Y:S02]  /*0af0*/  FSEL R8, R0, -R0, P0 ;  /* 0x8000000000087208 */ /* 0x000fe40000000000 */
[----:B0-----:R-:W-:-:S03]  /*0b00*/  DFMA R6, R4, -R2, 1 ;  /* 0x3ff000000406742b */ /* 0x001fc60000000802 */
[----:B------:R-:W-:-:S04]  /*0b10*/  @!P1 FFMA R0, R9, 0.93318945169448852539, R8 ;  /* 0x3f6ee58109009823 */ /* 0x000fc80000000008 */
[----:B------:R-:W-:Y:S01]  /*0b20*/  @P0 FADD R0, R0, R0 ;  /* 0x0000000000000221 */ /* 0x000fe20000000000 */
[----:B------:R-:W-:-:S03]  /*0b30*/  DFMA R8, R6, R6, R6 ;  /* 0x000000060608722b */ /* 0x000fc60000000006 */
[----:B------:R-:W0:Y:S05]  /*0b40*/  F2F.F64.F32 R6, R0 ;  /* 0x0000000000067310 */ /* 0x000e2a0000201800 */
[----:B------:R-:W-:-:S08]  /*0b50*/  DFMA R8, R4, R8, R4 ;  /* 0x000000080408722b */ /* 0x000fd00000000004 */
[----:B------:R-:W-:Y:S02]  /*0b60*/  DFMA R4, R8, -R2, 1 ;  /* 0x3ff000000804742b */ /* 0x000fe40000000802 */
[----:B0-----:R-:W-:-:S06]  /*0b70*/  DMUL R6, R6, 0.5 ;  /* 0x3fe0000006067828 */ /* 0x001fcc0000000000 */
[----:B------:R-:W-:Y:S02]  /*0b80*/  DFMA R4, R8, R4, R8 ;  /* 0x000000040804722b */ /* 0x000fe40000000008 */
[----:B------:R-:W-:-:S08]  /*0b90*/  DMUL R8, R6, 180 ;  /* 0x4066800006087828 */ /* 0x000fd00000000000 */
[----:B------:R-:W-:Y:S02]  /*0ba0*/  DMUL R6, R8, R4 ;  /* 0x0000000408067228 */ /* 0x000fe40000000000 */
[----:B------:R-:W-:-:S06]  /*0bb0*/  FSETP.GEU.AND P1, PT, |R9|, 6.5827683646048100446e-37, PT ;  /* 0x036000000900780b */ /* 0x000fcc0003f2e200 */
[----:B------:R-:W-:-:S08]  /*0bc0*/  DFMA R2, R6, -R2, R8 ;  /* 0x800000020602722b */ /* 0x000fd00000000008 */
[----:B------:R-:W-:-:S10]  /*0bd0*/  DFMA R2, R4, R2, R6 ;  /* 0x000000020402722b */ /* 0x000fd40000000006 */
[----:B------:R-:W-:-:S05]  /*0be0*/  FFMA R4, RZ, 2.1426990032196044922, R3 ;  /* 0x400921fbff047823 */ /* 0x000fca0000000003 */
[----:B------:R-:W-:-:S13]  /*0bf0*/  FSETP.GT.AND P0, PT, |R4|, 1.469367938527859385e-39, PT ;  /* 0x001000000400780b */ /* 0x000fda0003f04200 */
[----:B------:R-:W-:Y:S05]  /*0c00*/  @P0 BRA P1, `(.L_x_20) ;  /* 0x0000000000200947 */ /* 0x000fea0000800000 */
[----:B------:R-:W-:Y:S01]  /*0c10*/  IMAD.MOV.U32 R0, RZ, RZ, R8 ;  /* 0x000000ffff007224 */ /* 0x000fe200078e0008 */
[----:B------:R-:W-:Y:S01]  /*0c20*/  MOV R5, 0x400921fb ;  /* 0x400921fb00057802 */ /* 0x000fe20000000f00 */
[----:B------:R-:W-:Y:S01]  /*0c30*/  IMAD.MOV.U32 R11, RZ, RZ, R9 ;  /* 0x000000ffff0b7224 */ /* 0x000fe200078e0009 */
[----:B------:R-:W-:Y:S01]  /*0c40*/  MOV R16, 0xc70 ;  /* 0x00000c7000107802 */ /* 0x000fe20000000f00 */
[----:B------:R-:W-:-:S07]  /*0c50*/  IMAD.MOV.U32 R4, RZ, RZ, 0x542fe938 ;  /* 0x542fe938ff047424 */ /* 0x000fce00078e00ff */
[----:B------:R-:W-:Y:S05]  /*0c60*/  CALL.REL.NOINC `($__internal_1_$__cuda_sm20_div_rn_f64_full) ;  /* 0x0000001000dc7944 */ /* 0x000fea0003c00000 */
[----:B------:R-:W-:Y:S02]  /*0c70*/  IMAD.MOV.U32 R2, RZ, RZ, R10 ;  /* 0x000000ffff027224 */ /* 0x000fe400078e000a */
[----:B------:R-:W-:-:S07]  /*0c80*/  IMAD.MOV.U32 R3, RZ, RZ, R11 ;  /* 0x000000ffff037224 */ /* 0x000fce00078e000b */
.L_x_20:
[----:B------:R-:W-:Y:S05]  /*0c90*/  BSYNC.RECONVERGENT B0 ;  /* 0x0000000000007941 */ /* 0x000fea0003800200 */
.L_x_19:
[----:B------:R-:W0:Y:S01]  /*0ca0*/  LDCU UR4, c[0x0][0x394] ;  /* 0x00007280ff0477ac */ /* 0x000e220008000800 */
[----:B------:R-:W-:Y:S01]  /*0cb0*/  IMAD.MOV.U32 R6, RZ, RZ, 0x1 ;  /* 0x00000001ff067424 */ /* 0x000fe200078e00ff */
[----:B------:R-:W1:Y:S01]  /*0cc0*/  F2F.F32.F64 R10, R2 ;  /* 0x00000002000a7310 */ /* 0x000e620000301000 */
[----:B------:R-:W-:Y:S07]  /*0cd0*/  BSSY.RECONVERGENT B0, `(.L_x_21) ;  /* 0x0000015000007945 */ /* 0x000fee0003800200 */
[----:B-1----:R-:W1:Y:S08]  /*0ce0*/  F2F.F64.F32 R10, R10 ;  /* 0x0000000a000a7310 */ /* 0x002e700000201800 */
[----:B0-----:R-:W0:Y:S01]  /*0cf0*/  I2F.F64 R4, UR4 ;  /* 0x0000000400047d12 */ /* 0x001e220008201c00 */
[----:B-1----:R-:W-:-:S07]  /*0d00*/  FSETP.GEU.AND P1, PT, |R11|, 6.5827683646048100446e-37, PT ;  /* 0x036000000b00780b */ /* 0x002fce0003f2e200 */
[----:B0-----:R-:W0:Y:S02]  /*0d10*/  MUFU.RCP64H R7, R5 ;  /* 0x0000000500077308 */ /* 0x001e240000001800 */
        /* <DEDUP_REMOVED lines=11> */
[----:B------:R-:W-:Y:S02]  /*0dd0*/  MOV R0, R10 ;  /* 0x0000000a00007202 */ /* 0x000fe40000000f00 */
[----:B------:R-:W-:-:S07]  /*0de0*/  MOV R16, 0xe00 ;  /* 0x00000e0000107802 */ /* 0x000fce0000000f00 */
[----:B------:R-:W-:Y:S05]  /*0df0*/  CALL.REL.NOINC `($__internal_1_$__cuda_sm20_div_rn_f64_full) ;  /* 0x0000001000787944 */ /* 0x000fea0003c00000 */
[----:B------:R-:W-:Y:S02]  /*0e00*/  IMAD.MOV.U32 R22, RZ, RZ, R10 ;  /* 0x000000ffff167224 */ /* 0x000fe400078e000a */
[----:B------:R-:W-:-:S07]  /*0e10*/  IMAD.MOV.U32 R23, RZ, RZ, R11 ;  /* 0x000000ffff177224 */ /* 0x000fce00078e000b */
.L_x_22:
[----:B------:R-:W-:Y:S05]  /*0e20*/  BSYNC.RECONVERGENT B0 ;  /* 0x0000000000007941 */ /* 0x000fea0003800200 */
.L_x_21:
[----:B------:R-:W0:Y:S01]  /*0e30*/  LDCU UR4, c[0x0][0x390] ;  /* 0x00007200ff0477ac */ /* 0x000e220008000800 */
[----:B------:R-:W0:Y:S02]  /*0e40*/  F2I.F64.TRUNC R22, R22 ;  /* 0x0000001600167311 */ /* 0x000e24000030d100 */
[----:B0-----:R-:W-:-:S13]  /*0e50*/  ISETP.GE.AND P0, PT, R22, UR4, PT ;  /* 0x0000000416007c0c */ /* 0x001fda000bf06270 */
[----:B------:R-:W-:Y:S05]  /*0e60*/  @P0 EXIT ;  /* 0x000000000000094d */ /* 0x000fea0003800000 */
[----:B------:R-:W0:Y:S01]  /*0e70*/  MUFU.RCP64H R5, 180 ;  /* 0x4066800000057908 */ /* 0x000e220000001800 */
[----:B------:R-:W-:Y:S01]  /*0e80*/  IMAD.MOV.U32 R8, RZ, RZ, 0x0 ;  /* 0x00000000ff087424 */ /* 0x000fe200078e00ff */
[----:B------:R-:W-:Y:S01]  /*0e90*/  MOV R9, 0x40668000 ;  /* 0x4066800000097802 */ /* 0x000fe20000000f00 */
[----:B------:R-:W-:Y:S01]  /*0ea0*/  IMAD.MOV.U32 R4, RZ, RZ, 0x1 ;  /* 0x00000001ff047424 */ /* 0x000fe200078e00ff */
[----:B------:R-:W-:Y:S01]  /*0eb0*/  UMOV UR4, 0x542fe938 ;  /* 0x542fe93800047882 */ /* 0x000fe20000000000 */
[----:B------:R-:W-:Y:S01]  /*0ec0*/  UMOV UR5, 0x400921fb ;  /* 0x400921fb00057882 */ /* 0x000fe20000000000 */
[----:B------:R-:W-:Y:S03]  /*0ed0*/  BSSY.RECONVERGENT B0, `(.L_x_23) ;  /* 0x0000017000007945 */ /* 0x000fe60003800200 */
[----:B0-----:R-:W-:-:S08]  /*0ee0*/  DFMA R2, R4, -R8, 1 ;  /* 0x3ff000000402742b */ /* 0x001fd00000000808 */
[----:B------:R-:W-:Y:S02]  /*0ef0*/  DFMA R6, R2, R2, R2 ;  /* 0x000000020206722b */ /* 0x000fe40000000002 */
[----:B------:R-:W0:Y:S06]  /*0f00*/  I2F.F64 R2, R22 ;  /* 0x0000001600027312 */ /* 0x000e2c0000201c00 */
[----:B------:R-:W-:-:S08]  /*0f10*/  DFMA R6, R4, R6, R4 ;  /* 0x000000060406722b */ /* 0x000fd00000000004 */
[----:B------:R-:W-:Y:S02]  /*0f20*/  DFMA R4, R6, -R8, 1 ;  /* 0x3ff000000604742b */ /* 0x000fe40000000808 */
[----:B0-----:R-:W-:-:S06]  /*0f30*/  DMUL R8, R2, UR4 ;  /* 0x0000000402087c28 */ /* 0x001fcc0008000000 */
[----:B------:R-:W-:-:S04]  /*0f40*/  DFMA R4, R6, R4, R6 ;  /* 0x000000040604722b */ /* 0x000fc80000000006 */
[----:B------:R-:W-:-:S04]  /*0f50*/  FSETP.GEU.AND P1, PT, |R9|, 6.5827683646048100446e-37, PT ;  /* 0x036000000900780b */ /* 0x000fc80003f2e200 */
[----:B------:R-:W-:-:S08]  /*0f60*/  DMUL R2, R8, R4 ;  /* 0x0000000408027228 */ /* 0x000fd00000000000 */
[----:B------:R-:W-:-:S08]  /*0f70*/  DFMA R6, R2, -180, R8 ;  /* 0xc06680000206782b */ /* 0x000fd00000000008 */
[----:B------:R-:W-:-:S10]  /*0f80*/  DFMA R2, R4, R6, R2 ;  /* 0x000000060402722b */ /* 0x000fd40000000002 */
[----:B------:R-:W-:-:S05]  /*0f90*/  FFMA R0, RZ, 3.6015625, R3 ;  /* 0x40668000ff007823 */ /* 0x000fca0000000003 */
[----:B------:R-:W-:-:S13]  /*0fa0*/  FSETP.GT.AND P0, PT, |R0|, 1.469367938527859385e-39, PT ;  /* 0x001000000000780b */ /* 0x000fda0003f04200 */
[----:B------:R-:W-:Y:S05]  /*0fb0*/  @P0 BRA P1, `(.L_x_24) ;  /* 0x0000000000200947 */ /* 0x000fea0000800000 */
[----:B------:R-:W-:Y:S01]  /*0fc0*/  IMAD.MOV.U32 R0, RZ, RZ, R8 ;  /* 0x000000ffff007224 */ /* 0x000fe200078e0008 */
[----:B------:R-:W-:Y:S01]  /*0fd0*/  MOV R4, RZ ;  /* 0x000000ff00047202 */ /* 0x000fe20000000f00 */
[----:B------:R-:W-:Y:S01]  /*0fe0*/  IMAD.MOV.U32 R11, RZ, RZ, R9 ;  /* 0x000000ffff0b7224 */ /* 0x000fe200078e0009 */
[----:B------:R-:W-:Y:S01]  /*0ff0*/  MOV R16, 0x1020 ;  /* 0x0000102000107802 */ /* 0x000fe20000000f00 */
[----:B------:R-:W-:-:S07]  /*1000*/  IMAD.MOV.U32 R5, RZ, RZ, 0x40668000 ;  /* 0x40668000ff057424 */ /* 0x000fce00078e00ff */
[----:B------:R-:W-:Y:S05]  /*1010*/  CALL.REL.NOINC `($__internal_1_$__cuda_sm20_div_rn_f64_full) ;  /* 0x0000000c00f07944 */ /* 0x000fea0003c00000 */
[----:B------:R-:W-:Y:S02]  /*1020*/  IMAD.MOV.U32 R2, RZ, RZ, R10 ;  /* 0x000000ffff027224 */ /* 0x000fe400078e000a */
[----:B------:R-:W-:-:S07]  /*1030*/  IMAD.MOV.U32 R3, RZ, RZ, R11 ;  /* 0x000000ffff037224 */ /* 0x000fce00078e000b */
.L_x_24:
[----:B------:R-:W-:Y:S05]  /*1040*/  BSYNC.RECONVERGENT B0 ;  /* 0x0000000000007941 */ /* 0x000fea0003800200 */
.L_x_23:
[----:B------:R-:W0:Y:S01]  /*1050*/  F2F.F32.F64 R5, R2 ;  /* 0x0000000200057310 */ /* 0x000e220000301000 */
[----:B------:R-:W-:Y:S01]  /*1060*/  BSSY.RECONVERGENT B0, `(.L_x_25) ;  /* 0x0000043000007945 */ /* 0x000fe20003800200 */
[----:B------:R-:W-:Y:S01]  /*1070*/  FMUL R19, R19, R20 ;  /* 0x0000001413137220 */ /* 0x000fe20000400000 */
[C---:B0-----:R-:W-:Y:S01]  /*1080*/  FMUL R0, R5.reuse, 0.63661974668502807617 ;  /* 0x3f22f98305007820 */ /* 0x041fe20000400000 */
[----:B------:R-:W-:-:S05]  /*1090*/  FSETP.GE.AND P0, PT, |R5|, 105615, PT ;  /* 0x47ce47800500780b */ /* 0x000fca0003f06200 */
[----:B------:R-:W0:Y:S02]  /*10a0*/  F2I.NTZ R0, R0 ;  /* 0x0000000000007305 */ /* 0x000e240000203100 */
[-C--:B0-----:R-:W-:Y:S02]  /*10b0*/  I2FP.F32.S32 R4, R0.reuse ;  /* 0x0000000000047245 */ /* 0x081fe40000201400 */
[----:B------:R-:W-:-:S03]  /*10c0*/  MOV R10, R0 ;  /* 0x00000000000a7202 */ /* 0x000fc60000000f00 */
[----:B------:R-:W-:-:S04]  /*10d0*/  FFMA R7, R4, -1.5707962512969970703, R5 ;  /* 0xbfc90fda04077823 */ /* 0x000fc80000000005 */
[----:B------:R-:W-:-:S04]  /*10e0*/  FFMA R7, R4, -7.5497894158615963534e-08, R7 ;  /* 0xb3a2216804077823 */ /* 0x000fc80000000007 */
[----:B------:R-:W-:-:S04]  /*10f0*/  FFMA R7, R4, -5.3903029534742383927e-15, R7 ;  /* 0xa7c234c504077823 */ /* 0x000fc80000000007 */
[----:B------:R-:W-:Y:S01]  /*1100*/  IMAD.MOV.U32 R4, RZ, RZ, R7 ;  /* 0x000000ffff047224 */ /* 0x000fe200078e0007 */
[----:B------:R-:W-:Y:S06]  /*1110*/  @!P0 BRA `(.L_x_26) ;  /* 0x0000000000dc8947 */ /* 0x000fec0003800000 */
[----:B------:R-:W-:-:S13]  /*1120*/  FSETP.NEU.AND P0, PT, |R5|, +INF , PT ;  /* 0x7f8000000500780b */ /* 0x000fda0003f0d200 */
[----:B------:R-:W-:Y:S01]  /*1130*/  @!P0 FMUL R4, RZ, R5 ;  /* 0x00000005ff048220 */ /* 0x000fe20000400000 */
[----:B------:R-:W-:Y:S01]  /*1140*/  @!P0 IMAD.MOV.U32 R0, RZ, RZ, RZ ;  /* 0x000000ffff008224 */ /* 0x000fe200078e00ff */
[----:B------:R-:W-:Y:S06]  /*1150*/  @!P0 BRA `(.L_x_26) ;  /* 0x0000000000cc8947 */ /* 0x000fec0003800000 */
[----:B------:R-:W-:Y:S02]  /*1160*/  IMAD.SHL.U32 R2, R5, 0x100, RZ ;  /* 0x0000010005027824 */ /* 0x000fe400078e00ff */
[----:B------:R-:W-:Y:S02]  /*1170*/  HFMA2 R6, -RZ, RZ, 0, 0 ;  /* 0x00000000ff067431 */ /* 0x000fe400000001ff */
[----:B------:R-:W-:Y:S01]  /*1180*/  IMAD.MOV.U32 R0, RZ, RZ, R1 ;  /* 0x000000ffff007224 */ /* 0x000fe200078e0001 */
[----:B------:R-:W0:Y:S01]  /*1190*/  LDCU.64 UR8, c[0x4][0x8] ;  /* 0x01000100ff0877ac */ /* 0x000e220008000a00 */
[----:B------:R-:W-:Y:S01]  /*11a0*/  LOP3.LUT R13, R2, 0x80000000, RZ, 0xfc, !PT ;  /* 0x80000000020d7812 */ /* 0x000fe200078efcff */
[----:B------:R-:W-:Y:S01]  /*11b0*/  UMOV UR5, URZ ;  /* 0x000000ff00057c82 */ /* 0x000fe20008000000 */
[----:B------:R-:W-:-:S05]  /*11c0*/  UMOV UR4, URZ ;  /* 0x000000ff00047c82 */ /* 0x000fca0008000000 */
.L_x_27:
[----:B0-----:R-:W-:Y:S02]  /*11d0*/  IMAD.U32 R8, RZ, RZ, UR8 ;  /* 0x00000008ff087e24 */ /* 0x001fe4000f8e00ff */
[----:B------:R-:W-:-:S05]  /*11e0*/  IMAD.U32 R9, RZ, RZ, UR9 ;  /* 0x00000009ff097e24 */ /* 0x000fca000f8e00ff */
[----:B------:R-:W2:Y:S01]  /*11f0*/  LDG.E.CONSTANT R2, desc[UR6][R8.64] ;  /* 0x0000000608027981 */ /* 0x000ea2000c1e9900 */
[----:B------:R-:W-:Y:S02]  /*1200*/  UIADD3 UR8, UP0, UPT, UR8, 0x4, URZ ;  /* 0x0000000408087890 */ /* 0x000fe4000ff1e0ff */
[----:B------:R-:W-:Y:S02]  /*1210*/  UIADD3 UR4, UPT, UPT, UR4, 0x1, URZ ;  /* 0x0000000104047890 */ /* 0x000fe4000fffe0ff */
[----:B------:R-:W-:Y:S02]  /*1220*/  UIADD3.X UR9, UPT, UPT, URZ, UR9, URZ, UP0, !UPT ;  /* 0x00000009ff097290 */ /* 0x000fe400087fe4ff */
[----:B------:R-:W-:Y:S01]  /*1230*/  UISETP.NE.AND UP0, UPT, UR4, 0x6, UPT ;  /* 0x000000060400788c */ /* 0x000fe2000bf05270 */
[----:B--2---:R-:W-:-:S03]  /*1240*/  IMAD.WIDE.U32 R2, R2, R13, RZ ;  /* 0x0000000d02027225 */ /* 0x004fc600078e00ff */
[----:B------:R-:W-:-:S04]  /*1250*/  IADD3 R11, P0, PT, R2, R6, RZ ;  /* 0x00000006020b7210 */ /* 0x000fc80007f1e0ff */
[----:B------:R-:W-:Y:S01]  /*1260*/  IADD3.X R6, PT, PT, R3, UR5, RZ, P0, !PT ;  /* 0x0000000503067c10 */ /* 0x000fe200087fe4ff */
[----:B------:R0:W-:Y:S02]  /*1270*/  STL [R0], R11 ;  /* 0x0000000b00007387 */ /* 0x0001e40000100800 */
[----:B0-----:R-:W-:Y:S01]  /*1280*/  IADD3 R0, PT, PT, R0, 0x4, RZ ;  /* 0x0000000400007810 */ /* 0x001fe20007ffe0ff */
[----:B------:R-:W-:Y:S06]  /*1290*/  BRA.U UP0, `(.L_x_27) ;  /* 0xfffffffd00cc7547 */ /* 0x000fec000b83ffff */
[----:B------:R-:W-:Y:S01]  /*12a0*/  SHF.R.U32.HI R4, RZ, 0x17, R5 ;  /* 0x00000017ff047819 */ /* 0x000fe20000011605 */
[----:B------:R0:W-:Y:S03]  /*12b0*/  STL [R1+0x18], R6 ;  /* 0x0000180601007387 */ /* 0x0001e60000100800 */
[C---:B------:R-:W-:Y:S02]  /*12c0*/  LOP3.LUT R0, R4.reuse, 0xe0, RZ, 0xc0, !PT ;  /* 0x000000e004007812 */ /* 0x040fe400078ec0ff */
[----:B------:R-:W-:-:S03]  /*12d0*/  LOP3.LUT P0, RZ, R4, 0x1f, RZ, 0xc0, !PT ;  /* 0x0000001f04ff7812 */ /* 0x000fc6000780c0ff */
[----:B------:R-:W-:-:S05]  /*12e0*/  VIADD R0, R0, 0xffffff80 ;  /* 0xffffff8000007836 */ /* 0x000fca0000000000 */
[----:B------:R-:W-:-:S05]  /*12f0*/  SHF.R.U32.HI R0, RZ, 0x5, R0 ;  /* 0x00000005ff007819 */ /* 0x000fca0000011600 */
[----:B------:R-:W-:-:S05]  /*1300*/  IMAD R11, R0, -0x4, R1 ;  /* 0xfffffffc000b7824 */ /* 0x000fca00078e0201 */
[----:B------:R-:W2:Y:S04]  /*1310*/  LDL R0, [R11+0x18] ;  /* 0x000018000b007983 */ /* 0x000ea80000100800 */
[----:B------:R-:W2:Y:S04]  /*1320*/  LDL R3, [R11+0x14] ;  /* 0x000014000b037983 */ /* 0x000ea80000100800 */
[----:B------:R-:W3:Y:S01]  /*1330*/  @P0 LDL R2, [R11+0x10] ;  /* 0x000010000b020983 */ /* 0x000ee20000100800 */
[----:B------:R-:W-:Y:S01]  /*1340*/  LOP3.LUT R4, R4, 0x1f, RZ, 0xc0, !PT ;  /* 0x0000001f04047812 */ /* 0x000fe200078ec0ff */
[----:B------:R-:W-:Y:S01]  /*1350*/  UMOV UR4, 0x54442d19 ;  /* 0x54442d1900047882 */ /* 0x000fe20000000000 */
[----:B------:R-:W-:-:S02]  /*1360*/  UMOV UR5, 0x3bf921fb ;  /* 0x3bf921fb00057882 */ /* 0x000fc40000000000 */
[-C--:B--2---:R-:W-:Y:S02]  /*1370*/  @P0 SHF.L.W.U32.HI R0, R3, R4.reuse, R0 ;  /* 0x0000000403000219 */ /* 0x084fe40000010e00 */
[----:B---3--:R-:W-:Y:S02]  /*1380*/  @P0 SHF.L.W.U32.HI R3, R2, R4, R3 ;  /* 0x0000000402030219 */ /* 0x008fe40000010e03 */
[----:B------:R-:W-:Y:S02]  /*1390*/  ISETP.GE.AND P0, PT, R5, RZ, PT ;  /* 0x000000ff0500720c */ /* 0x000fe40003f06270 */
[C---:B------:R-:W-:Y:S01]  /*13a0*/  SHF.L.W.U32.HI R2, R3.reuse, 0x2, R0 ;  /* 0x0000000203027819 */ /* 0x040fe20000010e00 */
[----:B------:R-:W-:-:S03]  /*13b0*/  IMAD.SHL.U32 R3, R3, 0x4, RZ ;  /* 0x0000000403037824 */ /* 0x000fc600078e00ff */
[----:B------:R-:W-:-:S04]  /*13c0*/  SHF.R.S32.HI R4, RZ, 0x1f, R2 ;  /* 0x0000001fff047819 */ /* 0x000fc80000011402 */
[C---:B------:R-:W-:Y:S02]  /*13d0*/  LOP3.LUT R8, R4.reuse, R3, RZ, 0x3c, !PT ;  /* 0x0000000304087212 */ /* 0x040fe400078e3cff */
[----:B------:R-:W-:Y:S02]  /*13e0*/  LOP3.LUT R9, R4, R2, RZ, 0x3c, !PT ;  /* 0x0000000204097212 */ /* 0x000fe400078e3cff */
[----:B------:R-:W-:Y:S02]  /*13f0*/  SHF.R.U32.HI R3, RZ, 0x1e, R0 ;  /* 0x0000001eff037819 */ /* 0x000fe40000011600 */
[C---:B------:R-:W-:Y:S02]  /*1400*/  LOP3.LUT R4, R2.reuse, R5, RZ, 0x3c, !PT ;  /* 0x0000000502047212 */ /* 0x040fe400078e3cff */
[----:B------:R-:W1:Y:S01]  /*1410*/  I2F.F64.S64 R8, R8 ;  /* 0x0000000800087312 */ /* 0x000e620000301c00 */
[----:B------:R-:W-:Y:S02]  /*1420*/  LEA.HI R0, R2, R3, RZ, 0x1 ;  /* 0x0000000302007211 */ /* 0x000fe400078f08ff */
[----:B------:R-:W-:-:S03]  /*1430*/  ISETP.GE.AND P1, PT, R4, RZ, PT ;  /* 0x000000ff0400720c */ /* 0x000fc60003f26270 */
[----:B------:R-:W-:-:S05]  /*1440*/  IMAD.MOV R2, RZ, RZ, -R0 ;  /* 0x000000ffff027224 */ /* 0x000fca00078e0a00 */
[----:B------:R-:W-:Y:S01]  /*1450*/  @!P0 MOV R0, R2 ;  /* 0x0000000200008202 */ /* 0x000fe20000000f00 */
[----:B-1----:R-:W-:-:S10]  /*1460*/  DMUL R12, R8, UR4 ;  /* 0x00000004080c7c28 */ /* 0x002fd40008000000 */
[----:B------:R-:W1:Y:S02]  /*1470*/  F2F.F32.F64 R12, R12 ;  /* 0x0000000c000c7310 */ /* 0x000e640000301000 */
[----:B01----:R-:W-:-:S07]  /*1480*/  FSEL R4, -R12, R12, !P1 ;  /* 0x0000000c0c047208 */ /* 0x003fce0004800100 */
.L_x_26:
[----:B------:R-:W-:Y:S05]  /*1490*/  BSYNC.RECONVERGENT B0 ;  /* 0x0000000000007941 */ /* 0x000fea0003800200 */
.L_x_25:
[----:B------:R-:W-:Y:S02]  /*14a0*/  IMAD.MOV.U32 R11, RZ, RZ, 0x37cbac00 ;  /* 0x37cbac00ff0b7424 */ /* 0x000fe400078e00ff */
[----:B------:R-:W-:Y:S01]  /*14b0*/  FMUL R2, R4, R4 ;  /* 0x0000000404027220 */ /* 0x000fe20000400000 */
[----:B------:R-:W-:Y:S01]  /*14c0*/  LOP3.LUT R6, R0, 0x1, RZ, 0xc0, !PT ;  /* 0x0000000100067812 */ /* 0x000fe200078ec0ff */
[----:B------:R-:W-:Y:S02]  /*14d0*/  HFMA2 R13, -RZ, RZ, 1.541015625, -0.052001953125 ;  /* 0x3e2aaaa8ff0d7431 */ /* 0x000fe400000001ff */
[----:B------:R-:W-:Y:S02]  /*14e0*/  IMAD.MOV.U32 R12, RZ, RZ, 0x3c0885e4 ;  /* 0x3c0885e4ff0c7424 */ /* 0x000fe400078e00ff */
[----:B------:R-:W-:Y:S01]  /*14f0*/  FFMA R3, R2, R11, -0.0013887860113754868507 ;  /* 0xbab607ed02037423 */ /* 0x000fe2000000000b */
[----:B------:R-:W-:Y:S01]  /*1500*/  ISETP.NE.U32.AND P0, PT, R6, 0x1, PT ;  /* 0x000000010600780c */ /* 0x000fe20003f05070 */
[----:B------:R-:W-:Y:S01]  /*1510*/  VIADD R0, R0, 0x1 ;  /* 0x0000000100007836 */ /* 0x000fe20000000000 */
[----:B------:R-:W-:Y:S02]  /*1520*/  BSSY.RECONVERGENT B0, `(.L_x_28) ;  /* 0x0000047000007945 */ /* 0x000fe40003800200 */
[----:B------:R-:W-:-:S02]  /*1530*/  FSEL R3, R3, -0.00019574658654164522886, P0 ;  /* 0xb94d415303037808 */ /* 0x000fc40000000000 */
[----:B------:R-:W-:Y:S02]  /*1540*/  FSEL R9, R12, 0.041666727513074874878, !P0 ;  /* 0x3d2aaabb0c097808 */ /* 0x000fe40004000000 */
[----:B------:R-:W-:Y:S02]  /*1550*/  LOP3.LUT P1, RZ, R0, 0x2, RZ, 0xc0, !PT ;  /* 0x0000000200ff7812 */ /* 0x000fe4000782c0ff */
[----:B------:R-:W-:Y:S01]  /*1560*/  FSEL R0, R4, 1, !P0 ;  /* 0x3f80000004007808 */ /* 0x000fe20004000000 */
[C---:B------:R-:W-:Y:S01]  /*1570*/  FFMA R9, R2.reuse, R3, R9 ;  /* 0x0000000302097223 */ /* 0x040fe20000000009 */
[----:B------:R-:W-:Y:S02]  /*1580*/  FSEL R4, -R13, -0.4999999701976776123, !P0 ;  /* 0xbeffffff0d047808 */ /* 0x000fe40004000100 */
[----:B------:R-:W-:Y:S01]  /*1590*/  FSETP.GE.AND P0, PT, |R5|, 105615, PT ;  /* 0x47ce47800500780b */ /* 0x000fe20003f06200 */
[C---:B------:R-:W-:Y:S02]  /*15a0*/  FFMA R3, R2.reuse, R0, RZ ;  /* 0x0000000002037223 */ /* 0x040fe400000000ff */
[----:B------:R-:W-:Y:S01]  /*15b0*/  FFMA R4, R2, R9, R4 ;  /* 0x0000000902047223 */ /* 0x000fe20000000004 */
[----:B------:R-:W-:-:S03]  /*15c0*/  IMAD.MOV.U32 R2, RZ, RZ, R10 ;  /* 0x000000ffff027224 */ /* 0x000fc600078e000a */
[----:B------:R-:W-:-:S04]  /*15d0*/  FFMA R0, R3, R4, R0 ;  /* 0x0000000403007223 */ /* 0x000fc80000000000 */
[----:B------:R-:W-:-:S04]  /*15e0*/  @P1 FADD R0, RZ, -R0 ;  /* 0x80000000ff001221 */ /* 0x000fc80000000000 */
[----:B------:R-:W-:Y:S01]  /*15f0*/  FMUL R14, R0, R19 ;  /* 0x00000013000e7220 */ /* 0x000fe20000400000 */
[----:B------:R-:W-:Y:S01]  /*1600*/  IMAD.MOV.U32 R0, RZ, RZ, R7 ;  /* 0x000000ffff007224 */ /* 0x000fe200078e0007 */
[----:B------:R-:W-:Y:S06]  /*1610*/  @!P0 BRA `(.L_x_29) ;  /* 0x0000000000dc8947 */ /* 0x000fec0003800000 */
[----:B------:R-:W-:-:S13]  /*1620*/  FSETP.NEU.AND P0, PT, |R5|, +INF , PT ;  /* 0x7f8000000500780b */ /* 0x000fda0003f0d200 */
[----:B------:R-:W-:Y:S01]  /*1630*/  @!P0 FMUL R0, RZ, R5 ;  /* 0x00000005ff008220 */ /* 0x000fe20000400000 */
[----:B------:R-:W-:Y:S01]  /*1640*/  @!P0 IMAD.MOV.U32 R2, RZ, RZ, RZ ;  /* 0x000000ffff028224 */ /* 0x000fe200078e00ff */
[----:B------:R-:W-:Y:S06]  /*1650*/  @!P0 BRA `(.L_x_29) ;  /* 0x0000000000cc8947 */ /* 0x000fec0003800000 */
[----:B------:R-:W-:Y:S01]  /*1660*/  SHF.L.U32 R2, R5, 0x8, RZ ;  /* 0x0000000805027819 */ /* 0x000fe200000006ff */
[----:B------:R-:W-:Y:S01]  /*1670*/  IMAD.MOV.U32 R6, RZ, RZ, RZ ;  /* 0x000000ffff067224 */ /* 0x000fe200078e00ff */
[----:B------:R-:W0:Y:S01]  /*1680*/  LDCU.64 UR8, c[0x4][0x8] ;  /* 0x01000100ff0877ac */ /* 0x000e220008000a00 */
[----:B------:R-:W-:Y:S01]  /*1690*/  IMAD.MOV.U32 R0, RZ, RZ, R1 ;  /* 0x000000ffff007224 */ /* 0x000fe200078e0001 */
[----:B------:R-:W-:Y:S01]  /*16a0*/  LOP3.LUT R19, R2, 0x80000000, RZ, 0xfc, !PT ;  /* 0x8000000002137812 */ /* 0x000fe200078efcff */
[----:B------:R-:W-:Y:S01]  /*16b0*/  UMOV UR5, URZ ;  /* 0x000000ff00057c82 */ /* 0x000fe20008000000 */
[----:B------:R-:W-:-:S05]  /*16c0*/  UMOV UR4, URZ ;  /* 0x000000ff00047c82 */ /* 0x000fca0008000000 */
.L_x_30:
[----:B0-----:R-:W-:Y:S01]  /*16d0*/  IMAD.U32 R8, RZ, RZ, UR8 ;  /* 0x00000008ff087e24 */ /* 0x001fe2000f8e00ff */
[----:B------:R-:W-:-:S05]  /*16e0*/  MOV R9, UR9 ;  /* 0x0000000900097c02 */ /* 0x000fca0008000f00 */
        /* <DEDUP_REMOVED lines=9> */
[----:B0-----:R-:W-:Y:S01]  /*1780*/  VIADD R0, R0, 0x4 ;  /* 0x0000000400007836 */ /* 0x001fe20000000000 */
        /* <DEDUP_REMOVED lines=13> */
[----:B------:R-:W-:Y:S01]  /*1860*/  UMOV UR5, 0x3bf921fb ;  /* 0x3bf921fb00057882 */ /* 0x000fe20000000000 */
[----:B------:R-:W-:-:S02]  /*1870*/  ISETP.GE.AND P1, PT, R5, RZ, PT ;  /* 0x000000ff0500720c */ /* 0x000fc40003f26270 */
[-C--:B--2---:R-:W-:Y:S02]  /*1880*/  @P0 SHF.L.W.U32.HI R0, R3, R4.reuse, R0 ;  /* 0x0000000403000219 */ /* 0x084fe40000010e00 */
[----:B---3--:R-:W-:-:S04]  /*1890*/  @P0 SHF.L.W.U32.HI R3, R2, R4, R3 ;  /* 0x0000000402030219 */ /* 0x008fc80000010e03 */
        /* <DEDUP_REMOVED lines=9> */
[----:B------:R-:W-:-:S02]  /*1930*/  ISETP.GE.AND P0, PT, R0, RZ, PT ;  /* 0x000000ff0000720c */ /* 0x000fc40003f06270 */
[----:B------:R-:W-:-:S05]  /*1940*/  IADD3 R0, PT, PT, -R2, RZ, RZ ;  /* 0x000000ff02007210 */ /* 0x000fca0007ffe1ff */
[----:B------:R-:W-:Y:S01]  /*1950*/  @!P1 IMAD.MOV.U32 R2, RZ, RZ, R0 ;  /* 0x000000ffff029224 */ /* 0x000fe200078e0000 */
[----:B-1----:R-:W-:-:S10]  /*1960*/  DMUL R20, R8, UR4 ;  /* 0x0000000408147c28 */ /* 0x002fd40008000000 */
[----:B------:R-:W1:Y:S02]  /*1970*/  F2F.F32.F64 R20, R20 ;  /* 0x0000001400147310 */ /* 0x000e640000301000 */
[----:B01----:R-:W-:-:S07]  /*1980*/  FSEL R0, -R20, R20, !P0 ;  /* 0x0000001414007208 */ /* 0x003fce0004000100 */
.L_x_29:
[----:B------:R-:W-:Y:S05]  /*1990*/  BSYNC.RECONVERGENT B0 ;  /* 0x0000000000007941 */ /* 0x000fea0003800200 */
.L_x_28:
[----:B------:R-:W-:Y:S01]  /*19a0*/  FMUL R3, R0, R0 ;  /* 0x0000000000037220 */ /* 0x000fe20000400000 */
[----:B------:R-:W-:Y:S01]  /*19b0*/  LOP3.LUT R6, R2, 0x1, RZ, 0xc0, !PT ;  /* 0x0000000102067812 */ /* 0x000fe200078ec0ff */
[----:B------:R-:W-:Y:S02]  /*19c0*/  BSSY.RECONVERGENT B0, `(.L_x_31) ;  /* 0x0000048000007945 */ /* 0x000fe40003800200 */
[----:B------:R-:W-:Y:S01]  /*19d0*/  FFMA R4, R3, R11, -0.0013887860113754868507 ;  /* 0xbab607ed03047423 */ /* 0x000fe2000000000b */
[----:B------:R-:W-:Y:S01]  /*19e0*/  ISETP.NE.U32.AND P0, PT, R6, 0x1, PT ;  /* 0x000000010600780c */ /* 0x000fe20003f05070 */
[----:B------:R-:W-:-:S03]  /*19f0*/  VIADD R6, R2, 0x1 ;  /* 0x0000000102067836 */ /* 0x000fc60000000000 */
[----:B------:R-:W-:Y:S02]  /*1a00*/  FSEL R4, R4, -0.00019574658654164522886, P0 ;  /* 0xb94d415304047808 */ /* 0x000fe40000000000 */
[----:B------:R-:W-:Y:S02]  /*1a10*/  FSEL R2, R12, 0.041666727513074874878, !P0 ;  /* 0x3d2aaabb0c027808 */ /* 0x000fe40004000000 */
[----:B------:R-:W-:Y:S02]  /*1a20*/  LOP3.LUT P1, RZ, R6, 0x2, RZ, 0xc0, !PT ;  /* 0x0000000206ff7812 */ /* 0x000fe4000782c0ff */
[----:B------:R-:W-:Y:S01]  /*1a30*/  FSEL R0, R0, 1, !P0 ;  /* 0x3f80000000007808 */ /* 0x000fe20004000000 */
[----:B------:R-:W-:Y:S01]  /*1a40*/  FFMA R2, R3, R4, R2 ;  /* 0x0000000403027223 */ /* 0x000fe20000000002 */
[----:B------:R-:W-:Y:S02]  /*1a50*/  FSEL R15, -R13, -0.4999999701976776123, !P0 ;  /* 0xbeffffff0d0f7808 */ /* 0x000fe40004000100 */
[----:B------:R-:W-:Y:S01]  /*1a60*/  FSETP.GE.AND P0, PT, |R5|, 105615, PT ;  /* 0x47ce47800500780b */ /* 0x000fe20003f06200 */
[----:B------:R-:W-:-:S02]  /*1a70*/  FFMA R9, R3, R0, RZ ;  /* 0x0000000003097223 */ /* 0x000fc400000000ff */
[----:B------:R-:W-:-:S04]  /*1a80*/  FFMA R2, R3, R2, R15 ;  /* 0x0000000203027223 */ /* 0x000fc8000000000f */
[----:B------:R-:W-:-:S04]  /*1a90*/  FFMA R9, R9, R2, R0 ;  /* 0x0000000209097223 */ /* 0x000fc80000000000 */
[----:B------:R-:W-:-:S04]  /*1aa0*/  @P1 FADD R9, RZ, -R9 ;  /* 0x80000009ff091221 */ /* 0x000fc80000000000 */
[----:B------:R-:W-:Y:S01]  /*1ab0*/  FMUL R14, R14, R9 ;  /* 0x000000090e0e7220 */ /* 0x000fe20000400000 */
        /* <DEDUP_REMOVED lines=12> */
.L_x_33:
        /* <DEDUP_REMOVED lines=31> */
[----:B------:R-:W-:Y:S02]  /*1d70*/  SHF.R.S32.HI R4, RZ, 0x1f, R2 ;  /* 0x0000001fff047819 */ /* 0x000fe40000011402 */
[----:B------:R-:W-:Y:S02]  /*1d80*/  LOP3.LUT R5, R2, R5, RZ, 0x3c, !PT ;  /* 0x0000000502057212 */ /* 0x000fe400078e3cff */
[C---:B------:R-:W-:Y:S02]  /*1d90*/  LOP3.LUT R8, R4.reuse, R3, RZ, 0x3c, !PT ;  /* 0x0000000304087212 */ /* 0x040fe400078e3cff */
[----:B------:R-:W-:Y:S02]  /*1da0*/  LOP3.LUT R9, R4, R2, RZ, 0x3c, !PT ;  /* 0x0000000204097212 */ /* 0x000fe400078e3cff */
[----:B------:R-:W-:Y:S02]  /*1db0*/  SHF.R.U32.HI R3, RZ, 0x1e, R0 ;  /* 0x0000001eff037819 */ /* 0x000fe40000011600 */
[----:B------:R-:W-:-:S02]  /*1dc0*/  ISETP.GE.AND P0, PT, R5, RZ, PT ;  /* 0x000000ff0500720c */ /* 0x000fc40003f06270 */
[----:B------:R-:W1:Y:S01]  /*1dd0*/  I2F.F64.S64 R8, R8 ;  /* 0x0000000800087312 */ /* 0x000e620000301c00 */
[----:B------:R-:W-:-:S04]  /*1de0*/  LEA.HI R10, R2, R3, RZ, 0x1 ;  /* 0x00000003020a7211 */ /* 0x000fc800078f08ff */
[----:B------:R-:W-:-:S05]  /*1df0*/  IADD3 R0, PT, PT, -R10, RZ, RZ ;  /* 0x000000ff0a007210 */ /* 0x000fca0007ffe1ff */
[----:B------:R-:W-:Y:S01]  /*1e00*/  @!P1 IMAD.MOV.U32 R10, RZ, RZ, R0 ;  /* 0x000000ffff0a9224 */ /* 0x000fe200078e0000 */
[----:B-1----:R-:W-:-:S10]  /*1e10*/  DMUL R20, R8, UR4 ;  /* 0x0000000408147c28 */ /* 0x002fd40008000000 */
[----:B------:R-:W1:Y:S02]  /*1e20*/  F2F.F32.F64 R20, R20 ;  /* 0x0000001400147310 */ /* 0x000e640000301000 */
[----:B01----:R-:W-:-:S07]  /*1e30*/  FSEL R7, -R20, R20, !P0 ;  /* 0x0000001414077208 */ /* 0x003fce0004000100 */
.L_x_32:
[----:B------:R-:W-:Y:S05]  /*1e40*/  BSYNC.RECONVERGENT B0 ;  /* 0x0000000000007941 */ /* 0x000fea0003800200 */
.L_x_31:
[----:B------:R-:W0:Y:S01]  /*1e50*/  LDCU UR4, c[0x0][0x390] ;  /* 0x00007200ff0477ac */ /* 0x000e220008000800 */
[----:B------:R-:W1:Y:S01]  /*1e60*/  LDC.64 R2, c[0x0][0x3a0] ;  /* 0x0000e800ff027b82 */ /* 0x000e620000000a00 */
[----:B------:R-:W2:Y:S01]  /*1e70*/  LDCU UR5, c[0x0][0x388] ;  /* 0x00007100ff0577ac */ /* 0x000ea20008000800 */
[----:B0-----:R-:W-:-:S04]  /*1e80*/  IMAD R17, R17, UR4, R22 ;  /* 0x0000000411117c24 */ /* 0x001fc8000f8e0216 */
[----:B--2---:R-:W-:-:S04]  /*1e90*/  IMAD R17, R17, UR5, R18 ;  /* 0x0000000511117c24 */ /* 0x004fc8000f8e0212 */
[----:B-1----:R-:W-:-:S05]  /*1ea0*/  IMAD.WIDE R2, R17, 0x4, R2 ;  /* 0x0000000411027825 */ /* 0x002fca00078e0202 */
[----:B------:R-:W2:Y:S01]  /*1eb0*/  LDG.E R9, desc[UR6][R2.64] ;  /* 0x0000000602097981 */ /* 0x000ea2000c1e1900 */
[----:B------:R-:W-:Y:S01]  /*1ec0*/  FMUL R4, R7, R7 ;  /* 0x0000000707047220 */ /* 0x000fe20000400000 */
[C---:B------:R-:W-:Y:S01]  /*1ed0*/  LOP3.LUT R0, R10.reuse, 0x1, RZ, 0xc0, !PT ;  /* 0x000000010a007812 */ /* 0x040fe200078ec0ff */
[----:B------:R-:W-:Y:S02]  /*1ee0*/  VIADD R10, R10, 0x1 ;  /* 0x000000010a0a7836 */ /* 0x000fe40000000000 */
[----:B------:R-:W-:Y:S01]  /*1ef0*/  FFMA R11, R4, R11, -0.0013887860113754868507 ;  /* 0xbab607ed040b7423 */ /* 0x000fe2000000000b */
[----:B------:R-:W-:Y:S02]  /*1f00*/  ISETP.NE.U32.AND P0, PT, R0, 0x1, PT ;  /* 0x000000010000780c */ /* 0x000fe40003f05070 */
[----:B------:R-:W-:Y:S02]  /*1f10*/  LOP3.LUT P1, RZ, R10, 0x2, RZ, 0xc0, !PT ;  /* 0x000000020aff7812 */ /* 0x000fe4000782c0ff */
[----:B------:R-:W-:-:S02]  /*1f20*/  FSEL R5, R12, 0.041666727513074874878, !P0 ;  /* 0x3d2aaabb0c057808 */ /* 0x000fc40004000000 */
[----:B------:R-:W-:Y:S02]  /*1f30*/  FSEL R11, R11, -0.00019574658654164522886, P0 ;  /* 0xb94d41530b0b7808 */ /* 0x000fe40000000000 */
[----:B------:R-:W-:Y:S02]  /*1f40*/  FSEL R6, -R13, -0.4999999701976776123, !P0 ;  /* 0xbeffffff0d067808 */ /* 0x000fe40004000100 */
[----:B------:R-:W-:Y:S01]  /*1f50*/  FSEL R0, R7, 1, !P0 ;  /* 0x3f80000007007808 */ /* 0x000fe20004000000 */
[----:B------:R-:W-:-:S04]  /*1f60*/  FFMA R5, R4, R11, R5 ;  /* 0x0000000b04057223 */ /* 0x000fc80000000005 */
[C---:B------:R-:W-:Y:S01]  /*1f70*/  FFMA R6, R4.reuse, R5, R6 ;  /* 0x0000000504067223 */ /* 0x040fe20000000006 */
[----:B------:R-:W-:-:S04]  /*1f80*/  FFMA R5, R4, R0, RZ ;  /* 0x0000000004057223 */ /* 0x000fc800000000ff */
[----:B------:R-:W-:-:S04]  /*1f90*/  FFMA R5, R5, R6, R0 ;  /* 0x0000000605057223 */ /* 0x000fc80000000000 */
[----:B------:R-:W-:-:S04]  /*1fa0*/  @P1 FADD R5, RZ, -R5 ;  /* 0x80000005ff051221 */ /* 0x000fc80000000000 */
[----:B--2---:R-:W-:-:S05]  /*1fb0*/  FFMA R9, R14, R5, R9 ;  /* 0x000000050e097223 */ /* 0x004fca0000000009 */
[----:B------:R-:W-:Y:S01]  /*1fc0*/  STG.E desc[UR6][R2.64], R9 ;  /* 0x0000000902007986 */ /* 0x000fe2000c101906 */
[----:B------:R-:W-:Y:S05]  /*1fd0*/  EXIT ;  /* 0x000000000000794d */ /* 0x000fea0003800000 */
        .weak           $__internal_1_$__cuda_sm20_div_rn_f64_full
        .type           $__internal_1_$__cuda_sm20_div_rn_f64_full,@function
        .size           $__internal_1_$__cuda_sm20_div_rn_f64_full,($__internal_2_$__cuda_sm20_sqrt_rn_f32_slowpath - $__internal_1_$__cuda_sm20_div_rn_f64_full)
$__internal_1_$__cuda_sm20_div_rn_f64_full:
[C---:B------:R-:W-:Y:S01]  /*1fe0*/  FSETP.GEU.AND P0, PT, |R5|.reuse, 1.469367938527859385e-39, PT ;  /* 0x001000000500780b */ /* 0x040fe20003f0e200 */
[----:B------:R-:W-:Y:S01]  /*1ff0*/  IMAD.MOV.U32 R7, RZ, RZ, R11 ;  /* 0x000000ffff077224 */ /* 0x000fe200078e000b */
[----:B------:R-:W-:Y:S01]  /*2000*/  LOP3.LUT R2, R5, 0x800fffff, RZ, 0xc0, !PT ;  /* 0x800fffff05027812 */ /* 0x000fe200078ec0ff */
[----:B------:R-:W-:Y:S01]  /*2010*/  IMAD.MOV.U32 R8, RZ, RZ, 0x1 ;  /* 0x00000001ff087424 */ /* 0x000fe200078e00ff */
[----:B------:R-:W-:Y:S01]  /*2020*/  MOV R6, R0 ;  /* 0x0000000000067202 */ /* 0x000fe20000000f00 */
[----:B------:R-:W-:Y:S01]  /*2030*/  BSSY.RECONVERGENT B1, `(.L_x_34) ;  /* 0x0000054000017945 */ /* 0x000fe20003800200 */
[----:B------:R-:W-:Y:S01]  /*2040*/  LOP3.LUT R3, R2, 0x3ff00000, RZ, 0xfc, !PT ;  /* 0x3ff0000002037812 */ /* 0x000fe200078efcff */
[----:B------:R-:W-:Y:S01]  /*2050*/  IMAD.MOV.U32 R2, RZ, RZ, R4 ;  /* 0x000000ffff027224 */ /* 0x000fe200078e0004 */
[C---:B------:R-:W-:Y:S02]  /*2060*/  FSETP.GEU.AND P2, PT, |R7|.reuse, 1.469367938527859385e-39, PT ;  /* 0x001000000700780b */ /* 0x040fe40003f4e200 */
[----:B------:R-:W-:-:S02]  /*2070*/  LOP3.LUT R21, R7, 0x7ff00000, RZ, 0xc0, !PT ;  /* 0x7ff0000007157812 */ /* 0x000fc400078ec0ff */
[----:B------:R-:W-:Y:S01]  /*2080*/  LOP3.LUT R24, R5, 0x7ff00000, RZ, 0xc0, !PT ;  /* 0x7ff0000005187812 */ /* 0x000fe200078ec0ff */
[----:B------:R-:W-:Y:S02]  /*2090*/  @!P0 DMUL R2, R4, 8.98846567431157953865e+307 ;  /* 0x7fe0000004028828 */ /* 0x000fe40000000000 */
[----:B------:R-:W-:Y:S01]  /*20a0*/  IMAD.MOV.U32 R23, RZ, RZ, R21 ;  /* 0x000000ffff177224 */ /* 0x000fe200078e0015 */
[----:B------:R-:W-:-:S03]  /*20b0*/  ISETP.GE.U32.AND P1, PT, R21, R24, PT ;  /* 0x000000181500720c */ /* 0x000fc60003f26070 */
[----:B------:R-:W0:Y:S02]  /*20c0*/  MUFU.RCP64H R9, R3 ;  /* 0x0000000300097308 */ /* 0x000e240000001800 */
[----:B------:R-:W-:Y:S02]  /*20d0*/  @!P2 LOP3.LUT R0, R5, 0x7ff00000, RZ, 0xc0, !PT ;  /* 0x7ff000000500a812 */ /* 0x000fe400078ec0ff */
[----:B------:R-:W-:Y:S02]  /*20e0*/  @!P0 LOP3.LUT R24, R3, 0x7ff00000, RZ, 0xc0, !PT ;  /* 0x7ff0000003188812 */ /* 0x000fe400078ec0ff */
[----:B------:R-:W-:Y:S01]  /*20f0*/  @!P2 ISETP.GE.U32.AND P3, PT, R21, R0, PT ;  /* 0x000000001500a20c */ /* 0x000fe20003f66070 */
[----:B------:R-:W-:-:S05]  /*2100*/  IMAD.MOV.U32 R0, RZ, RZ, 0x1ca00000 ;  /* 0x1ca00000ff007424 */ /* 0x000fca00078e00ff */
[----:B------:R-:W-:-:S04]  /*2110*/  @!P2 SEL R13, R0, 0x63400000, !P3 ;  /* 0x63400000000da807 */ /* 0x000fc80005800000 */
[----:B------:R-:W-:Y:S01]  /*2120*/  @!P2 LOP3.LUT R14, R13, 0x80000000, R7, 0xf8, !PT ;  /* 0x800000000d0ea812 */ /* 0x000fe200078ef807 */
[----:B0-----:R-:W-:-:S03]  /*2130*/  DFMA R10, R8, -R2, 1 ;  /* 0x3ff00000080a742b */ /* 0x001fc60000000802 */
[----:B------:R-:W-:Y:S01]  /*2140*/  @!P2 LOP3.LUT R15, R14, 0x100000, RZ, 0xfc, !PT ;  /* 0x001000000e0fa812 */ /* 0x000fe200078efcff */
[----:B------:R-:W-:-:S04]  /*2150*/  @!P2 IMAD.MOV.U32 R14, RZ, RZ, RZ ;  /* 0x000000ffff0ea224 */ /* 0x000fc800078e00ff */
[----:B------:R-:W-:-:S08]  /*2160*/  DFMA R10, R10, R10, R10 ;  /* 0x0000000a0a0a722b */ /* 0x000fd0000000000a */
[----:B------:R-:W-:Y:S01]  /*2170*/  DFMA R10, R8, R10, R8 ;  /* 0x0000000a080a722b */ /* 0x000fe20000000008 */
[----:B------:R-:W-:Y:S02]  /*2180*/  SEL R9, R0, 0x63400000, !P1 ;  /* 0x6340000000097807 */ /* 0x000fe40004800000 */
[----:B------:R-:W-:Y:S02]  /*2190*/  MOV R8, R6 ;  /* 0x0000000600087202 */ /* 0x000fe40000000f00 */
[----:B------:R-:W-:-:S03]  /*21a0*/  LOP3.LUT R9, R9, 0x800fffff, R7, 0xf8, !PT ;  /* 0x800fffff09097812 */ /* 0x000fc600078ef807 */
[----:B------:R-:W-:-:S03]  /*21b0*/  DFMA R12, R10, -R2, 1 ;  /* 0x3ff000000a0c742b */ /* 0x000fc60000000802 */
[----:B------:R-:W-:-:S05]  /*21c0*/  @!P2 DFMA R8, R8, 2, -R14 ;  /* 0x400000000808a82b */ /* 0x000fca000000080e */
[----:B------:R-:W-:-:S05]  /*21d0*/  DFMA R12, R10, R12, R10 ;  /* 0x0000000c0a0c722b */ /* 0x000fca000000000a */
[----:B------:R-:W-:-:S03]  /*21e0*/  @!P2 LOP3.LUT R23, R9, 0x7ff00000, RZ, 0xc0, !PT ;  /* 0x7ff000000917a812 */ /* 0x000fc600078ec0ff */
[----:B------:R-:W-:Y:S02]  /*21f0*/  DMUL R10, R12, R8 ;  /* 0x000000080c0a7228 */ /* 0x000fe40000000000 */
[----:B------:R-:W-:-:S05]  /*2200*/  VIADD R25, R23, 0xffffffff ;  /* 0xffffffff17197836 */ /* 0x000fca0000000000 */
[----:B------:R-:W-:Y:S01]  /*2210*/  ISETP.GT.U32.AND P0, PT, R25, 0x7feffffe, PT ;  /* 0x7feffffe1900780c */ /* 0x000fe20003f04070 */
[----:B------:R-:W-:Y:S01]  /*2220*/  DFMA R14, R10, -R2, R8 ;  /* 0x800000020a0e722b */ /* 0x000fe20000000008 */
[----:B------:R-:W-:-:S04]  /*2230*/  IADD3 R25, PT, PT, R24, -0x1, RZ ;  /* 0xffffffff18197810 */ /* 0x000fc80007ffe0ff */
[----:B------:R-:W-:-:S03]  /*2240*/  ISETP.GT.U32.OR P0, PT, R25, 0x7feffffe, P0 ;  /* 0x7feffffe1900780c */ /* 0x000fc60000704470 */
[----:B------:R-:W-:-:S10]  /*2250*/  DFMA R14, R12, R14, R10 ;  /* 0x0000000e0c0e722b */ /* 0x000fd4000000000a */
[----:B------:R-:W-:Y:S05]  /*2260*/  @P0 BRA `(.L_x_35) ;  /* 0x00000000006c0947 */ /* 0x000fea0003800000 */
[----:B------:R-:W-:-:S04]  /*2270*/  LOP3.LUT R10, R5, 0x7ff00000, RZ, 0xc0, !PT ;  /* 0x7ff00000050a7812 */ /* 0x000fc800078ec0ff */
[CC--:B------:R-:W-:Y:S02]  /*2280*/  VIADDMNMX R6, R21.reuse, -R10.reuse, 0xb9600000, !PT ;  /* 0xb960000015067446 */ /* 0x0c0fe4000780090a */
[----:B------:R-:W-:Y:S02]  /*2290*/  ISETP.GE.U32.AND P0, PT, R21, R10, PT ;  /* 0x0000000a1500720c */ /* 0x000fe40003f06070 */
[----:B------:R-:W-:Y:S02]  /*22a0*/  VIMNMX R6, PT, PT, R6, 0x46a00000, PT ;  /* 0x46a0000006067848 */ /* 0x000fe40003fe0100 */
[----:B------:R-:W-:-:S05]  /*22b0*/  SEL R7, R0, 0x63400000, !P0 ;  /* 0x6340000000077807 */ /* 0x000fca0004000000 */
[----:B------:R-:W-:Y:S02]  /*22c0*/  IMAD.IADD R0, R6, 0x1, -R7 ;  /* 0x0000000106007824 */ /* 0x000fe400078e0a07 */
[----:B------:R-:W-:Y:S02]  /*22d0*/  IMAD.MOV.U32 R6, RZ, RZ, RZ ;  /* 0x000000ffff067224 */ /* 0x000fe400078e00ff */
[----:B------:R-:W-:-:S06]  /*22e0*/  VIADD R7, R0, 0x7fe00000 ;  /* 0x7fe0000000077836 */ /* 0x000fcc0000000000 */
[----:B------:R-:W-:-:S10]  /*22f0*/  DMUL R10, R14, R6 ;  /* 0x000000060e0a7228 */ /* 0x000fd40000000000 */
[----:B------:R-:W-:-:S13]  /*2300*/  FSETP.GTU.AND P0, PT, |R11|, 1.469367938527859385e-39, PT ;  /* 0x001000000b00780b */ /* 0x000fda0003f0c200 */
[----:B------:R-:W-:Y:S05]  /*2310*/  @P0 BRA `(.L_x_36) ;  /* 0x0000000000940947 */ /* 0x000fea0003800000 */
[----:B------:R-:W-:Y:S01]  /*2320*/  DFMA R2, R14, -R2, R8 ;  /* 0x800000020e02722b */ /* 0x000fe20000000008 */
[----:B------:R-:W-:-:S09]  /*2330*/  MOV R6, RZ ;  /* 0x000000ff00067202 */ /* 0x000fd20000000f00 */
[C---:B------:R-:W-:Y:S02]  /*2340*/  FSETP.NEU.AND P0, PT, R3.reuse, RZ, PT ;  /* 0x000000ff0300720b */ /* 0x040fe40003f0d000 */
[----:B------:R-:W-:-:S04]  /*2350*/  LOP3.LUT R5, R3, 0x80000000, R5, 0x48, !PT ;  /* 0x8000000003057812 */ /* 0x000fc800078e4805 */
[----:B------:R-:W-:-:S07]  /*2360*/  LOP3.LUT R7, R5, R7, RZ, 0xfc, !PT ;  /* 0x0000000705077212 */ /* 0x000fce00078efcff */
[----:B------:R-:W-:Y:S05]  /*2370*/  @!P0 BRA `(.L_x_36) ;  /* 0x00000000007c8947 */ /* 0x000fea0003800000 */
[----:B------:R-:W-:Y:S01]  /*2380*/  IMAD.MOV R3, RZ, RZ, -R0 ;  /* 0x000000ffff037224 */ /* 0x000fe200078e0a00 */
[----:B------:R-:W-:Y:S01]  /*2390*/  DMUL.RP R6, R14, R6 ;  /* 0x000000060e067228 */ /* 0x000fe20000008000 */
[----:B------:R-:W-:-:S06]  /*23a0*/  IMAD.MOV.U32 R2, RZ, RZ, RZ ;  /* 0x000000ffff027224 */ /* 0x000fcc00078e00ff */
[----:B------:R-:W-:-:S03]  /*23b0*/  DFMA R2, R10, -R2, R14 ;  /* 0x800000020a02722b */ /* 0x000fc6000000000e */
[----:B------:R-:W-:-:S03]  /*23c0*/  LOP3.LUT R5, R7, R5, RZ, 0x3c, !PT ;  /* 0x0000000507057212 */ /* 0x000fc600078e3cff */
[----:B------:R-:W-:-:S04]  /*23d0*/  IADD3 R2, PT, PT, -R0, -0x43300000, RZ ;  /* 0xbcd0000000027810 */ /* 0x000fc80007ffe1ff */
[----:B------:R-:W-:-:S04]  /*23e0*/  FSETP.NEU.AND P0, PT, |R3|, R2, PT ;  /* 0x000000020300720b */ /* 0x000fc80003f0d200 */
[----:B------:R-:W-:Y:S02]  /*23f0*/  FSEL R10, R6, R10, !P0 ;  /* 0x0000000a060a7208 */ /* 0x000fe40004000000 */
[----:B------:R-:W-:Y:S01]  /*2400*/  FSEL R11, R5, R11, !P0 ;  /* 0x0000000b050b7208 */ /* 0x000fe20004000000 */
[----:B------:R-:W-:Y:S06]  /*2410*/  BRA `(.L_x_36) ;  /* 0x0000000000547947 */ /* 0x000fec0003800000 */
.L_x_35:
[----:B------:R-:W-:-:S14]  /*2420*/  DSETP.NAN.AND P0, PT, R6, R6, PT ;  /* 0x000000060600722a */ /* 0x000fdc0003f08000 */
[----:B------:R-:W-:Y:S05]  /*2430*/  @P0 BRA `(.L_x_37) ;  /* 0x0000000000440947 */ /* 0x000fea0003800000 */
[----:B------:R-:W-:-:S14]  /*2440*/  DSETP.NAN.AND P0, PT, R4, R4, PT ;  /* 0x000000040400722a */ /* 0x000fdc0003f08000 */
[----:B------:R-:W-:Y:S05]  /*2450*/  @P0 BRA `(.L_x_38) ;  /* 0x0000000000300947 */ /* 0x000fea0003800000 */
[----:B------:R-:W-:Y:S01]  /*2460*/  ISETP.NE.AND P0, PT, R23, R24, PT ;  /* 0x000000181700720c */ /* 0x000fe20003f05270 */
[----:B------:R-:W-:Y:S01]  /*2470*/  IMAD.MOV.U32 R10, RZ, RZ, 0x0 ;  /* 0x00000000ff0a7424 */ /* 0x000fe200078e00ff */
[----:B------:R-:W-:-:S11]  /*2480*/  MOV R11, 0xfff80000 ;  /* 0xfff80000000b7802 */ /* 0x000fd60000000f00 */
[----:B------:R-:W-:Y:S05]  /*2490*/  @!P0 BRA `(.L_x_36) ;  /* 0x0000000000348947 */ /* 0x000fea0003800000 */
[----:B------:R-:W-:Y:S02]  /*24a0*/  ISETP.NE.AND P0, PT, R23, 0x7ff00000, PT ;  /* 0x7ff000001700780c */ /* 0x000fe40003f05270 */
[----:B------:R-:W-:Y:S02]  /*24b0*/  LOP3.LUT R11, R7, 0x80000000, R5, 0x48, !PT ;  /* 0x80000000070b7812 */ /* 0x000fe400078e4805 */
[----:B------:R-:W-:-:S13]  /*24c0*/  ISETP.EQ.OR P0, PT, R24, RZ, !P0 ;  /* 0x000000ff1800720c */ /* 0x000fda0004702670 */
[----:B------:R-:W-:Y:S01]  /*24d0*/  @P0 LOP3.LUT R0, R11, 0x7ff00000, RZ, 0xfc, !PT ;  /* 0x7ff000000b000812 */ /* 0x000fe200078efcff */
[----:B------:R-:W-:Y:S02]  /*24e0*/  @!P0 IMAD.MOV.U32 R10, RZ, RZ, RZ ;  /* 0x000000ffff0a8224 */ /* 0x000fe400078e00ff */
[----:B------:R-:W-:Y:S02]  /*24f0*/  @P0 IMAD.MOV.U32 R10, RZ, RZ, RZ ;  /* 0x000000ffff0a0224 */ /* 0x000fe400078e00ff */
[----:B------:R-:W-:Y:S01]  /*2500*/  @P0 IMAD.MOV.U32 R11, RZ, RZ, R0 ;  /* 0x000000ffff0b0224 */ /* 0x000fe200078e0000 */
[----:B------:R-:W-:Y:S06]  /*2510*/  BRA `(.L_x_36) ;  /* 0x0000000000147947 */ /* 0x000fec0003800000 */
.L_x_38:
[----:B------:R-:W-:Y:S02]  /*2520*/  LOP3.LUT R11, R5, 0x80000, RZ, 0xfc, !PT ;  /* 0x00080000050b7812 */ /* 0x000fe400078efcff */
[----:B------:R-:W-:Y:S01]  /*2530*/  MOV R10, R4 ;  /* 0x00000004000a7202 */ /* 0x000fe20000000f00 */
[----:B------:R-:W-:Y:S06]  /*2540*/  BRA `(.L_x_36) ;  /* 0x0000000000087947 */ /* 0x000fec0003800000 */
.L_x_37:
[----:B------:R-:W-:Y:S01]  /*2550*/  LOP3.LUT R11, R7, 0x80000, RZ, 0xfc, !PT ;  /* 0x00080000070b7812 */ /* 0x000fe200078efcff */
[----:B------:R-:W-:-:S07]  /*2560*/  IMAD.MOV.U32 R10, RZ, RZ, R6 ;  /* 0x000000ffff0a7224 */ /* 0x000fce00078e0006 */
.L_x_36:
[----:B------:R-:W-:Y:S05]  /*2570*/  BSYNC.RECONVERGENT B1 ;  /* 0x0000000000017941 */ /* 0x000fea0003800200 */
.L_x_34:
[----:B------:R-:W-:Y:S02]  /*2580*/  IMAD.MOV.U32 R2, RZ, RZ, R16 ;  /* 0x000000ffff027224 */ /* 0x000fe400078e0010 */
[----:B------:R-:W-:-:S04]  /*2590*/  IMAD.MOV.U32 R3, RZ, RZ, 0x0 ;  /* 0x00000000ff037424 */ /* 0x000fc800078e00ff */
[----:B------:R-:W-:Y:S05]  /*25a0*/  RET.REL.NODEC R2 `(_Z15Poynting_AdcigsiiiiiiiPfS_S_S_S_S_S_S_S_) ;  /* 0xffffffd802947950 */ /* 0x000fea0003c3ffff */
        .weak           $__internal_2_$__cuda_sm20_sqrt_rn_f32_slowpath
        .type           $__internal_2_$__cuda_sm20_sqrt_rn_f32_slowpath,@function
        .size           $__internal_2_$__cuda_sm20_sqrt_rn_f32_slowpath,(.L_x_254 - $__internal_2_$__cuda_sm20_sqrt_rn_f32_slowpath)
$__internal_2_$__cuda_sm20_sqrt_rn_f32_slowpath:
[----:B------:R-:W-:-:S13]  /*25b0*/  LOP3.LUT P0, RZ, R21, 0x7fffffff, RZ, 0xc0, !PT ;  /* 0x7fffffff15ff7812 */ /* 0x000fda000780c0ff */
[----:B------:R-:W-:Y:S01]  /*25c0*/  @!P0 MOV R2, R21 ;  /* 0x0000001500028202 */ /* 0x000fe20000000f00 */
[----:B------:R-:W-:Y:S06]  /*25d0*/  @!P0 BRA `(.L_x_39) ;  /* 0x0000000000448947 */ /* 0x000fec0003800000 */
[----:B------:R-:W-:Y:S01]  /*25e0*/  FSETP.GEU.FTZ.AND P0, PT, R21, RZ, PT ;  /* 0x000000ff1500720b */ /* 0x000fe20003f1e000 */
[----:B------:R-:W-:-:S12]  /*25f0*/  IMAD.MOV.U32 R0, RZ, RZ, R21 ;  /* 0x000000ffff007224 */ /* 0x000fd800078e0015 */
[----:B------:R-:W-:Y:S01]  /*2600*/  @!P0 IMAD.MOV.U32 R2, RZ, RZ, 0x7fffffff ;  /* 0x7fffffffff028424 */ /* 0x000fe200078e00ff */
[----:B------:R-:W-:Y:S06]  /*2610*/  @!P0 BRA `(.L_x_39) ;  /* 0x0000000000348947 */ /* 0x000fec0003800000 */
[----:B------:R-:W-:-:S13]  /*2620*/  FSETP.GTU.FTZ.AND P0, PT, |R0|, +INF , PT ;  /* 0x7f8000000000780b */ /* 0x000fda0003f1c200 */
[----:B------:R-:W-:Y:S01]  /*2630*/  @P0 FADD.FTZ R2, R0, 1 ;  /* 0x3f80000000020421 */ /* 0x000fe20000010000 */
[----:B------:R-:W-:Y:S06]  /*2640*/  @P0 BRA `(.L_x_39) ;  /* 0x0000000000280947 */ /* 0x000fec0003800000 */
[----:B------:R-:W-:-:S13]  /*2650*/  FSETP.NEU.FTZ.AND P0, PT, |R0|, +INF , PT ;  /* 0x7f8000000000780b */ /* 0x000fda0003f1d200 */
[----:B------:R-:W-:-:S04]  /*2660*/  @P0 FFMA R3, R0, 1.84467440737095516160e+19, RZ ;  /* 0x5f80000000030823 */ /* 0x000fc800000000ff */
[----:B------:R-:W0:Y:S02]  /*2670*/  @P0 MUFU.RSQ R2, R3 ;  /* 0x0000000300020308 */ /* 0x000e240000001400 */
[----:B0-----:R-:W-:Y:S01]  /*2680*/  @P0 FMUL.FTZ R6, R3, R2 ;  /* 0x0000000203060220 */ /* 0x001fe20000410000 */
[----:B------:R-:W-:Y:S01]  /*2690*/  @P0 FMUL.FTZ R8, R2, 0.5 ;  /* 0x3f00000002080820 */ /* 0x000fe20000410000 */
[----:B------:R-:W-:Y:S02]  /*26a0*/  @!P0 IMAD.MOV.U32 R2, RZ, RZ, R0 ;  /* 0x000000ffff028224 */ /* 0x000fe400078e0000 */
[----:B------:R-:W-:-:S04]  /*26b0*/  @P0 FADD.FTZ R7, -R6, -RZ ;  /* 0x800000ff06070221 */ /* 0x000fc80000010100 */
[----:B------:R-:W-:-:S04]  /*26c0*/  @P0 FFMA R7, R6, R7, R3 ;  /* 0x0000000706070223 */ /* 0x000fc80000000003 */
[----:B------:R-:W-:-:S04]  /*26d0*/  @P0 FFMA R7, R7, R8, R6 ;  /* 0x0000000807070223 */ /* 0x000fc80000000006 */
[----:B------:R-:W-:-:S07]  /*26e0*/  @P0 FMUL.FTZ R2, R7, 2.3283064365386962891e-10 ;  /* 0x2f80000007020820 */ /* 0x000fce0000410000 */
.L_x_39:
[----:B------:R-:W-:Y:S01]  /*26f0*/  MOV R0, R2 ;  /* 0x0000000200007202 */ /* 0x000fe20000000f00 */
[----:B------:R-:W-:Y:S02]  /*2700*/  IMAD.MOV.U32 R2, RZ, RZ, R9 ;  /* 0x000000ffff027224 */ /* 0x000fe400078e0009 */
[----:B------:R-:W-:-:S04]  /*2710*/  IMAD.MOV.U32 R3, RZ, RZ, 0x0 ;  /* 0x00000000ff037424 */ /* 0x000fc800078e00ff */
[----:B------:R-:W-:Y:S05]  /*2720*/  RET.REL.NODEC R2 `(_Z15Poynting_AdcigsiiiiiiiPfS_S_S_S_S_S_S_S_) ;  /* 0xffffffd802347950 */ /* 0x000fea0003c3ffff */
.L_x_40:
        /* <DEDUP_REMOVED lines=13> */
.L_x_254:


//--------------------- .text._Z15migration_illumiiiPfS_ --------------------------
	.section	.text._Z15migration_illumiiiPfS_,"ax",@progbits
	.align	128
        .global         _Z15migration_illumiiiPfS_
        .type           _Z15migration_illumiiiPfS_,@function
        .size           _Z15migration_illumiiiPfS_,(.L_x_255 - _Z15migration_illumiiiPfS_)
        .other          _Z15migration_illumiiiPfS_,@"STO_CUDA_ENTRY STV_DEFAULT"
_Z15migration_illumiiiPfS_:
.text._Z15migration_illumiiiPfS_:
[----:B------:R-:W-:Y:S01]  /*0000*/  LDC R1, c[0x0][0x37c] ;  /* 0x0000df00ff017b82 */ /* 0x000fe20000000800 */
[----:B------:R-:W0:Y:S01]  /*0010*/  S2R R7, SR_TID.X ;  /* 0x0000000000077919 */ /* 0x000e220000002100 */
[----:B------:R-:W1:Y:S01]  /*0020*/  LDCU.64 UR4, c[0x0][0x380] ;  /* 0x00007000ff0477ac */ /* 0x000e620008000a00 */
[----:B------:R-:W0:Y:S01]  /*0030*/  S2R R0, SR_CTAID.X ;  /* 0x0000000000007919 */ /* 0x000e220000002500 */
[----:B------:R-:W0:Y:S01]  /*0040*/  LDCU UR6, c[0x0][0x360] ;  /* 0x00006c00ff0677ac */ /* 0x000e220008000800 */
[----:B-1----:R-:W-:Y:S01]  /*0050*/  UIMAD UR4, UR5, UR4, URZ ;  /* 0x00000004050472a4 */ /* 0x002fe2000f8e02ff */
[----:B0-----:R-:W-:-:S05]  /*0060*/  IMAD R7, R0, UR6, R7 ;  /* 0x0000000600077c24 */ /* 0x001fca000f8e0207 */
[----:B------:R-:W-:-:S13]  /*0070*/  ISETP.GE.AND P0, PT, R7, UR4, PT ;  /* 0x0000000407007c0c */ /* 0x000fda000bf06270 */
[----:B------:R-:W-:Y:S05]  /*0080*/  @P0 EXIT ;  /* 0x000000000000094d */ /* 0x000fea0003800000 */
[----:B------:R-:W0:Y:S01]  /*0090*/  LDC.64 R2, c[0x0][0x398] ;  /* 0x0000e600ff027b82 */ /* 0x000e220000000a00 */
[----:B------:R-:W1:Y:S07]  /*00a0*/  LDCU.64 UR4, c[0x0][0x358] ;  /* 0x00006b00ff0477ac */ /* 0x000e6e0008000a00 */
[----:B------:R-:W2:Y:S01]  /*00b0*/  LDC.64 R4, c[0x0][0x390] ;  /* 0x0000e400ff047b82 */ /* 0x000ea20000000a00 */
[----:B0-----:R-:W-:-:S06]  /*00c0*/  IMAD.WIDE R2, R7, 0x4, R2 ;  /* 0x0000000407027825 */ /* 0x001fcc00078e0202 */
[----:B-1----:R-:W3:Y:S01]  /*00d0*/  LDG.E R3, desc[UR4][R2.64] ;  /* 0x0000000402037981 */ /* 0x002ee2000c1e1900 */
        /* <DEDUP_REMOVED lines=12> */
[----:B------:R-:W-:Y:S05]  /*01a0*/  CALL.REL.NOINC `($__internal_3_$__cuda_sm3x_div_rn_noftz_f32_slowpath) ;  /* 0x0000000000107944 */ /* 0x000fea0003c00000 */
[----:B------:R-:W-:-:S07]  /*01b0*/  IMAD.MOV.U32 R7, RZ, RZ, R0 ;  /* 0x000000ffff077224 */ /* 0x000fce00078e0000 */
.L_x_42:
[----:B------:R-:W-:Y:S05]  /*01c0*/  BSYNC.RECONVERGENT B0 ;  /* 0x0000000000007941 */ /* 0x000fea0003800200 */
.L_x_41:
[----:B------:R-:W-:Y:S01]  /*01d0*/  STG.E desc[UR4][R4.64], R7 ;  /* 0x0000000704007986 */ /* 0x000fe2000c101904 */
[----:B------:R-:W-:Y:S05]  /*01e0*/  EXIT ;  /* 0x000000000000794d */ /* 0x000fea0003800000 */
        .weak           $__internal_3_$__cuda_sm3x_div_rn_noftz_f32_slowpath
        .type           $__internal_3_$__cuda_sm3x_div_rn_noftz_f32_slowpath,@function
        .size           $__internal_3_$__cuda_sm3x_div_rn_noftz_f32_slowpath,(.L_x_255 - $__internal_3_$__cuda_sm3x_div_rn_noftz_f32_slowpath)
$__internal_3_$__cuda_sm3x_div_rn_noftz_f32_slowpath:
[--C-:B------:R-:W-:Y:S01]  /*01f0*/  SHF.R.U32.HI R7, RZ, 0x17, R3.reuse ;  /* 0x00000017ff077819 */ /* 0x100fe20000011603 */
[----:B------:R-:W-:Y:S01]  /*0200*/  BSSY.RECONVERGENT B1, `(.L_x_43) ;  /* 0x0000064000017945 */ /* 0x000fe20003800200 */
[--C-:B------:R-:W-:Y:S01]  /*0210*/  SHF.R.U32.HI R6, RZ, 0x17, R0.reuse ;  /* 0x00000017ff067819 */ /* 0x100fe20000011600 */
[----:B------:R-:W-:Y:S01]  /*0220*/  IMAD.MOV.U32 R8, RZ, RZ, R0 ;  /* 0x000000ffff087224 */ /* 0x000fe200078e0000 */
[----:B------:R-:W-:Y:S01]  /*0230*/  LOP3.LUT R7, R7, 0xff, RZ, 0xc0, !PT ;  /* 0x000000ff07077812 */ /* 0x000fe200078ec0ff */
[----:B------:R-:W-:Y:S01]  /*0240*/  IMAD.MOV.U32 R9, RZ, RZ, R3 ;  /* 0x000000ffff097224 */ /* 0x000fe200078e0003 */
[----:B------:R-:W-:-:S03]  /*0250*/  LOP3.LUT R6, R6, 0xff, RZ, 0xc0, !PT ;  /* 0x000000ff06067812 */ /* 0x000fc600078ec0ff */
[----:B------:R-:W-:Y:S02]  /*0260*/  VIADD R12, R7, 0xffffffff ;  /* 0xffffffff070c7836 */ /* 0x000fe40000000000 */
[----:B------:R-:W-:-:S03]  /*0270*/  VIADD R11, R6, 0xffffffff ;  /* 0xffffffff060b7836 */ /* 0x000fc60000000000 */
[----:B------:R-:W-:-:S04]  /*0280*/  ISETP.GT.U32.AND P0, PT, R12, 0xfd, PT ;  /* 0x000000fd0c00780c */ /* 0x000fc80003f04070 */
[----:B------:R-:W-:-:S13]  /*0290*/  ISETP.GT.U32.OR P0, PT, R11, 0xfd, P0 ;  /* 0x000000fd0b00780c */ /* 0x000fda0000704470 */
[----:B------:R-:W-:Y:S01]  /*02a0*/  @!P0 IMAD.MOV.U32 R10, RZ, RZ, RZ ;  /* 0x000000ffff0a8224 */ /* 0x000fe200078e00ff */
[----:B------:R-:W-:Y:S06]  /*02b0*/  @!P0 BRA `(.L_x_44) ;  /* 0x00000000005c8947 */ /* 0x000fec0003800000 */
[----:B------:R-:W-:Y:S02]  /*02c0*/  FSETP.GTU.FTZ.AND P0, PT, |R0|, +INF , PT ;  /* 0x7f8000000000780b */ /* 0x000fe40003f1c200 */
        /* <DEDUP_REMOVED lines=20> */
[----:B------:R-:W-:Y:S02]  /*0410*/  @!P1 FFMA R9, R3, 1.84467440737095516160e+19, RZ ;  /* 0x5f80000003099823 */ /* 0x000fe400000000ff */
[----:B------:R-:W-:-:S07]  /*0420*/  @!P1 VIADD R10, R10, 0x40 ;  /* 0x000000400a0a9836 */ /* 0x000fce0000000000 */
.L_x_44:
[----:B------:R-:W-:Y:S01]  /*0430*/  LEA R0, R7, 0xc0800000, 0x17 ;  /* 0xc080000007007811 */ /* 0x000fe200078eb8ff */
[----:B------:R-:W-:Y:S01]  /*0440*/  VIADD R6, R6, 0xffffff81 ;  /* 0xffffff8106067836 */ /* 0x000fe20000000000 */
[----:B------:R-:W-:Y:S03]  /*0450*/  BSSY.RECONVERGENT B2, `(.L_x_49) ;  /* 0x0000035000027945 */ /* 0x000fe60003800200 */
[----:B------:R-:W-:Y:S01]  /*0460*/  IMAD.IADD R9, R9, 0x1, -R0 ;  /* 0x0000000109097824 */ /* 0x000fe200078e0a00 */
[C---:B------:R-:W-:Y:S01]  /*0470*/  IADD3 R7, PT, PT, R6.reuse, 0x7f, -R7 ;  /* 0x0000007f06077810 */ /* 0x040fe20007ffe807 */
[----:B------:R-:W-:Y:S02]  /*0480*/  IMAD R0, R6, -0x800000, R8 ;  /* 0xff80000006007824 */ /* 0x000fe400078e0208 */
[----:B------:R-:W0:Y:S01]  /*0490*/  MUFU.RCP R3, R9 ;  /* 0x0000000900037308 */ /* 0x000e220000001000 */
[----:B------:R-:W-:Y:S01]  /*04a0*/  FADD.FTZ R11, -R9, -RZ ;  /* 0x800000ff090b7221 */ /* 0x000fe20000010100 */
[----:B------:R-:W-:-:S03]  /*04b0*/  IMAD.IADD R7, R7, 0x1, R10 ;  /* 0x0000000107077824 */ /* 0x000fc600078e020a */
        /* <DEDUP_REMOVED lines=26> */
[----:B------:R-:W-:Y:S02]  /*0660*/  VIADD R8, R9, 0x20 ;  /* 0x0000002009087836 */ /* 0x000fe40000000000 */
[----:B------:R-:W-:Y:S01]  /*0670*/  LOP3.LUT R7, R7, 0x800000, RZ, 0xfc, !PT ;  /* 0x0080000007077812 */ /* 0x000fe200078efcff */
[----:B------:R-:W-:Y:S01]  /*0680*/  IMAD.MOV R9, RZ, RZ, -R9 ;  /* 0x000000ffff097224 */ /* 0x000fe200078e0a09 */
[----:B------:R-:W-:-:S02]  /*0690*/  FSETP.NEU.FTZ.AND P0, PT, R3, R6, PT ;  /* 0x000000060300720b */ /* 0x000fc40003f1d000 */
[----:B------:R-:W-:Y:S02]  /*06a0*/  SHF.L.U32 R8, R7, R8, RZ ;  /* 0x0000000807087219 */ /* 0x000fe400000006ff */
[----:B------:R-:W-:Y:S02]  /*06b0*/  SEL R6, R9, RZ, P2 ;  /* 0x000000ff09067207 */ /* 0x000fe40001000000 */
[----:B------:R-:W-:Y:S02]  /*06c0*/  ISETP.NE.AND P1, PT, R8, RZ, P1 ;  /* 0x000000ff0800720c */ /* 0x000fe40000f25270 */
[----:B------:R-:W-:Y:S02]  /*06d0*/  SHF.R.U32.HI R6, RZ, R6, R7 ;  /* 0x00000006ff067219 */ /* 0x000fe40000011607 */
[----:B------:R-:W-:Y:S02]  /*06e0*/  PLOP3.LUT P0, PT, P0, P1, PT, 0xf8, 0x8f ;  /* 0x00000000008f781c */ /* 0x000fe40000703f70 */
[----:B------:R-:W-:-:S02]  /*06f0*/  SHF.R.U32.HI R8, RZ, 0x1, R6 ;  /* 0x00000001ff087819 */ /* 0x000fc40000011606 */
[----:B------:R-:W-:-:S04]  /*0700*/  SEL R3, RZ, 0x1, !P0 ;  /* 0x00000001ff037807 */ /* 0x000fc80004000000 */
[----:B------:R-:W-:-:S04]  /*0710*/  LOP3.LUT R3, R3, 0x1, R8, 0xf8, !PT ;  /* 0x0000000103037812 */ /* 0x000fc800078ef808 */
[----:B------:R-:W-:-:S05]  /*0720*/  LOP3.LUT R3, R3, R6, RZ, 0xc0, !PT ;  /* 0x0000000603037212 */ /* 0x000fca00078ec0ff */
[----:B------:R-:W-:-:S05]  /*0730*/  IMAD.IADD R3, R8, 0x1, R3 ;  /* 0x0000000108037824 */ /* 0x000fca00078e0203 */
[----:B------:R-:W-:Y:S01]  /*0740*/  LOP3.LUT R0, R3, R0, RZ, 0xfc, !PT ;  /* 0x0000000003007212 */ /* 0x000fe200078efcff */
[----:B------:R-:W-:Y:S06]  /*0750*/  BRA `(.L_x_52) ;  /* 0x0000000000107947 */ /* 0x000fec0003800000 */
.L_x_51:
[----:B------:R-:W-:-:S04]  /*0760*/  LOP3.LUT R0, R0, 0x80000000, RZ, 0xc0, !PT ;  /* 0x8000000000007812 */ /* 0x000fc800078ec0ff */
[----:B------:R-:W-:Y:S01]  /*0770*/  LOP3.LUT R0, R0, 0x7f800000, RZ, 0xfc, !PT ;  /* 0x7f80000000007812 */ /* 0x000fe200078efcff */
[----:B------:R-:W-:Y:S06]  /*0780*/  BRA `(.L_x_52) ;  /* 0x0000000000047947 */ /* 0x000fec0003800000 */
.L_x_50:
[----:B------:R-:W-:-:S07]  /*0790*/  IMAD R0, R7, 0x800000, R0 ;  /* 0x0080000007007824 */ /* 0x000fce00078e0200 */
.L_x_52:
[----:B------:R-:W-:Y:S05]  /*07a0*/  BSYNC.RECONVERGENT B2 ;  /* 0x0000000000027941 */ /* 0x000fea0003800200 */
.L_x_49:
[----:B------:R-:W-:Y:S05]  /*07b0*/  BRA `(.L_x_53) ;  /* 0x0000000000207947 */ /* 0x000fea0003800000 */
.L_x_48:
[----:B------:R-:W-:-:S04]  /*07c0*/  LOP3.LUT R0, R9, 0x80000000, R8, 0x48, !PT ;  /* 0x8000000009007812 */ /* 0x000fc800078e4808 */
[----:B------:R-:W-:Y:S01]  /*07d0*/  LOP3.LUT R0, R0, 0x7f800000, RZ, 0xfc, !PT ;  /* 0x7f80000000007812 */ /* 0x000fe200078efcff */
[----:B------:R-:W-:Y:S06]  /*07e0*/  BRA `(.L_x_53) ;  /* 0x0000000000147947 */ /* 0x000fec0003800000 */
.L_x_47:
[----:B------:R-:W-:Y:S01]  /*07f0*/  LOP3.LUT R0, R9, 0x80000000, R8, 0x48, !PT ;  /* 0x8000000009007812 */ /* 0x000fe200078e4808 */
[----:B------:R-:W-:Y:S06]  /*0800*/  BRA `(.L_x_53) ;  /* 0x00000000000c7947 */ /* 0x000fec0003800000 */
.L_x_46:
[----:B------:R-:W0:Y:S01]  /*0810*/  MUFU.RSQ R0, -QNAN ;  /* 0xffc0000000007908 */ /* 0x000e220000001400 */
[----:B------:R-:W-:Y:S05]  /*0820*/  BRA `(.L_x_53) ;  /* 0x0000000000047947 */ /* 0x000fea0003800000 */
.L_x_45:
[----:B------:R-:W-:-:S07]  /*0830*/  FADD.FTZ R0, R0, R3 ;  /* 0x0000000300007221 */ /* 0x000fce0000010000 */
.L_x_53:
[----:B------:R-:W-:Y:S05]  /*0840*/  BSYNC.RECONVERGENT B1 ;  /* 0x0000000000017941 */ /* 0x000fea0003800200 */
.L_x_43:
[----:B------:R-:W-:-:S04]  /*0850*/  IMAD.MOV.U32 R3, RZ, RZ, 0x0 ;  /* 0x00000000ff037424 */ /* 0x000fc800078e00ff */
[----:B0-----:R-:W-:Y:S05]  /*0860*/  RET.REL.NODEC R2 `(_Z15migration_illumiiiPfS_) ;  /* 0xfffffff402e47950 */ /* 0x001fea0003c3ffff */
.L_x_54:
        /* <DEDUP_REMOVED lines=9> */
.L_x_255:


//--------------------- .text._Z16cal_illuminationiiiiPfS_S_ --------------------------
	.section	.text._Z16cal_illuminationiiiiPfS_S_,"ax",@progbits
	.align	128
        .global         _Z16cal_illuminationiiiiPfS_S_
        .type           _Z16cal_illuminationiiiiPfS_S_,@function
        .size           _Z16cal_illuminationiiiiPfS_S_,(.L_x_274 - _Z16cal_illuminationiiiiPfS_S_)
        .other          _Z16cal_illuminationiiiiPfS_S_,@"STO_CUDA_ENTRY STV_DEFAULT"
_Z16cal_illuminationiiiiPfS_S_:
.text._Z16cal_illuminationiiiiPfS_S_:
        /* <DEDUP_REMOVED lines=9> */
[----:B------:R-:W0:Y:S01]  /*0090*/  LDC R9, c[0x0][0x388] ;  /* 0x0000e200ff097b82 */ /* 0x000e220000000800 */
[----:B------:R-:W1:Y:S01]  /*00a0*/  LDCU UR4, c[0x0][0x38c] ;  /* 0x00007180ff0477ac */ /* 0x000e620008000800 */
[----:B------:R-:W2:Y:S01]  /*00b0*/  LDCU.64 UR6, c[0x0][0x358] ;  /* 0x00006b00ff0677ac */ /* 0x000ea20008000a00 */
[----:B0-----:R-:W-:-:S04]  /*00c0*/  IABS R5, R9 ;  /* 0x0000000900057213 */ /* 0x001fc80000000000 */
[----:B------:R-:W0:Y:S08]  /*00d0*/  I2F.RP R4, R5 ;  /* 0x0000000500047306 */ /* 0x000e300000209400 */
[----:B0-----:R-:W0:Y:S02]  /*00e0*/  MUFU.RCP R4, R4 ;  /* 0x0000000400047308 */ /* 0x001e240000001000 */
[----:B0-----:R-:W-:-:S06]  /*00f0*/  IADD3 R2, PT, PT, R4, 0xffffffe, RZ ;  /* 0x0ffffffe04027810 */ /* 0x001fcc0007ffe0ff */
[----:B------:R0:W3:Y:S02]  /*0100*/  F2I.FTZ.U32.TRUNC.NTZ R3, R2 ;  /* 0x0000000200037305 */ /* 0x0000e4000021f000 */
[----:B0-----:R-:W-:Y:S02]  /*0110*/  HFMA2 R2, -RZ, RZ, 0, 0 ;  /* 0x00000000ff027431 */ /* 0x001fe400000001ff */
[----:B---3--:R-:W-:-:S04]  /*0120*/  IMAD.MOV R6, RZ, RZ, -R3 ;  /* 0x000000ffff067224 */ /* 0x008fc800078e0a03 */
[----:B------:R-:W-:Y:S01]  /*0130*/  IMAD R7, R6, R5, RZ ;  /* 0x0000000506077224 */ /* 0x000fe200078e02ff */
[----:B------:R-:W-:-:S03]  /*0140*/  IABS R6, R0 ;  /* 0x0000000000067213 */ /* 0x000fc60000000000 */
[----:B------:R-:W-:Y:S01]  /*0150*/  IMAD.HI.U32 R3, R3, R7, R2 ;  /* 0x0000000703037227 */ /* 0x000fe200078e0002 */
[----:B------:R-:W-:-:S04]  /*0160*/  LOP3.LUT R2, R0, R9, RZ, 0x3c, !PT ;  /* 0x0000000900027212 */ /* 0x000fc800078e3cff */
[----:B------:R-:W-:Y:S01]  /*0170*/  ISETP.GE.AND P1, PT, R2, RZ, PT ;  /* 0x000000ff0200720c */ /* 0x000fe20003f26270 */
[----:B------:R-:W-:-:S04]  /*0180*/  IMAD.HI.U32 R3, R3, R6, RZ ;  /* 0x0000000603037227 */ /* 0x000fc800078e00ff */
[----:B------:R-:W-:-:S04]  /*0190*/  IMAD.MOV R4, RZ, RZ, -R3 ;  /* 0x000000ffff047224 */ /* 0x000fc800078e0a03 */
[C---:B------:R-:W-:Y:S02]  /*01a0*/  IMAD R4, R5.reuse, R4, R6 ;  /* 0x0000000405047224 */ /* 0x040fe400078e0206 */
[----:B------:R-:W0:Y:S03]  /*01b0*/  LDC.64 R6, c[0x0][0x390] ;  /* 0x0000e400ff067b82 */ /* 0x000e260000000a00 */
[----:B------:R-:W-:-:S13]  /*01c0*/  ISETP.GT.U32.AND P2, PT, R5, R4, PT ;  /* 0x000000040500720c */ /* 0x000fda0003f44070 */
[-C--:B------:R-:W-:Y:S01]  /*01d0*/  @!P2 IADD3 R4, PT, PT, R4, -R5.reuse, RZ ;  /* 0x800000050404a210 */ /* 0x080fe20007ffe0ff */
[----:B------:R-:W-:Y:S01]  /*01e0*/  @!P2 VIADD R3, R3, 0x1 ;  /* 0x000000010303a836 */ /* 0x000fe20000000000 */
[----:B------:R-:W-:Y:S02]  /*01f0*/  ISETP.NE.AND P2, PT, R9, RZ, PT ;  /* 0x000000ff0900720c */ /* 0x000fe40003f45270 */
[----:B------:R-:W-:Y:S02]  /*0200*/  ISETP.GE.U32.AND P0, PT, R4, R5, PT ;  /* 0x000000050400720c */ /* 0x000fe40003f06070 */
[----:B------:R-:W3:Y:S11]  /*0210*/  LDC.64 R4, c[0x0][0x3a0] ;  /* 0x0000e800ff047b82 */ /* 0x000ef60000000a00 */
[----:B------:R-:W-:-:S05]  /*0220*/  @P0 IADD3 R3, PT, PT, R3, 0x1, RZ ;  /* 0x0000000103030810 */ /* 0x000fca0007ffe0ff */
[----:B------:R-:W-:Y:S02]  /*0230*/  IMAD.MOV.U32 R8, RZ, RZ, R3 ;  /* 0x000000ffff087224 */ /* 0x000fe400078e0003 */
[----:B------:R-:W4:Y:S03]  /*0240*/  LDC.64 R2, c[0x0][0x398] ;  /* 0x0000e600ff027b82 */ /* 0x000f260000000a00 */
[----:B------:R-:W-:Y:S02]  /*0250*/  @!P1 IADD3 R8, PT, PT, -R8, RZ, RZ ;  /* 0x000000ff08089210 */ /* 0x000fe40007ffe1ff */
[----:B------:R-:W-:-:S04]  /*0260*/  @!P2 LOP3.LUT R8, RZ, R9, RZ, 0x33, !PT ;  /* 0x00000009ff08a212 */ /* 0x000fc800078e33ff */
[C---:B------:R-:W-:Y:S01]  /*0270*/  IADD3 R10, PT, PT, -R8.reuse, RZ, RZ ;  /* 0x000000ff080a7210 */ /* 0x040fe20007ffe1ff */
[----:B-1----:R-:W-:-:S04]  /*0280*/  VIADD R8, R8, UR4 ;  /* 0x0000000408087c36 */ /* 0x002fc80008000000 */
[----:B------:R-:W-:-:S05]  /*0290*/  IMAD R9, R9, R10, R0 ;  /* 0x0000000a09097224 */ /* 0x000fca00078e0200 */
[----:B------:R-:W-:-:S05]  /*02a0*/  IADD3 R9, PT, PT, R9, UR4, RZ ;  /* 0x0000000409097c10 */ /* 0x000fca000fffe0ff */
[----:B------:R-:W-:-:S04]  /*02b0*/  IMAD R9, R8, UR5, R9 ;  /* 0x0000000508097c24 */ /* 0x000fc8000f8e0209 */
[----:B---3--:R-:W-:-:S04]  /*02c0*/  IMAD.WIDE R4, R9, 0x4, R4 ;  /* 0x0000000409047825 */ /* 0x008fc800078e0204 */
[----:B----4-:R-:W-:Y:S02]  /*02d0*/  IMAD.WIDE R2, R9, 0x4, R2 ;  /* 0x0000000409027825 */ /* 0x010fe400078e0202 */
[----:B--2---:R-:W2:Y:S02]  /*02e0*/  LDG.E R4, desc[UR6][R4.64] ;  /* 0x0000000604047981 */ /* 0x004ea4000c1e1900 */
[----:B0-----:R-:W-:Y:S02]  /*02f0*/  IMAD.WIDE R6, R0, 0x4, R6 ;  /* 0x0000000400067825 */ /* 0x001fe400078e0206 */
[----:B------:R-:W3:Y:S04]  /*0300*/  LDG.E R2, desc[UR6][R2.64] ;  /* 0x0000000602027981 */ /* 0x000ee8000c1e1900 */
[----:B------:R-:W4:Y:S01]  /*0310*/  LDG.E R0, desc[UR6][R6.64] ;  /* 0x0000000606007981 */ /* 0x000f22000c1e1900 */
[----:B--2---:R-:W-:-:S04]  /*0320*/  FMUL R9, R4, R4 ;  /* 0x0000000404097220 */ /* 0x004fc80000400000 */
[----:B---3--:R-:W-:-:S04]  /*0330*/  FFMA R9, R2, R2, R9 ;  /* 0x0000000202097223 */ /* 0x008fc80000000009 */
[----:B----4-:R-:W-:-:S05]  /*0340*/  FADD R9, R9, R0 ;  /* 0x0000000009097221 */ /* 0x010fca0000000000 */
[----:B------:R-:W-:Y:S01]  /*0350*/  FSETP.NEU.AND P0, PT, R9, RZ, PT ;  /* 0x000000ff0900720b */ /* 0x000fe20003f0d000 */
[----:B------:R0:W-:-:S12]  /*0360*/  STG.E desc[UR6][R6.64], R9 ;  /* 0x0000000906007986 */ /* 0x0001d8000c101906 */
[----:B0-----:R-:W-:Y:S05]  /*0370*/  @P0 EXIT ;  /* 0x000000000000094d */ /* 0x001fea0003800000 */
[----:B------:R-:W-:-:S05]  /*0380*/  MOV R3, 0x3f800000 ;  /* 0x3f80000000037802 */ /* 0x000fca0000000f00 */
[----:B------:R-:W-:Y:S01]  /*0390*/  STG.E desc[UR6][R6.64], R3 ;  /* 0x0000000306007986 */ /* 0x000fe2000c101906 */
[----:B------:R-:W-:Y:S05]  /*03a0*/  EXIT ;  /* 0x000000000000794d */ /* 0x000fea0003800000 */
.L_x_55:
        /* <DEDUP_REMOVED lines=13> */
.L_x_274:


//--------------------- .text._Z13cal_migrationiiiiPfS_S_ --------------------------
	.section	.text._Z13cal_migrationiiiiPfS_S_,"ax",@progbits
	.align	128
        .global         _Z13cal_migrationiiiiPfS_S_
        .type           _Z13cal_migrationiiiiPfS_S_,@function
        .size           _Z13cal_migrationiiiiPfS_S_,(.L_x_275 - _Z13cal_migrationiiiiPfS_S_)
        .other          _Z13cal_migrationiiiiPfS_S_,@"STO_CUDA_ENTRY STV_DEFAULT"
_Z13cal_migrationiiiiPfS_S_:
.text._Z13cal_migrationiiiiPfS_S_:
        /* <DEDUP_REMOVED lines=33> */
[----:B------:R-:W3:Y:S01]  /*0210*/  LDC.64 R4, c[0x0][0x3a0] ;  /* 0x0000e800ff047b82 */ /* 0x000ee20000000a00 */
[----:B0-----:R-:W-:-:S10]  /*0220*/  IMAD.WIDE R6, R0, 0x4, R6 ;  /* 0x0000000400067825 */ /* 0x001fd400078e0206 */
[----:B------:R-:W-:-:S05]  /*0230*/  @P0 IADD3 R3, PT, PT, R3, 0x1, RZ ;  /* 0x0000000103030810 */ /* 0x000fca0007ffe0ff */
[----:B------:R-:W-:Y:S02]  /*0240*/  IMAD.MOV.U32 R8, RZ, RZ, R3 ;  /* 0x000000ffff087224 */ /* 0x000fe400078e0003 */
[----:B------:R-:W0:Y:S03]  /*0250*/  LDC.64 R2, c[0x0][0x398] ;  /* 0x0000e600ff027b82 */ /* 0x000e260000000a00 */
[----:B------:R-:W-:Y:S02]  /*0260*/  @!P1 IADD3 R8, PT, PT, -R8, RZ, RZ ;  /* 0x000000ff08089210 */ /* 0x000fe40007ffe1ff */
[----:B------:R-:W-:-:S05]  /*0270*/  @!P2 LOP3.LUT R8, RZ, R9, RZ, 0x33, !PT ;  /* 0x00000009ff08a212 */ /* 0x000fca00078e33ff */
[----:B------:R-:W-:Y:S01]  /*0280*/  IMAD.MOV R10, RZ, RZ, -R8 ;  /* 0x000000ffff0a7224 */ /* 0x000fe200078e0a08 */
[----:B-1----:R-:W-:-:S03]  /*0290*/  IADD3 R8, PT, PT, R8, UR4, RZ ;  /* 0x0000000408087c10 */ /* 0x002fc6000fffe0ff */
[----:B------:R-:W-:-:S05]  /*02a0*/  IMAD R9, R9, R10, R0 ;  /* 0x0000000a09097224 */ /* 0x000fca00078e0200 */
[----:B------:R-:W-:-:S05]  /*02b0*/  IADD3 R9, PT, PT, R9, UR4, RZ ;  /* 0x0000000409097c10 */ /* 0x000fca000fffe0ff */
[----:B------:R-:W-:-:S04]  /*02c0*/  IMAD R9, R8, UR5, R9 ;  /* 0x0000000508097c24 */ /* 0x000fc8000f8e0209 */
[----:B0-----:R-:W-:-:S04]  /*02d0*/  IMAD.WIDE R2, R9, 0x4, R2 ;  /* 0x0000000409027825 */ /* 0x001fc800078e0202 */
[----:B---3--:R-:W-:Y:S02]  /*02e0*/  IMAD.WIDE R4, R9, 0x4, R4 ;  /* 0x0000000409047825 */ /* 0x008fe400078e0204 */
[----:B--2---:R-:W2:Y:S04]  /*02f0*/  LDG.E R9, desc[UR6][R6.64] ;  /* 0x0000000606097981 */ /* 0x004ea8000c1e1900 */
[----:B------:R-:W2:Y:S04]  /*0300*/  LDG.E R2, desc[UR6][R2.64] ;  /* 0x0000000602027981 */ /* 0x000ea8000c1e1900 */
[----:B------:R-:W2:Y:S02]  /*0310*/  LDG.E R5, desc[UR6][R4.64] ;  /* 0x0000000604057981 */ /* 0x000ea4000c1e1900 */
[----:B--2---:R-:W-:-:S05]  /*0320*/  FFMA R9, R2, R5, R9 ;  /* 0x0000000502097223 */ /* 0x004fca0000000009 */
[----:B------:R-:W-:Y:S01]  /*0330*/  STG.E desc[UR6][R6.64], R9 ;  /* 0x0000000906007986 */ /* 0x000fe2000c101906 */
[----:B------:R-:W-:Y:S05]  /*0340*/  EXIT ;  /* 0x000000000000794d */ /* 0x000fea0003800000 */
.L_x_56:
        /* <DEDUP_REMOVED lines=11> */
.L_x_275:


//--------------------- .text._Z14wavefield_bndriiiiiiiPfS_S_S_b --------------------------
	.section	.text._Z14wavefield_bndriiiiiiiPfS_S_S_b,"ax",@progbits
	.align	128
        .global         _Z14wavefield_bndriiiiiiiPfS_S_S_b
        .type           _Z14wavefield_bndriiiiiiiPfS_S_S_b,@function
        .size           _Z14wavefield_bndriiiiiiiPfS_S_S_b,(.L_x_276 - _Z14wavefield_bndriiiiiiiPfS_S_S_b)
        .other          _Z14wavefield_bndriiiiiiiPfS_S_S_b,@"STO_CUDA_ENTRY STV_DEFAULT"
_Z14wavefield_bndriiiiiiiPfS_S_S_b:
.text._Z14wavefield_bndriiiiiiiPfS_S_S_b:
[----:B------:R-:W-:Y:S01]  /*0000*/  LDC R1, c[0x0][0x37c] ;  /* 0x0000df00ff017b82 */ /* 0x000fe20000000800 */
[----:B------:R-:W0:Y:S07]  /*0010*/  S2R R3, SR_TID.X ;  /* 0x0000000000037919 */ /* 0x000e2e0000002100 */
[----:B------:R-:W1:Y:S01]  /*0020*/  LDC.64 R4, c[0x0][0x388] ;  /* 0x0000e200ff047b82 */ /* 0x000e620000000a00 */
[----:B------:R-:W0:Y:S01]  /*0030*/  LDCU UR4, c[0x0][0x360] ;  /* 0x00006c00ff0477ac */ /* 0x000e220008000800 */
[----:B------:R-:W0:Y:S01]  /*0040*/  S2R R0, SR_CTAID.X ;  /* 0x0000000000007919 */ /* 0x000e220000002500 */
[----:B-1----:R-:W-:Y:S01]  /*0050*/  SHF.L.U32 R2, R4, 0x1, RZ ;  /* 0x0000000104027819 */ /* 0x002fe200000006ff */
[----:B0-----:R-:W-:-:S03]  /*0060*/  IMAD R3, R0, UR4, R3 ;  /* 0x0000000400037c24 */ /* 0x001fc6000f8e0203 */
[----:B------:R-:W-:-:S04]  /*0070*/  LEA R0, R5, R2, 0x1 ;  /* 0x0000000205007211 */ /* 0x000fc800078e08ff */
[----:B------:R-:W-:-:S13]  /*0080*/  ISETP.GE.AND P0, PT, R3, R0, PT ;  /* 0x000000000300720c */ /* 0x000fda0003f06270 */
[----:B------:R-:W-:Y:S05]  /*0090*/  @P0 EXIT ;  /* 0x000000000000094d */ /* 0x000fea0003800000 */
[----:B------:R-:W0:Y:S01]  /*00a0*/  LDCU.U8 UR4, c[0x0][0x3c0] ;  /* 0x00007800ff0477ac */ /* 0x000e220008000000 */
[----:B------:R-:W1:Y:S01]  /*00b0*/  LDCU.64 UR6, c[0x0][0x358] ;  /* 0x00006b00ff0677ac */ /* 0x000e620008000a00 */
[----:B0-----:R-:W-:-:S04]  /*00c0*/  UPRMT UR4, UR4, 0x8880, URZ ;  /* 0x0000888004047896 */ /* 0x001fc800080000ff */
[----:B------:R-:W-:-:S09]  /*00d0*/  UISETP.NE.AND UP0, UPT, UR4, URZ, UPT ;  /* 0x000000ff0400728c */ /* 0x000fd2000bf05270 */
[----:B-1----:R-:W-:Y:S05]  /*00e0*/  BRA.U !UP0, `(.L_x_57) ;  /* 0x0000000508687547 */ /* 0x002fea000b800000 */
[----:B------:R-:W-:-:S13]  /*00f0*/  ISETP.GE.AND P0, PT, R3, R4, PT ;  /* 0x000000040300720c */ /* 0x000fda0003f06270 */
[----:B------:R-:W-:Y:S05]  /*0100*/  @P0 BRA `(.L_x_58) ;  /* 0x0000000000600947 */ /* 0x000fea0003800000 */
[----:B------:R-:W0:Y:S01]  /*0110*/  LDCU.64 UR8, c[0x0][0x390] ;  /* 0x00007200ff0877ac */ /* 0x000e220008000a00 */
[----:B------:R-:W1:Y:S01]  /*0120*/  LDCU UR4, c[0x0][0x384] ;  /* 0x00007080ff0477ac */ /* 0x000e620008000800 */
[----:B------:R-:W2:Y:S01]  /*0130*/  LDCU.128 UR12, c[0x0][0x3a0] ;  /* 0x00007400ff0c77ac */ /* 0x000ea20008000c00 */
[----:B0-----:R-:W-:-:S05]  /*0140*/  IADD3 R2, PT, PT, R3, UR8, RZ ;  /* 0x0000000803027c10 */ /* 0x001fca000fffe0ff */
[----:B-1----:R-:W-:Y:S01]  /*0150*/  IMAD R2, R2, UR4, RZ ;  /* 0x0000000402027c24 */ /* 0x002fe2000f8e02ff */
[----:B------:R-:W-:-:S04]  /*0160*/  USHF.R.S32.HI UR4, URZ, 0x1f, UR8 ;  /* 0x0000001fff047899 */ /* 0x000fc80008011408 */
[----:B------:R-:W-:-:S04]  /*0170*/  IADD3 R4, P0, PT, R2, UR8, RZ ;  /* 0x0000000802047c10 */ /* 0x000fc8000ff1e0ff */
[----:B------:R-:W-:Y:S02]  /*0180*/  LEA.HI.X.SX32 R5, R2, UR4, 0x1, P0 ;  /* 0x0000000402057c11 */ /* 0x000fe400080f0eff */
[C---:B------:R-:W-:Y:S02]  /*0190*/  SHF.L.U32 R8, R4.reuse, 0x2, RZ ;  /* 0x0000000204087819 */ /* 0x040fe400000006ff */
[----:B------:R-:W-:Y:S02]  /*01a0*/  SHF.L.U64.HI R2, R4, 0x2, R5 ;  /* 0x0000000204027819 */ /* 0x000fe40000010205 */
[----:B--2---:R-:W-:Y:S01]  /*01b0*/  IADD3 R6, P0, PT, R8, UR12, RZ ;  /* 0x0000000c08067c10 */ /* 0x004fe2000ff1e0ff */
[----:B------:R-:W0:Y:S03]  /*01c0*/  LDC.64 R4, c[0x0][0x3b0] ;  /* 0x0000ec00ff047b82 */ /* 0x000e260000000a00 */
[----:B------:R-:W-:-:S06]  /*01d0*/  IADD3.X R7, PT, PT, R2, UR13, RZ, P0, !PT ;  /* 0x0000000d02077c10 */ /* 0x000fcc00087fe4ff */
[----:B------:R-:W2:Y:S01]  /*01e0*/  LDG.E R7, desc[UR6][R6.64+-0x4] ;  /* 0xfffffc0606077981 */ /* 0x000ea2000c1e1900 */
[----:B------:R-:W-:Y:S01]  /*01f0*/  IADD3 R8, P0, PT, R8, UR14, RZ ;  /* 0x0000000e08087c10 */ /* 0x000fe2000ff1e0ff */
[----:B------:R-:W-:-:S03]  /*0200*/  IMAD R11, R0, UR9, R3 ;  /* 0x00000009000b7c24 */ /* 0x000fc6000f8e0203 */
[----:B------:R-:W-:Y:S01]  /*0210*/  IADD3.X R9, PT, PT, R2, UR15, RZ, P0, !PT ;  /* 0x0000000f02097c10 */ /* 0x000fe200087fe4ff */
[C---:B0-----:R-:W-:Y:S02]  /*0220*/  IMAD.WIDE R2, R11.reuse, 0x4, R4 ;  /* 0x000000040b027825 */ /* 0x041fe400078e0204 */
[----:B------:R-:W0:Y:S03]  /*0230*/  LDC.64 R4, c[0x0][0x3b8] ;  /* 0x0000ee00ff047b82 */ /* 0x000e260000000a00 */
[----:B--2---:R-:W-:Y:S04]  /*0240*/  STG.E desc[UR6][R2.64], R7 ;  /* 0x0000000702007986 */ /* 0x004fe8000c101906 */
[----:B------:R-:W2:Y:S01]  /*0250*/  LDG.E R9, desc[UR6][R8.64+-0x4] ;  /* 0xfffffc0608097981 */ /* 0x000ea2000c1e1900 */
[----:B0-----:R-:W-:-:S05]  /*0260*/  IMAD.WIDE R4, R11, 0x4, R4 ;  /* 0x000000040b047825 */ /* 0x001fca00078e0204 */
[----:B--2---:R-:W-:Y:S01]  /*0270*/  STG.E desc[UR6][R4.64], R9 ;  /* 0x0000000904007986 */ /* 0x004fe2000c101906 */
[----:B------:R-:W-:Y:S05]  /*0280*/  EXIT ;  /* 0x000000000000794d */ /* 0x000fea0003800000 */
.L_x_58:
[----:B------:R-:W-:-:S13]  /*0290*/  ISETP.GE.AND P0, PT, R3, R2, PT ;  /* 0x000000020300720c */ /* 0x000fda0003f06270 */
[----:B------:R-:W-:Y:S05]  /*02a0*/  @P0 BRA `(.L_x_59) ;  /* 0x0000000000500947 */ /* 0x000fea0003800000 */
[----:B------:R-:W0:Y:S01]  /*02b0*/  LDCU.64 UR4, c[0x0][0x390] ;  /* 0x00007200ff0477ac */ /* 0x000e220008000a00 */
[----:B------:R-:W1:Y:S01]  /*02c0*/  LDC.64 R6, c[0x0][0x3a0] ;  /* 0x0000e800ff067b82 */ /* 0x000e620000000a00 */
[----:B------:R-:W2:Y:S07]  /*02d0*/  LDCU UR8, c[0x0][0x384] ;  /* 0x00007080ff0877ac */ /* 0x000eae0008000800 */
[----:B------:R-:W3:Y:S01]  /*02e0*/  LDC.64 R8, c[0x0][0x3b0] ;  /* 0x0000ec00ff087b82 */ /* 0x000ee20000000a00 */
[----:B0-----:R-:W-:-:S02]  /*02f0*/  IADD3 R4, PT, PT, R3, UR4, -R4 ;  /* 0x0000000403047c10 */ /* 0x001fc4000fffe804 */
[----:B------:R-:W-:-:S05]  /*0300*/  IADD3 R5, PT, PT, R5, UR4, RZ ;  /* 0x0000000405057c10 */ /* 0x000fca000fffe0ff */
[----:B--2---:R-:W-:-:S05]  /*0310*/  IMAD R4, R4, UR8, R5 ;  /* 0x0000000804047c24 */ /* 0x004fca000f8e0205 */
[----:B------:R-:W-:-:S05]  /*0320*/  IADD3 R11, PT, PT, R4, 0x1, RZ ;  /* 0x00000001040b7810 */ /* 0x000fca0007ffe0ff */
[----:B-1----:R-:W-:Y:S02]  /*0330*/  IMAD.WIDE R4, R11, 0x4, R6 ;  /* 0x000000040b047825 */ /* 0x002fe400078e0206 */
[----:B------:R-:W0:Y:S04]  /*0340*/  LDC.64 R6, c[0x0][0x3a8] ;  /* 0x0000ea00ff067b82 */ /* 0x000e280000000a00 */
[----:B------:R-:W2:Y:S01]  /*0350*/  LDG.E R5, desc[UR6][R4.64] ;  /* 0x0000000604057981 */ /* 0x000ea2000c1e1900 */
[----:B------:R-:W-:-:S04]  /*0360*/  IMAD R13, R0, UR5, R3 ;  /* 0x00000005000d7c24 */ /* 0x000fc8000f8e0203 */
[----:B---3--:R-:W-:-:S04]  /*0370*/  IMAD.WIDE R8, R13, 0x4, R8 ;  /* 0x000000040d087825 */ /* 0x008fc800078e0208 */
[----:B0-----:R-:W-:Y:S02]  /*0380*/  IMAD.WIDE R2, R11, 0x4, R6 ;  /* 0x000000040b027825 */ /* 0x001fe400078e0206 */
[----:B------:R-:W0:Y:S01]  /*0390*/  LDC.64 R6, c[0x0][0x3b8] ;  /* 0x0000ee00ff067b82 */ /* 0x000e220000000a00 */
[----:B--2---:R-:W-:Y:S04]  /*03a0*/  STG.E desc[UR6][R8.64], R5 ;  /* 0x0000000508007986 */ /* 0x004fe8000c101906 */
[----:B------:R-:W2:Y:S01]  /*03b0*/  LDG.E R3, desc[UR6][R2.64] ;  /* 0x0000000602037981 */ /* 0x000ea2000c1e1900 */
[----:B0-----:R-:W-:-:S05]  /*03c0*/  IMAD.WIDE R6, R13, 0x4, R6 ;  /* 0x000000040d067825 */ /* 0x001fca00078e0206 */
[----:B--2---:R-:W-:Y:S01]  /*03d0*/  STG.E desc[UR6][R6.64], R3 ;  /* 0x0000000306007986 */ /* 0x004fe2000c101906 */
[----:B------:R-:W-:Y:S05]  /*03e0*/  EXIT ;  /* 0x000000000000794d */ /* 0x000fea0003800000 */
.L_x_59:
[----:B------:R-:W-:-:S04]  /*03f0*/  IADD3 R8, PT, PT, R0, -R5, RZ ;  /* 0x8000000500087210 */ /* 0x000fc80007ffe0ff */
[----:B------:R-:W-:-:S13]  /*0400*/  ISETP.GE.AND P0, PT, R3, R8, PT ;  /* 0x000000080300720c */ /* 0x000fda0003f06270 */
[----:B------:R-:W-:Y:S05]  /*0410*/  @P0 BRA `(.L_x_60) ;  /* 0x00000000004c0947 */ /* 0x000fea0003800000 */
[----:B------:R-:W0:Y:S01]  /*0420*/  LDC R11, c[0x0][0x384] ;  /* 0x0000e100ff0b7b82 */ /* 0x000e220000000800 */
[----:B------:R-:W1:Y:S07]  /*0430*/  LDCU.64 UR8, c[0x0][0x390] ;  /* 0x00007200ff0877ac */ /* 0x000e6e0008000a00 */
[----:B------:R-:W2:Y:S08]  /*0440*/  LDC.64 R4, c[0x0][0x3a0] ;  /* 0x0000e800ff047b82 */ /* 0x000eb00000000a00 */
[----:B------:R-:W3:Y:S01]  /*0450*/  LDC.64 R6, c[0x0][0x3b0] ;  /* 0x0000ec00ff067b82 */ /* 0x000ee20000000a00 */
[----:B-1----:R-:W-:-:S02]  /*0460*/  UIADD3 UR4, UPT, UPT, UR8, -0x1, URZ ;  /* 0xffffffff08047890 */ /* 0x002fc4000fffe0ff */
[----:B------:R-:W-:-:S05]  /*0470*/  IADD3 R2, PT, PT, R3, UR8, -R2 ;  /* 0x0000000803027c10 */ /* 0x000fca000fffe802 */
[----:B------:R-:W1:Y:S01]  /*0480*/  LDC.64 R8, c[0x0][0x3a8] ;  /* 0x0000ea00ff087b82 */ /* 0x000e620000000a00 */
[----:B0-----:R-:W-:-:S04]  /*0490*/  IMAD R11, R11, UR4, R2 ;  /* 0x000000040b0b7c24 */ /* 0x001fc8000f8e0202 */
[----:B--2---:R-:W-:-:S06]  /*04a0*/  IMAD.WIDE R4, R11, 0x4, R4 ;  /* 0x000000040b047825 */ /* 0x004fcc00078e0204 */
[----:B------:R-:W2:Y:S01]  /*04b0*/  LDG.E R5, desc[UR6][R4.64] ;  /* 0x0000000604057981 */ /* 0x000ea2000c1e1900 */
[----:B------:R-:W-:-:S04]  /*04c0*/  IMAD R13, R0, UR9, R3 ;  /* 0x00000009000d7c24 */ /* 0x000fc8000f8e0203 */
[----:B---3--:R-:W-:-:S04]  /*04d0*/  IMAD.WIDE R6, R13, 0x4, R6 ;  /* 0x000000040d067825 */ /* 0x008fc800078e0206 */
[----:B-1----:R-:W-:Y:S02]  /*04e0*/  IMAD.WIDE R2, R11, 0x4, R8 ;  /* 0x000000040b027825 */ /* 0x002fe400078e0208 */
[----:B------:R-:W0:Y:S01]  /*04f0*/  LDC.64 R8, c[0x0][0x3b8] ;  /* 0x0000ee00ff087b82 */ /* 0x000e220000000a00 */
[----:B--2---:R-:W-:Y:S04]  /*0500*/  STG.E desc[UR6][R6.64], R5 ;  /* 0x0000000506007986 */ /* 0x004fe8000c101906 */
[----:B------:R-:W2:Y:S01]  /*0510*/  LDG.E R3, desc[UR6][R2.64] ;  /* 0x0000000602037981 */ /* 0x000ea2000c1e1900 */
[----:B0-----:R-:W-:-:S05]  /*0520*/  IMAD.WIDE R8, R13, 0x4, R8 ;  /* 0x000000040d087825 */ /* 0x001fca00078e0208 */
[----:B--2---:R-:W-:Y:S01]  /*0530*/  STG.E desc[UR6][R8.64], R3 ;  /* 0x0000000308007986 */ /* 0x004fe2000c101906 */
[----:B------:R-:W-:Y:S05]  /*0540*/  EXIT ;  /* 0x000000000000794d */ /* 0x000fea0003800000 */
.L_x_60:
[----:B------:R-:W0:Y:S01]  /*0550*/  LDC R5, c[0x0][0x384] ;  /* 0x0000e100ff057b82 */ /* 0x000e220000000800 */
[----:B------:R-:W1:Y:S07]  /*0560*/  LDCU.64 UR4, c[0x0][0x390] ;  /* 0x00007200ff0477ac */ /* 0x000e6e0008000a00 */
[----:B------:R-:W2:Y:S01]  /*0570*/  LDC.64 R6, c[0x0][0x3a0] ;  /* 0x0000e800ff067b82 */ /* 0x000ea20000000a00 */
[----:B-1----:R-:W-:Y:S02]  /*0580*/  IADD3 R4, PT, PT, R4, UR4, RZ ;  /* 0x0000000404047c10 */ /* 0x002fe4000fffe0ff */
[----:B------:R-:W-:-:S03]  /*0590*/  IADD3 R8, PT, PT, R3, UR4, -R8 ;  /* 0x0000000403087c10 */ /* 0x000fc6000fffe808 */
[----:B0-----:R-:W-:-:S05]  /*05a0*/  IMAD R5, R4, R5, R5 ;  /* 0x0000000504057224 */ /* 0x001fca00078e0205 */
[----:B------:R-:W-:Y:S02]  /*05b0*/  IADD3 R11, PT, PT, R8, R5, RZ ;  /* 0x00000005080b7210 */ /* 0x000fe40007ffe0ff */
[----:B------:R-:W0:Y:S03]  /*05c0*/  LDC.64 R8, c[0x0][0x3a8] ;  /* 0x0000ea00ff087b82 */ /* 0x000e260000000a00 */
[----:B--2---:R-:W-:-:S05]  /*05d0*/  IMAD.WIDE R4, R11, 0x4, R6 ;  /* 0x000000040b047825 */ /* 0x004fca00078e0206 */
[----:B------:R-:W1:Y:S01]  /*05e0*/  LDC.64 R6, c[0x0][0x3b0] ;  /* 0x0000ec00ff067b82 */ /* 0x000e620000000a00 */
[----:B------:R-:W2:Y:S01]  /*05f0*/  LDG.E R5, desc[UR6][R4.64] ;  /* 0x0000000604057981 */ /* 0x000ea2000c1e1900 */
[----:B------:R-:W-:Y:S02]  /*0600*/  IMAD R13, R0, UR5, R3 ;  /* 0x00000005000d7c24 */ /* 0x000fe4000f8e0203 */
[----:B0-----:R-:W-:-:S04]  /*0610*/  IMAD.WIDE R2, R11, 0x4, R8 ;  /* 0x000000040b027825 */ /* 0x001fc800078e0208 */
[----:B------:R-:W0:Y:S01]  /*0620*/  LDC.64 R8, c[0x0][0x3b8] ;  /* 0x0000ee00ff087b82 */ /* 0x000e220000000a00 */
[----:B-1----:R-:W-:-:S05]  /*0630*/  IMAD.WIDE R6, R13, 0x4, R6 ;  /* 0x000000040d067825 */ /* 0x002fca00078e0206 */
[----:B--2---:R-:W-:Y:S04]  /*0640*/  STG.E desc[UR6][R6.64], R5 ;  /* 0x0000000506007986 */ /* 0x004fe8000c101906 */
[----:B------:R-:W2:Y:S01]  /*0650*/  LDG.E R3, desc[UR6][R2.64] ;  /* 0x0000000602037981 */ /* 0x000ea2000c1e1900 */
[----:B0-----:R-:W-:-:S05]  /*0660*/  IMAD.WIDE R8, R13, 0x4, R8 ;  /* 0x000000040d087825 */ /* 0x001fca00078e0208 */
[----:B--2---:R-:W-:Y:S01]  /*0670*/  STG.E desc[UR6][R8.64], R3 ;  /* 0x0000000308007986 */ /* 0x004fe2000c101906 */
[----:B------:R-:W-:Y:S05]  /*0680*/  EXIT ;  /* 0x000000000000794d */ /* 0x000fea0003800000 */
.L_x_57:
[----:B------:R-:W-:-:S13]  /*0690*/  ISETP.GE.AND P0, PT, R3, R4, PT ;  /* 0x000000040300720c */ /* 0x000fda0003f06270 */
[----:B------:R-:W-:Y:S05]  /*06a0*/  @P0 BRA `(.L_x_61) ;  /* 0x0000000000600947 */ /* 0x000fea0003800000 */
[----:B------:R-:W0:Y:S01]  /*06b0*/  LDC.64 R4, c[0x0][0x3b0] ;  /* 0x0000ec00ff047b82 */ /* 0x000e220000000a00 */
[----:B------:R-:W1:Y:S01]  /*06c0*/  LDCU.64 UR4, c[0x0][0x390] ;  /* 0x00007200ff0477ac */ /* 0x000e620008000a00 */
[----:B------:R-:W2:Y:S06]  /*06d0*/  LDCU.128 UR8, c[0x0][0x3a0] ;  /* 0x00007400ff0877ac */ /* 0x000eac0008000c00 */
[----:B------:R-:W3:Y:S01]  /*06e0*/  LDC.64 R6, c[0x0][0x3b8] ;  /* 0x0000ee00ff067b82 */ /* 0x000ee20000000a00 */
[----:B-1----:R-:W-:Y:S01]  /*06f0*/  IMAD R11, R0, UR5, R3 ;  /* 0x00000005000b7c24 */ /* 0x002fe2000f8e0203 */
[----:B------:R-:W1:Y:S03]  /*0700*/  LDCU UR5, c[0x0][0x384] ;  /* 0x00007080ff0577ac */ /* 0x000e660008000800 */
[----:B0-----:R-:W-:-:S05]  /*0710*/  IMAD.WIDE R4, R11, 0x4, R4 ;  /* 0x000000040b047825 */ /* 0x001fca00078e0204 */
[----:B------:R-:W4:Y:S01]  /*0720*/  LDG.E R9, desc[UR6][R4.64] ;  /* 0x0000000604097981 */ /* 0x000f22000c1e1900 */
[----:B------:R-:W-:Y:S01]  /*0730*/  IADD3 R3, PT, PT, R3, UR4, RZ ;  /* 0x0000000403037c10 */ /* 0x000fe2000fffe0ff */
[----:B---3--:R-:W-:-:S04]  /*0740*/  IMAD.WIDE R6, R11, 0x4, R6 ;  /* 0x000000040b067825 */ /* 0x008fc800078e0206 */
[----:B-1----:R-:W-:Y:S01]  /*0750*/  IMAD R3, R3, UR5, RZ ;  /* 0x0000000503037c24 */ /* 0x002fe2000f8e02ff */
[----:B------:R-:W-:-:S04]  /*0760*/  USHF.R.S32.HI UR5, URZ, 0x1f, UR4 ;  /* 0x0000001fff057899 */ /* 0x000fc80008011404 */
[----:B------:R-:W-:-:S04]  /*0770*/  IADD3 R0, P0, PT, R3, UR4, RZ ;  /* 0x0000000403007c10 */ /* 0x000fc8000ff1e0ff */
[----:B------:R-:W-:Y:S02]  /*0780*/  LEA.HI.X.SX32 R3, R3, UR5, 0x1, P0 ;  /* 0x0000000503037c11 */ /* 0x000fe400080f0eff */
[C---:B------:R-:W-:Y:S02]  /*0790*/  SHF.L.U32 R8, R0.reuse, 0x2, RZ ;  /* 0x0000000200087819 */ /* 0x040fe400000006ff */
[----:B------:R-:W-:Y:S02]  /*07a0*/  SHF.L.U64.HI R0, R0, 0x2, R3 ;  /* 0x0000000200007819 */ /* 0x000fe40000010203 */
[----:B--2---:R-:W-:-:S04]  /*07b0*/  IADD3 R2, P0, PT, R8, UR8, RZ ;  /* 0x0000000808027c10 */ /* 0x004fc8000ff1e0ff */
[----:B------:R-:W-:-:S05]  /*07c0*/  IADD3.X R3, PT, PT, R0, UR9, RZ, P0, !PT ;  /* 0x0000000900037c10 */ /* 0x000fca00087fe4ff */
[----:B----4-:R-:W-:Y:S04]  /*07d0*/  STG.E desc[UR6][R2.64+-0x4], R9 ;  /* 0xfffffc0902007986 */ /* 0x010fe8000c101906 */
[----:B------:R-:W2:Y:S01]  /*07e0*/  LDG.E R7, desc[UR6][R6.64] ;  /* 0x0000000606077981 */ /* 0x000ea2000c1e1900 */
[----:B------:R-:W-:-:S04]  /*07f0*/  IADD3 R4, P0, PT, R8, UR10, RZ ;  /* 0x0000000a08047c10 */ /* 0x000fc8000ff1e0ff */
[----:B------:R-:W-:-:S05]  /*0800*/  IADD3.X R5, PT, PT, R0, UR11, RZ, P0, !PT ;  /* 0x0000000b00057c10 */ /* 0x000fca00087fe4ff */
[----:B--2---:R-:W-:Y:S01]  /*0810*/  STG.E desc[UR6][R4.64+-0x4], R7 ;  /* 0xfffffc0704007986 */ /* 0x004fe2000c101906 */
[----:B------:R-:W-:Y:S05]  /*0820*/  EXIT ;  /* 0x000000000000794d */ /* 0x000fea0003800000 */
.L_x_61:
[----:B------:R-:W-:-:S13]  /*0830*/  ISETP.GE.AND P0, PT, R3, R2, PT ;  /* 0x000000020300720c */ /* 0x000fda0003f06270 */
[----:B------:R-:W-:Y:S05]  /*0840*/  @P0 BRA `(.L_x_62) ;  /* 0x0000000000500947 */ /* 0x000fea0003800000 */
[----:B------:R-:W0:Y:S01]  /*0850*/  LDC.64 R6, c[0x0][0x3b0] ;  /* 0x0000ec00ff067b82 */ /* 0x000e220000000a00 */
[----:B------:R-:W1:Y:S07]  /*0860*/  LDCU.64 UR4, c[0x0][0x390] ;  /* 0x00007200ff0477ac */ /* 0x000e6e0008000a00 */
[----:B------:R-:W2:Y:S08]  /*0870*/  LDC.64 R8, c[0x0][0x3a0] ;  /* 0x0000e800ff087b82 */ /* 0x000eb00000000a00 */
[----:B------:R-:W3:Y:S01]  /*0880*/  LDC.64 R10, c[0x0][0x3b8] ;  /* 0x0000ee00ff0a7b82 */ /* 0x000ee20000000a00 */
[----:B-1----:R-:W-:Y:S01]  /*0890*/  IMAD R13, R0, UR5, R3 ;  /* 0x00000005000d7c24 */ /* 0x002fe2000f8e0203 */
[----:B------:R-:W1:Y:S03]  /*08a0*/  LDCU UR5, c[0x0][0x384] ;  /* 0x00007080ff0577ac */ /* 0x000e660008000800 */
[----:B0-----:R-:W-:-:S06]  /*08b0*/  IMAD.WIDE R6, R13, 0x4, R6 ;  /* 0x000000040d067825 */ /* 0x001fcc00078e0206 */
[----:B------:R-:W4:Y:S01]  /*08c0*/  LDG.E R7, desc[UR6][R6.64] ;  /* 0x0000000606077981 */ /* 0x000f22000c1e1900 */
[----:B------:R-:W-:Y:S02]  /*08d0*/  IADD3 R3, PT, PT, R3, UR4, -R4 ;  /* 0x0000000403037c10 */ /* 0x000fe4000fffe804 */
[----:B------:R-:W-:-:S05]  /*08e0*/  IADD3 R0, PT, PT, R5, UR4, RZ ;  /* 0x0000000405007c10 */ /* 0x000fca000fffe0ff */
[----:B-1----:R-:W-:Y:S02]  /*08f0*/  IMAD R0, R3, UR5, R0 ;  /* 0x0000000503007c24 */ /* 0x002fe4000f8e0200 */
[----:B---3--:R-:W-:Y:S01]  /*0900*/  IMAD.WIDE R10, R13, 0x4, R10 ;  /* 0x000000040d0a7825 */ /* 0x008fe200078e020a */
[----:B------:R-:W0:Y:S02]  /*0910*/  LDC.64 R2, c[0x0][0x3a8] ;  /* 0x0000ea00ff027b82 */ /* 0x000e240000000a00 */
[----:B------:R-:W-:-:S05]  /*0920*/  IADD3 R5, PT, PT, R0, 0x1, RZ ;  /* 0x0000000100057810 */ /* 0x000fca0007ffe0ff */
[----:B--2---:R-:W-:-:S05]  /*0930*/  IMAD.WIDE R8, R5, 0x4, R8 ;  /* 0x0000000405087825 */ /* 0x004fca00078e0208 */
[----:B----4-:R-:W-:Y:S04]  /*0940*/  STG.E desc[UR6][R8.64], R7 ;  /* 0x0000000708007986 */ /* 0x010fe8000c101906 */
[----:B------:R-:W2:Y:S01]  /*0950*/  LDG.E R11, desc[UR6][R10.64] ;  /* 0x000000060a0b7981 */ /* 0x000ea2000c1e1900 */
[----:B0-----:R-:W-:-:S05]  /*0960*/  IMAD.WIDE R2, R5, 0x4, R2 ;  /* 0x0000000405027825 */ /* 0x001fca00078e0202 */
[----:B--2---:R-:W-:Y:S01]  /*0970*/  STG.E desc[UR6][R2.64], R11 ;  /* 0x0000000b02007986 */ /* 0x004fe2000c101906 */
[----:B------:R-:W-:Y:S05]  /*0980*/  EXIT ;  /* 0x000000000000794d */ /* 0x000fea0003800000 */
.L_x_62:
[----:B------:R-:W-:-:S04]  /*0990*/  IADD3 R12, PT, PT, R0, -R5, RZ ;  /* 0x80000005000c7210 */ /* 0x000fc80007ffe0ff */
[----:B------:R-:W-:-:S13]  /*09a0*/  ISETP.GE.AND P0, PT, R3, R12, PT ;  /* 0x0000000c0300720c */ /* 0x000fda0003f06270 */
[----:B------:R-:W-:Y:S05]  /*09b0*/  @P0 BRA `(.L_x_63) ;  /* 0x00000000004c0947 */ /* 0x000fea0003800000 */
[----:B------:R-:W0:Y:S01]  /*09c0*/  LDC.64 R4, c[0x0][0x3b0] ;  /* 0x0000ec00ff047b82 */ /* 0x000e220000000a00 */
[----:B------:R-:W1:Y:S07]  /*09d0*/  LDCU.64 UR4, c[0x0][0x390] ;  /* 0x00007200ff0477ac */ /* 0x000e6e0008000a00 */
[----:B------:R-:W2:Y:S08]  /*09e0*/  LDC R13, c[0x0][0x384] ;  /* 0x0000e100ff0d7b82 */ /* 0x000eb00000000800 */
[----:B------:R-:W3:Y:S01]  /*09f0*/  LDC.64 R6, c[0x0][0x3a0] ;  /* 0x0000e800ff067b82 */ /* 0x000ee20000000a00 */
[----:B-1----:R-:W-:-:S04]  /*0a00*/  IMAD R11, R0, UR5, R3 ;  /* 0x00000005000b7c24 */ /* 0x002fc8000f8e0203 */
[----:B0-----:R-:W-:-:S03]  /*0a10*/  IMAD.WIDE R4, R11, 0x4, R4 ;  /* 0x000000040b047825 */ /* 0x001fc600078e0204 */
[----:B------:R-:W0:Y:S03]  /*0a20*/  LDC.64 R8, c[0x0][0x3b8] ;  /* 0x0000ee00ff087b82 */ /* 0x000e260000000a00 */
[----:B------:R-:W4:Y:S01]  /*0a30*/  LDG.E R5, desc[UR6][R4.64] ;  /* 0x0000000604057981 */ /* 0x000f22000c1e1900 */
[----:B------:R-:W-:Y:S02]  /*0a40*/  UIADD3 UR5, UPT, UPT, UR4, -0x1, URZ ;  /* 0xffffffff04057890 */ /* 0x000fe4000fffe0ff */
[----:B------:R-:W-:-:S05]  /*0a50*/  IADD3 R2, PT, PT, R3, UR4, -R2 ;  /* 0x0000000403027c10 */ /* 0x000fca000fffe802 */
[----:B--2---:R-:W-:Y:S02]  /*0a60*/  IMAD R13, R13, UR5, R2 ;  /* 0x000000050d0d7c24 */ /* 0x004fe4000f8e0202 */
[----:B------:R-:W1:Y:S02]  /*0a70*/  LDC.64 R2, c[0x0][0x3a8] ;  /* 0x0000ea00ff027b82 */ /* 0x000e640000000a00 */
[----:B---3--:R-:W-:-:S04]  /*0a80*/  IMAD.WIDE R6, R13, 0x4, R6 ;  /* 0x000000040d067825 */ /* 0x008fc800078e0206 */
[----:B0-----:R-:W-:Y:S01]  /*0a90*/  IMAD.WIDE R8, R11, 0x4, R8 ;  /* 0x000000040b087825 */ /* 0x001fe200078e0208 */
[----:B----4-:R-:W-:Y:S05]  /*0aa0*/  STG.E desc[UR6][R6.64], R5 ;  /* 0x0000000506007986 */ /* 0x010fea000c101906 */
[----:B------:R-:W2:Y:S01]  /*0ab0*/  LDG.E R9, desc[UR6][R8.64] ;  /* 0x0000000608097981 */ /* 0x000ea2000c1e1900 */
[----:B-1----:R-:W-:-:S05]  /*0ac0*/  IMAD.WIDE R2, R13, 0x4, R2 ;  /* 0x000000040d027825 */ /* 0x002fca00078e0202 */
[----:B--2---:R-:W-:Y:S01]  /*0ad0*/  STG.E desc[UR6][R2.64], R9 ;  /* 0x0000000902007986 */ /* 0x004fe2000c101906 */
[----:B------:R-:W-:Y:S05]  /*0ae0*/  EXIT ;  /* 0x000000000000794d */ /* 0x000fea0003800000 */
.L_x_63:
        /* <DEDUP_REMOVED lines=8> */
[----:B------:R-:W-:Y:S02]  /*0b70*/  IADD3 R4, PT, PT, R4, UR4, RZ ;  /* 0x0000000404047c10 */ /* 0x000fe4000fffe0ff */
[----:B------:R-:W-:-:S03]  /*0b80*/  IADD3 R3, PT, PT, R3, UR4, -R12 ;  /* 0x0000000403037c10 */ /* 0x000fc6000fffe80c */
[----:B--2---:R-:W-:-:S05]  /*0b90*/  IMAD R4, R4, R13, R13 ;  /* 0x0000000d04047224 */ /* 0x004fca00078e020d */
[----:B------:R-:W-:Y:S02]  /*0ba0*/  IADD3 R13, PT, PT, R3, R4, RZ ;  /* 0x00000004030d7210 */ /* 0x000fe40007ffe0ff */
[----:B------:R-:W1:Y:S03]  /*0bb0*/  LDC.64 R2, c[0x0][0x3a8] ;  /* 0x0000ea00ff027b82 */ /* 0x000e660000000a00 */
[----:B---3--:R-:W-:-:S04]  /*0bc0*/  IMAD.WIDE R8, R13, 0x4, R8 ;  /* 0x000000040d087825 */ /* 0x008fc800078e0208 */
[----:B0-----:R-:W-:Y:S01]  /*0bd0*/  IMAD.WIDE R10, R5, 0x4, R10 ;  /* 0x00000004050a7825 */ /* 0x001fe200078e020a */
[----:B----4-:R-:W-:Y:S05]  /*0be0*/  STG.E desc[UR6][R8.64], R7 ;  /* 0x0000000708007986 */ /* 0x010fea000c101906 */
[----:B------:R-:W2:Y:S01]  /*0bf0*/  LDG.E R11, desc[UR6][R10.64] ;  /* 0x000000060a0b7981 */ /* 0x000ea2000c1e1900 */
[----:B-1----:R-:W-:-:S05]  /*0c00*/  IMAD.WIDE R2, R13, 0x4, R2 ;  /* 0x000000040d027825 */ /* 0x002fca00078e0202 */
[----:B--2---:R-:W-:Y:S01]  /*0c10*/  STG.E desc[UR6][R2.64], R11 ;  /* 0x0000000b02007986 */ /* 0x004fe2000c101906 */
[----:B------:R-:W-:Y:S05]  /*0c20*/  EXIT ;  /* 0x000000000000794d */ /* 0x000fea0003800000 */
.L_x_64:
        /* <DEDUP_REMOVED lines=13> */
.L_x_276:


//--------------------- .text._Z15mute_directwaveiiffffiiiiPfS_S_S_i --------------------------
	.section	.text._Z15mute_directwaveiiffffiiiiPfS_S_S_i,"ax",@progbits
	.align	128
        .global         _Z15mute_directwaveiiffffiiiiPfS_S_S_i
        .type           _Z15mute_directwaveiiffffiiiiPfS_S_S_i,@function
        .size           _Z15mute_directwaveiiffffiiiiPfS_S_S_i,(.L_x_259 - _Z15mute_directwaveiiffffiiiiPfS_S_S_i)
        .other          _Z15mute_directwaveiiffffiiiiPfS_S_S_i,@"STO_CUDA_ENTRY STV_DEFAULT"
_Z15mute_directwaveiiffffiiiiPfS_S_S_i:
.text._Z15mute_directwaveiiffffiiiiPfS_S_S_i:
[----:B------:R-:W-:Y:S01]  /*0000*/  LDC R1, c[0x0][0x37c] ;  /* 0x0000df00ff017b82 */ /* 0x000fe20000000800 */
[----:B------:R-:W0:Y:S07]  /*0010*/  S2R R2, SR_TID.X ;  /* 0x0000000000027919 */ /* 0x000e2e0000002100 */
[----:B------:R-:W1:Y:S01]  /*0020*/  LDC.64 R4, c[0x0][0x380] ;  /* 0x0000e000ff047b82 */ /* 0x000e620000000a00 */
[----:B------:R-:W0:Y:S01]  /*0030*/  LDCU UR4, c[0x0][0x360] ;  /* 0x00006c00ff0477ac */ /* 0x000e220008000800 */
[----:B------:R-:W0:Y:S02]  /*0040*/  S2R R3, SR_CTAID.X ;  /* 0x0000000000037919 */ /* 0x000e240000002500 */
[----:B0-----:R-:W-:-:S02]  /*0050*/  IMAD R2, R3, UR4, R2 ;  /* 0x0000000403027c24 */ /* 0x001fc4000f8e0202 */
[----:B-1----:R-:W-:-:S05]  /*0060*/  IMAD R3, R5, R4, RZ ;  /* 0x0000000405037224 */ /* 0x002fca00078e02ff */
[----:B------:R-:W-:-:S13]  /*0070*/  ISETP.GE.AND P0, PT, R2, R3, PT ;  /* 0x000000030200720c */ /* 0x000fda0003f06270 */
[----:B------:R-:W-:Y:S05]  /*0080*/  @P0 EXIT ;  /* 0x000000000000094d */ /* 0x000fea0003800000 */
[----:B------:R-:W-:Y:S01]  /*0090*/  IABS R3, R5 ;  /* 0x0000000500037213 */ /* 0x000fe20000000000 */
[----:B------:R-:W0:Y:S01]  /*00a0*/  LDCU UR4, c[0x0][0x3a4] ;  /* 0x00007480ff0477ac */ /* 0x000e220008000800 */
[----:B------:R-:W-:Y:S02]  /*00b0*/  BSSY.RECONVERGENT B0, `(.L_x_65) ;  /* 0x0000025000007945 */ /* 0x000fe40003800200 */
[----:B------:R-:W1:Y:S01]  /*00c0*/  I2F.RP R0, R3 ;  /* 0x0000000300007306 */ /* 0x000e620000209400 */
[----:B------:R-:W2:Y:S01]  /*00d0*/  LDCU.64 UR6, c[0x0][0x398] ;  /* 0x00007300ff0677ac */ /* 0x000ea20008000a00 */
[----:B------:R-:W3:Y:S06]  /*00e0*/  LDCU UR5, c[0x0][0x390] ;  /* 0x00007200ff0577ac */ /* 0x000eec0008000800 */
[----:B-1----:R-:W1:Y:S01]  /*00f0*/  MUFU.RCP R0, R0 ;  /* 0x0000000000007308 */ /* 0x002e620000001000 */
[----:B0-----:R-:W-:-:S04]  /*0100*/  UIADD3 UR4, UPT, UPT, -UR4, 0x1, URZ ;  /* 0x0000000104047890 */ /* 0x001fc8000fffe1ff */
[----:B--2---:R-:W-:Y:S01]  /*0110*/  UIMAD UR4, UR4, UR7, -UR6 ;  /* 0x00000007040472a4 */ /* 0x004fe2000f8e0a06 */
[----:B-1----:R-:W-:-:S04]  /*0120*/  VIADD R6, R0, 0xffffffe ;  /* 0x0ffffffe00067836 */ /* 0x002fc80000000000 */
[----:B------:R0:W1:Y:S02]  /*0130*/  F2I.FTZ.U32.TRUNC.NTZ R7, R6 ;  /* 0x0000000600077305 */ /* 0x000064000021f000 */
[----:B0-----:R-:W-:Y:S02]  /*0140*/  IMAD.MOV.U32 R6, RZ, RZ, RZ ;  /* 0x000000ffff067224 */ /* 0x001fe400078e00ff */
[----:B-1----:R-:W-:-:S04]  /*0150*/  IMAD.MOV R4, RZ, RZ, -R7 ;  /* 0x000000ffff047224 */ /* 0x002fc800078e0a07 */
[----:B------:R-:W-:Y:S01]  /*0160*/  IMAD R9, R4, R3, RZ ;  /* 0x0000000304097224 */ /* 0x000fe200078e02ff */
[----:B------:R-:W-:-:S03]  /*0170*/  IABS R4, R2 ;  /* 0x0000000200047213 */ /* 0x000fc60000000000 */
[----:B------:R-:W-:-:S06]  /*0180*/  IMAD.HI.U32 R7, R7, R9, R6 ;  /* 0x0000000907077227 */ /* 0x000fcc00078e0006 */
[----:B------:R-:W-:-:S04]  /*0190*/  IMAD.HI.U32 R7, R7, R4, RZ ;  /* 0x0000000407077227 */ /* 0x000fc800078e00ff */
[----:B------:R-:W-:-:S04]  /*01a0*/  IMAD.MOV R0, RZ, RZ, -R7 ;  /* 0x000000ffff007224 */ /* 0x000fc800078e0a07 */
[----:B------:R-:W-:-:S05]  /*01b0*/  IMAD R0, R3, R0, R4 ;  /* 0x0000000003007224 */ /* 0x000fca00078e0204 */
[----:B------:R-:W-:-:S13]  /*01c0*/  ISETP.GT.U32.AND P1, PT, R3, R0, PT ;  /* 0x000000000300720c */ /* 0x000fda0003f24070 */
[----:B------:R-:W-:Y:S02]  /*01d0*/  @!P1 IMAD.IADD R0, R0, 0x1, -R3 ;  /* 0x0000000100009824 */ /* 0x000fe400078e0a03 */
[----:B------:R-:W-:Y:S01]  /*01e0*/  @!P1 VIADD R7, R7, 0x1 ;  /* 0x0000000107079836 */ /* 0x000fe20000000000 */
[----:B------:R-:W-:Y:S02]  /*01f0*/  ISETP.NE.AND P1, PT, R5, RZ, PT ;  /* 0x000000ff0500720c */ /* 0x000fe40003f25270 */
[----:B------:R-:W-:Y:S02]  /*0200*/  ISETP.GE.U32.AND P0, PT, R0, R3, PT ;  /* 0x000000030000720c */ /* 0x000fe40003f06070 */
[----:B------:R-:W-:-:S04]  /*0210*/  LOP3.LUT R0, R2, R5, RZ, 0x3c, !PT ;  /* 0x0000000502007212 */ /* 0x000fc800078e3cff */
[----:B------:R-:W-:Y:S02]  /*0220*/  ISETP.GE.AND P2, PT, R0, RZ, PT ;  /* 0x000000ff0000720c */ /* 0x000fe40003f46270 */
[----:B------:R-:W-:-:S05]  /*0230*/  MOV R0, 0x300 ;  /* 0x0000030000007802 */ /* 0x000fca0000000f00 */
[----:B------:R-:W-:-:S06]  /*0240*/  @P0 VIADD R7, R7, 0x1 ;  /* 0x0000000107070836 */ /* 0x000fcc0000000000 */
[----:B------:R-:W-:Y:S02]  /*0250*/  @!P2 IADD3 R7, PT, PT, -R7, RZ, RZ ;  /* 0x000000ff0707a210 */ /* 0x000fe40007ffe1ff */
[----:B------:R-:W-:-:S05]  /*0260*/  @!P1 LOP3.LUT R7, RZ, R5, RZ, 0x33, !PT ;  /* 0x00000005ff079212 */ /* 0x000fca00078e33ff */
[----:B------:R-:W-:-:S05]  /*0270*/  VIADD R7, R7, UR4 ;  /* 0x0000000407077c36 */ /* 0x000fca0008000000 */
[----:B------:R-:W-:-:S04]  /*0280*/  IABS R26, R7 ;  /* 0x00000007001a7213 */ /* 0x000fc80000000000 */
[----:B------:R-:W-:-:S05]  /*0290*/  I2FP.F32.S32 R26, R26 ;  /* 0x0000001a001a7245 */ /* 0x000fca0000201400 */
[----:B---3--:R-:W-:-:S04]  /*02a0*/  FMUL R26, R26, UR5 ;  /* 0x000000051a1a7c20 */ /* 0x008fc80008400000 */
[----:B------:R-:W0:Y:S02]  /*02b0*/  F2F.F64.F32 R24, R26 ;  /* 0x0000001a00187310 */ /* 0x000e240000201800 */
[----:B0-----:R-:W-:-:S10]  /*02c0*/  DADD R4, -RZ, |R24| ;  /* 0x00000000ff047229 */ /* 0x001fd40000000518 */
[----:B------:R-:W-:Y:S02]  /*02d0*/  IMAD.MOV.U32 R10, RZ, RZ, R4 ;  /* 0x000000ffff0a7224 */ /* 0x000fe400078e0004 */
[----:B------:R-:W-:-:S07]  /*02e0*/  IMAD.MOV.U32 R27, RZ, RZ, R5 ;  /* 0x000000ffff1b7224 */ /* 0x000fce00078e0005 */
[----:B------:R-:W-:Y:S05]  /*02f0*/  CALL.REL.NOINC `($_Z15mute_directwaveiiffffiiiiPfS_S_S_i$__internal_accurate_pow) ;  /* 0x0000001c00c07944 */ /* 0x000fea0003c00000 */
[----:B------:R-:W-:Y:S05]  /*0300*/  BSYNC.RECONVERGENT B0 ;  /* 0x0000000000007941 */ /* 0x000fea0003800200 */
.L_x_65:
[----:B------:R-:W0:Y:S01]  /*0310*/  LDCU UR4, c[0x0][0x3a0] ;  /* 0x00007400ff0477ac */ /* 0x000e220008000800 */
[----:B------:R-:W-:Y:S01]  /*0320*/  DADD R8, R24, 2 ;  /* 0x4000000018087429 */ /* 0x000fe20000000000 */
[C---:B------:R-:W-:Y:S01]  /*0330*/  FSETP.NEU.AND P0, PT, R26.reuse, RZ, PT ;  /* 0x000000ff1a00720b */ /* 0x040fe20003f0d000 */
[----:B------:R-:W-:Y:S01]  /*0340*/  BSSY.RECONVERGENT B0, `(.L_x_66) ;  /* 0x0000012000007945 */ /* 0x000fe20003800200 */
[----:B------:R-:W1:Y:S01]  /*0350*/  LDCU UR5, c[0x0][0x394] ;  /* 0x00007280ff0577ac */ /* 0x000e620008000800 */
[----:B------:R-:W-:Y:S01]  /*0360*/  IMAD.MOV.U32 R7, RZ, RZ, R15 ;  /* 0x000000ffff077224 */ /* 0x000fe200078e000f */
[----:B------:R-:W-:-:S05]  /*0370*/  FSETP.NEU.AND P2, PT, R26, 1, PT ;  /* 0x3f8000001a00780b */ /* 0x000fca0003f4d000 */
[----:B------:R-:W-:-:S04]  /*0380*/  LOP3.LUT R8, R9, 0x7ff00000, RZ, 0xc0, !PT ;  /* 0x7ff0000009087812 */ /* 0x000fc800078ec0ff */
[----:B------:R-:W-:Y:S02]  /*0390*/  ISETP.NE.AND P1, PT, R8, 0x7ff00000, PT ;  /* 0x7ff000000800780c */ /* 0x000fe40003f25270 */
[----:B------:R-:W-:Y:S02]  /*03a0*/  @!P0 CS2R R6, SRZ ;  /* 0x0000000000068805 */ /* 0x000fe4000001ff00 */
[----:B0-----:R-:W-:-:S05]  /*03b0*/  I2FP.F32.S32 R3, UR4 ;  /* 0x0000000400037c45 */ /* 0x001fca0008201400 */
[----:B-1----:R-:W-:-:S04]  /*03c0*/  FMUL R3, R3, UR5 ;  /* 0x0000000503037c20 */ /* 0x002fc80008400000 */
[----:B------:R-:W0:Y:S02]  /*03d0*/  F2F.F64.F32 R4, R3 ;  /* 0x0000000300047310 */ /* 0x000e240000201800 */
[----:B0-----:R-:W-:Y:S01]  /*03e0*/  DADD R8, -RZ, |R4| ;  /* 0x00000000ff087229 */ /* 0x001fe20000000504 */
[----:B------:R-:W-:Y:S10]  /*03f0*/  @P1 BRA `(.L_x_67) ;  /* 0x0000000000181947 */ /* 0x000ff40003800000 */
[----:B------:R-:W-:-:S13]  /*0400*/  FSETP.NAN.AND P0, PT, R26, R26, PT ;  /* 0x0000001a1a00720b */ /* 0x000fda0003f08000 */
[----:B------:R-:W-:Y:S01]  /*0410*/  @P0 DADD R6, R24, 2 ;  /* 0x4000000018060429 */ /* 0x000fe20000000000 */
[----:B------:R-:W-:Y:S10]  /*0420*/  @P0 BRA `(.L_x_67) ;  /* 0x00000000000c0947 */ /* 0x000ff40003800000 */
[----:B------:R-:W-:-:S14]  /*0430*/  DSETP.NEU.AND P0, PT, |R24|, +INF , PT ;  /* 0x7ff000001800742a */ /* 0x000fdc0003f0d200 */
[----:B------:R-:W-:Y:S02]  /*0440*/  @!P0 IMAD.MOV.U32 R6, RZ, RZ, 0x0 ;  /* 0x00000000ff068424 */ /* 0x000fe400078e00ff */
[----:B------:R-:W-:-:S07]  /*0450*/  @!P0 IMAD.MOV.U32 R7, RZ, RZ, 0x7ff00000 ;  /* 0x7ff00000ff078424 */ /* 0x000fce00078e00ff */
.L_x_67:
[----:B------:R-:W-:Y:S05]  /*0460*/  BSYNC.RECONVERGENT B0 ;  /* 0x0000000000007941 */ /* 0x000fea0003800200 */
.L_x_66:
[----:B------:R-:W-:Y:S01]  /*0470*/  BSSY.RECONVERGENT B0, `(.L_x_68) ;  /* 0x0000007000007945 */ /* 0x000fe20003800200 */
[----:B------:R-:W-:Y:S01]  /*0480*/  MOV R10, R8 ;  /* 0x00000008000a7202 */ /* 0x000fe20000000f00 */
[----:B------:R-:W-:Y:S01]  /*0490*/  IMAD.MOV.U32 R27, RZ, RZ, R9 ;  /* 0x000000ffff1b7224 */ /* 0x000fe200078e0009 */
[----:B------:R-:W-:Y:S02]  /*04a0*/  FSEL R24, R6, RZ, P2 ;  /* 0x000000ff06187208 */ /* 0x000fe40001000000 */
[----:B------:R-:W-:Y:S02]  /*04b0*/  FSEL R25, R7, 1.875, P2 ;  /* 0x3ff0000007197808 */ /* 0x000fe40001000000 */
[----:B------:R-:W-:-:S07]  /*04c0*/  MOV R0, 0x4e0 ;  /* 0x000004e000007802 */ /* 0x000fce0000000f00 */
[----:B------:R-:W-:Y:S05]  /*04d0*/  CALL.REL.NOINC `($_Z15mute_directwaveiiffffiiiiPfS_S_S_i$__internal_accurate_pow) ;  /* 0x0000001c00487944 */ /* 0x000fea0003c00000 */
[----:B------:R-:W-:Y:S05]  /*04e0*/  BSYNC.RECONVERGENT B0 ;  /* 0x0000000000007941 */ /* 0x000fea0003800200 */
.L_x_68:
[----:B------:R-:W0:Y:S01]  /*04f0*/  LDC.64 R12, c[0x0][0x3b0] ;  /* 0x0000ec00ff0c7b82 */ /* 0x000e220000000a00 */
[----:B------:R-:W0:Y:S07]  /*0500*/  LDCU.64 UR6, c[0x0][0x358] ;  /* 0x00006b00ff0677ac */ /* 0x000e2e0008000a00 */
[----:B------:R-:W1:Y:S01]  /*0510*/  LDC.64 R10, c[0x0][0x3a8] ;  /* 0x0000ea00ff0a7b82 */ /* 0x000e620000000a00 */
[----:B0-----:R0:W5:Y:S04]  /*0520*/  LDG.E R12, desc[UR6][R12.64+0x4] ;  /* 0x000004060c0c7981 */ /* 0x001168000c1e1900 */
[----:B-1----:R0:W5:Y:S01]  /*0530*/  LDG.E R7, desc[UR6][R10.64+0x4] ;  /* 0x000004060a077981 */ /* 0x002162000c1e1900 */
[----:B------:R-:W-:Y:S01]  /*0540*/  DADD R8, R4, 2 ;  /* 0x4000000004087429 */ /* 0x000fe20000000000 */
[----:B------:R-:W-:-:S02]  /*0550*/  FSETP.NEU.AND P0, PT, R3, RZ, PT ;  /* 0x000000ff0300720b */ /* 0x000fc40003f0d000 */
[----:B------:R-:W-:-:S07]  /*0560*/  FSETP.NEU.AND P2, PT, R3, 1, PT ;  /* 0x3f8000000300780b */ /* 0x000fce0003f4d000 */
[----:B------:R-:W-:Y:S01]  /*0570*/  LOP3.LUT R8, R9, 0x7ff00000, RZ, 0xc0, !PT ;  /* 0x7ff0000009087812 */ /* 0x000fe200078ec0ff */
[----:B------:R-:W-:Y:S02]  /*0580*/  IMAD.MOV.U32 R9, RZ, RZ, R15 ;  /* 0x000000ffff097224 */ /* 0x000fe400078e000f */
[----:B------:R-:W-:Y:S01]  /*0590*/  IMAD.MOV.U32 R15, RZ, RZ, 0x40000000 ;  /* 0x40000000ff0f7424 */ /* 0x000fe200078e00ff */
[----:B------:R-:W-:Y:S01]  /*05a0*/  ISETP.NE.AND P1, PT, R8, 0x7ff00000, PT ;  /* 0x7ff000000800780c */ /* 0x000fe20003f25270 */
[----:B------:R-:W-:Y:S01]  /*05b0*/  IMAD.MOV.U32 R8, RZ, RZ, R6 ;  /* 0x000000ffff087224 */ /* 0x000fe200078e0006 */
[----:B------:R-:W-:-:S11]  /*05c0*/  @!P0 CS2R R8, SRZ ;  /* 0x0000000000088805 */ /* 0x000fd6000001ff00 */
[----:B0-----:R-:W-:Y:S05]  /*05d0*/  @P1 BRA `(.L_x_69) ;  /* 0x0000000000181947 */ /* 0x001fea0003800000 */
[----:B------:R-:W-:-:S13]  /*05e0*/  FSETP.NAN.AND P0, PT, R3, R3, PT ;  /* 0x000000030300720b */ /* 0x000fda0003f08000 */
[----:B------:R-:W-:Y:S01]  /*05f0*/  @P0 DADD R8, R4, 2 ;  /* 0x4000000004080429 */ /* 0x000fe20000000000 */
[----:B------:R-:W-:Y:S10]  /*0600*/  @P0 BRA `(.L_x_69) ;  /* 0x00000000000c0947 */ /* 0x000ff40003800000 */
[----:B------:R-:W-:-:S14]  /*0610*/  DSETP.NEU.AND P0, PT, |R4|, +INF , PT ;  /* 0x7ff000000400742a */ /* 0x000fdc0003f0d200 */
[----:B------:R-:W-:Y:S02]  /*0620*/  @!P0 IMAD.MOV.U32 R8, RZ, RZ, 0x0 ;  /* 0x00000000ff088424 */ /* 0x000fe400078e00ff */
[----:B------:R-:W-:-:S07]  /*0630*/  @!P0 IMAD.MOV.U32 R9, RZ, RZ, 0x7ff00000 ;  /* 0x7ff00000ff098424 */ /* 0x000fce00078e00ff */
.L_x_69:
[----:B------:R-:W-:Y:S01]  /*0640*/  FSEL R4, R8, RZ, P2 ;  /* 0x000000ff08047208 */ /* 0x000fe20001000000 */
[----:B-----5:R-:W-:Y:S01]  /*0650*/  FFMA R0, R12, R15, 1 ;  /* 0x3f8000000c007423 */ /* 0x020fe2000000000f */
[----:B------:R-:W-:-:S03]  /*0660*/  FSEL R5, R9, 1.875, P2 ;  /* 0x3ff0000009057808 */ /* 0x000fc60001000000 */
[----:B------:R0:W1:Y:S03]  /*0670*/  MUFU.RSQ R9, R0 ;  /* 0x0000000000097308 */ /* 0x0000660000001400 */
[----:B------:R-:W-:Y:S01]  /*0680*/  DADD R24, R24, R4 ;  /* 0x0000000018187229 */ /* 0x000fe20000000004 */
[----:B------:R-:W-:-:S04]  /*0690*/  IADD3 R4, PT, PT, R0, -0xd000000, RZ ;  /* 0xf300000000047810 */ /* 0x000fc80007ffe0ff */
[----:B------:R-:W-:Y:S01]  /*06a0*/  ISETP.GT.U32.AND P0, PT, R4, 0x727fffff, PT ;  /* 0x727fffff0400780c */ /* 0x000fe20003f04070 */
[----:B------:R0:W2:-:S12]  /*06b0*/  F2F.F32.F64 R3, R24 ;  /* 0x0000001800037310 */ /* 0x0000980000301000 */
[----:B01----:R-:W-:Y:S05]  /*06c0*/  @!P0 BRA `(.L_x_70) ;  /* 0x0000000000148947 */ /* 0x003fea0003800000 */
[----:B------:R-:W-:Y:S01]  /*06d0*/  BSSY.RECONVERGENT B0, `(.L_x_71) ;  /* 0x0000003000007945 */ /* 0x000fe20003800200 */
[----:B------:R-:W-:-:S07]  /*06e0*/  MOV R5, 0x700 ;  /* 0x0000070000057802 */ /* 0x000fce0000000f00 */
[----:B--2---:R-:W-:Y:S05]  /*06f0*/  CALL.REL.NOINC `($__internal_5_$__cuda_sm20_sqrt_rn_f32_slowpath) ;  /* 0x0000001000d07944 */ /* 0x004fea0003c00000 */
[----:B------:R-:W-:Y:S05]  /*0700*/  BSYNC.RECONVERGENT B0 ;  /* 0x0000000000007941 */ /* 0x000fea0003800200 */
.L_x_71:
[----:B------:R-:W-:Y:S05]  /*0710*/  BRA `(.L_x_72) ;  /* 0x0000000000107947 */ /* 0x000fea0003800000 */
.L_x_70:
[----:B------:R-:W-:Y:S01]  /*0720*/  FMUL.FTZ R5, R0, R9 ;  /* 0x0000000900057220 */ /* 0x000fe20000410000 */
[----:B------:R-:W-:-:S03]  /*0730*/  FMUL.FTZ R4, R9, 0.5 ;  /* 0x3f00000009047820 */ /* 0x000fc60000410000 */
[----:B------:R-:W-:-:S04]  /*0740*/  FFMA R0, -R5, R5, R0 ;  /* 0x0000000505007223 */ /* 0x000fc80000000100 */
[----:B------:R-:W-:-:S07]  /*0750*/  FFMA R4, R0, R4, R5 ;  /* 0x0000000400047223 */ /* 0x000fce0000000005 */
.L_x_72:
[----:B------:R-:W0:Y:S02]  /*0760*/  LDC.64 R10, c[0x0][0x3b8] ;  /* 0x0000ee00ff0a7b82 */ /* 0x000e240000000a00 */
[----:B0-----:R-:W3:Y:S02]  /*0770*/  LDG.E R0, desc[UR6][R10.64+0x4] ;  /* 0x000004060a007981 */ /* 0x001ee4000c1e1900 */
[C---:B---3--:R-:W-:Y:S01]  /*0780*/  FMUL R5, R0.reuse, 0.63661974668502807617 ;  /* 0x3f22f98300057820 */ /* 0x048fe20000400000 */
[----:B------:R-:W-:-:S05]  /*0790*/  FSETP.GE.AND P0, PT, |R0|, 105615, PT ;  /* 0x47ce47800000780b */ /* 0x000fca0003f06200 */
[----:B------:R-:W0:Y:S02]  /*07a0*/  F2I.NTZ R5, R5 ;  /* 0x0000000500057305 */ /* 0x000e240000203100 */
[----:B0-----:R-:W-:-:S05]  /*07b0*/  I2FP.F32.S32 R9, R5 ;  /* 0x0000000500097245 */ /* 0x001fca0000201400 */
[----:B------:R-:W-:-:S04]  /*07c0*/  FFMA R6, R9, -1.5707962512969970703, R0 ;  /* 0xbfc90fda09067823 */ /* 0x000fc80000000000 */
[----:B------:R-:W-:-:S04]  /*07d0*/  FFMA R6, R9, -7.5497894158615963534e-08, R6 ;  /* 0xb3a2216809067823 */ /* 0x000fc80000000006 */
[----:B------:R-:W-:Y:S01]  /*07e0*/  FFMA R8, R9, -5.3903029534742383927e-15, R6 ;  /* 0xa7c234c509087823 */ /* 0x000fe20000000006 */
[----:B------:R-:W-:Y:S06]  /*07f0*/  @!P0 BRA `(.L_x_73) ;  /* 0x0000000400748947 */ /* 0x000fec0003800000 */
[----:B------:R-:W-:-:S13]  /*0800*/  FSETP.NEU.AND P0, PT, |R0|, +INF , PT ;  /* 0x7f8000000000780b */ /* 0x000fda0003f0d200 */
[----:B------:R-:W-:Y:S01]  /*0810*/  @!P0 FMUL R8, RZ, R0 ;  /* 0x00000000ff088220 */ /* 0x000fe20000400000 */
[----:B------:R-:W-:Y:S01]  /*0820*/  @!P0 IMAD.MOV.U32 R5, RZ, RZ, RZ ;  /* 0x000000ffff058224 */ /* 0x000fe200078e00ff */
[----:B------:R-:W-:Y:S06]  /*0830*/  @!P0 BRA `(.L_x_73) ;  /* 0x0000000400648947 */ /* 0x000fec0003800000 */
[----:B------:R-:W-:Y:S01]  /*0840*/  IMAD.SHL.U32 R5, R0, 0x100, RZ ;  /* 0x0000010000057824 */ /* 0x000fe200078e00ff */
[----:B------:R-:W0:Y:S01]  /*0850*/  LDCU.64 UR8, c[0x4][0x8] ;  /* 0x01000100ff0877ac */ /* 0x000e220008000a00 */
[----:B------:R-:W-:Y:S02]  /*0860*/  IMAD.MOV.U32 R6, RZ, RZ, RZ ;  /* 0x000000ffff067224 */ /* 0x000fe400078e00ff */
[----:B------:R-:W-:Y:S01]  /*0870*/  IMAD.MOV.U32 R13, RZ, RZ, RZ ;  /* 0x000000ffff0d7224 */ /* 0x000fe200078e00ff */
[----:B------:R-:W-:Y:S01]  /*0880*/  LOP3.LUT R12, R5, 0x80000000, RZ, 0xfc, !PT ;  /* 0x80000000050c7812 */ /* 0x000fe200078efcff */
[----:B------:R-:W-:Y:S01]  /*0890*/  IMAD.MOV.U32 R19, RZ, RZ, RZ ;  /* 0x000000ffff137224 */ /* 0x000fe200078e00ff */
[----:B------:R-:W-:-:S06]  /*08a0*/  UMOV UR4, URZ ;  /* 0x000000ff00047c82 */ /* 0x000fcc0008000000 */
.L_x_74:
[----:B0-----:R-:W-:Y:S01]  /*08b0*/  IMAD.U32 R10, RZ, RZ, UR8 ;  /* 0x00000008ff0a7e24 */ /* 0x001fe2000f8e00ff */
[----:B------:R-:W-:-:S05]  /*08c0*/  MOV R11, UR9 ;  /* 0x00000009000b7c02 */ /* 0x000fca0008000f00 */
[----:B------:R-:W3:Y:S01]  /*08d0*/  LDG.E.CONSTANT R9, desc[UR6][R10.64] ;  /* 0x000000060a097981 */ /* 0x000ee2000c1e9900 */
[----:B------:R-:W-:Y:S01]  /*08e0*/  UIADD3 UR4, UPT, UPT, UR4, 0x1, URZ ;  /* 0x0000000104047890 */ /* 0x000fe2000fffe0ff */
[C---:B------:R-:W-:Y:S01]  /*08f0*/  ISETP.EQ.AND P0, PT, R19.reuse, RZ, PT ;  /* 0x000000ff1300720c */ /* 0x040fe20003f02270 */
[----:B------:R-:W-:Y:S01]  /*0900*/  UIADD3 UR8, UP1, UPT, UR8, 0x4, URZ ;  /* 0x0000000408087890 */ /* 0x000fe2000ff3e0ff */
[C---:B------:R-:W-:Y:S01]  /*0910*/  ISETP.EQ.AND P1, PT, R19.reuse, 0x4, PT ;  /* 0x000000041300780c */ /* 0x040fe20003f22270 */
[----:B------:R-:W-:Y:S01]  /*0920*/  UISETP.NE.AND UP0, UPT, UR4, 0x6, UPT ;  /* 0x000000060400788c */ /* 0x000fe2000bf05270 */
[C---:B------:R-:W-:Y:S01]  /*0930*/  ISETP.EQ.AND P2, PT, R19.reuse, 0x8, PT ;  /* 0x000000081300780c */ /* 0x040fe20003f42270 */
[----:B------:R-:W-:Y:S01]  /*0940*/  UIADD3.X UR9, UPT, UPT, URZ, UR9, URZ, UP1, !UPT ;  /* 0x00000009ff097290 */ /* 0x000fe20008ffe4ff */
[C---:B------:R-:W-:Y:S02]  /*0950*/  ISETP.EQ.AND P3, PT, R19.reuse, 0xc, PT ;  /* 0x0000000c1300780c */ /* 0x040fe40003f62270 */
[----:B------:R-:W-:-:S02]  /*0960*/  ISETP.EQ.AND P4, PT, R19, 0x10, PT ;  /* 0x000000101300780c */ /* 0x000fc40003f82270 */
[C---:B------:R-:W-:Y:S01]  /*0970*/  ISETP.EQ.AND P5, PT, R19.reuse, 0x14, PT ;  /* 0x000000141300780c */ /* 0x040fe20003fa2270 */
[----:B------:R-:W-:Y:S02]  /*0980*/  VIADD R19, R19, 0x4 ;  /* 0x0000000413137836 */ /* 0x000fe40000000000 */
[----:B---3--:R-:W-:-:S03]  /*0990*/  IMAD.WIDE.U32 R8, R9, R12, RZ ;  /* 0x0000000c09087225 */ /* 0x008fc600078e00ff */
[----:B------:R-:W-:-:S07]  /*09a0*/  IADD3 R8, P6, PT, R8, R6, RZ ;  /* 0x0000000608087210 */ /* 0x000fce0007fde0ff */
[----:B------:R-:W-:Y:S01]  /*09b0*/  @P5 MOV R14, R8 ;  /* 0x00000008000e5202 */ /* 0x000fe20000000f00 */
[----:B------:R-:W-:Y:S02]  /*09c0*/  IMAD.X R6, R9, 0x1, R13, P6 ;  /* 0x0000000109067824 */ /* 0x000fe400030e060d */
[--C-:B------:R-:W-:Y:S02]  /*09d0*/  @P0 IMAD.MOV.U32 R5, RZ, RZ, R8.reuse ;  /* 0x000000ffff050224 */ /* 0x100fe400078e0008 */
[--C-:B------:R-:W-:Y:S02]  /*09e0*/  @P1 IMAD.MOV.U32 R18, RZ, RZ, R8.reuse ;  /* 0x000000ffff121224 */ /* 0x100fe400078e0008 */
[--C-:B------:R-:W-:Y:S02]  /*09f0*/  @P2 IMAD.MOV.U32 R17, RZ, RZ, R8.reuse ;  /* 0x000000ffff112224 */ /* 0x100fe400078e0008 */
[--C-:B------:R-:W-:Y:S02]  /*0a00*/  @P3 IMAD.MOV.U32 R16, RZ, RZ, R8.reuse ;  /* 0x000000ffff103224 */ /* 0x100fe400078e0008 */
[----:B------:R-:W-:Y:S01]  /*0a10*/  @P4 IMAD.MOV.U32 R15, RZ, RZ, R8 ;  /* 0x000000ffff0f4224 */ /* 0x000fe200078e0008 */
[----:B------:R-:W-:Y:S06]  /*0a20*/  BRA.U UP0, `(.L_x_74) ;  /* 0xfffffffd00a07547 */ /* 0x000fec000b83ffff */
[----:B------:R-:W-:-:S04]  /*0a30*/  SHF.R.U32.HI R8, RZ, 0x17, R0 ;  /* 0x00000017ff087819 */ /* 0x000fc80000011600 */
[C---:B------:R-:W-:Y:S02]  /*0a40*/  LOP3.LUT R9, R8.reuse, 0xe0, RZ, 0xc0, !PT ;  /* 0x000000e008097812 */ /* 0x040fe400078ec0ff */
[----:B------:R-:W-:-:S03]  /*0a50*/  LOP3.LUT P6, RZ, R8, 0x1f, RZ, 0xc0, !PT ;  /* 0x0000001f08ff7812 */ /* 0x000fc600078cc0ff */
[----:B------:R-:W-:-:S05]  /*0a60*/  VIADD R9, R9, 0xffffff80 ;  /* 0xffffff8009097836 */ /* 0x000fca0000000000 */
[----:B------:R-:W-:-:S05]  /*0a70*/  SHF.R.U32.HI R9, RZ, 0x5, R9 ;  /* 0x00000005ff097819 */ /* 0x000fca0000011609 */
[----:B------:R-:W-:-:S05]  /*0a80*/  IMAD.U32 R11, R9, -0x4, RZ ;  /* 0xfffffffc090b7824 */ /* 0x000fca00078e00ff */
[C---:B------:R-:W-:Y:S02]  /*0a90*/  ISETP.EQ.AND P3, PT, R11.reuse, -0x18, PT ;  /* 0xffffffe80b00780c */ /* 0x040fe40003f62270 */
[C---:B------:R-:W-:Y:S02]  /*0aa0*/  ISETP.EQ.AND P4, PT, R11.reuse, -0x14, PT ;  /* 0xffffffec0b00780c */ /* 0x040fe40003f82270 */
[C---:B------:R-:W-:Y:S02]  /*0ab0*/  ISETP.EQ.AND P2, PT, R11.reuse, -0x10, PT ;  /* 0xfffffff00b00780c */ /* 0x040fe40003f42270 */
[C---:B------:R-:W-:Y:S02]  /*0ac0*/  ISETP.EQ.AND P1, PT, R11.reuse, -0xc, PT ;  /* 0xfffffff40b00780c */ /* 0x040fe40003f22270 */
[C---:B------:R-:W-:Y:S02]  /*0ad0*/  ISETP.EQ.AND P0, PT, R11.reuse, -0x8, PT ;  /* 0xfffffff80b00780c */ /* 0x040fe40003f02270 */
[----:B------:R-:W-:-:S03]  /*0ae0*/  ISETP.EQ.AND P5, PT, R11, RZ, PT ;  /* 0x000000ff0b00720c */ /* 0x000fc60003fa2270 */
[--C-:B------:R-:W-:Y:S01]  /*0af0*/  @P3 IMAD.MOV.U32 R9, RZ, RZ, R5.reuse ;  /* 0x000000ffff093224 */ /* 0x100fe200078e0005 */
[C---:B------:R-:W-:Y:S01]  /*0b00*/  ISETP.EQ.AND P3, PT, R11.reuse, -0x4, PT ;  /* 0xfffffffc0b00780c */ /* 0x040fe20003f62270 */
[----:B------:R-:W-:Y:S02]  /*0b10*/  @P4 IMAD.MOV.U32 R10, RZ, RZ, R5 ;  /* 0x000000ffff0a4224 */ /* 0x000fe400078e0005 */
[----:B------:R-:W-:Y:S01]  /*0b20*/  @P4 IMAD.MOV.U32 R9, RZ, RZ, R18 ;  /* 0x000000ffff094224 */ /* 0x000fe200078e0012 */
[----:B------:R-:W-:Y:S01]  /*0b30*/  ISETP.EQ.AND P4, PT, R11, 0x4, PT ;  /* 0x000000040b00780c */ /* 0x000fe20003f82270 */
[----:B------:R-:W-:Y:S01]  /*0b40*/  @P2 IMAD.MOV.U32 R9, RZ, RZ, R17 ;  /* 0x000000ffff092224 */ /* 0x000fe200078e0011 */
[----:B------:R-:W-:Y:S01]  /*0b50*/  @P2 MOV R10, R18 ;  /* 0x00000012000a2202 */ /* 0x000fe20000000f00 */
[----:B------:R-:W-:Y:S02]  /*0b60*/  @P1 IMAD.MOV.U32 R9, RZ, RZ, R16 ;  /* 0x000000ffff091224 */ /* 0x000fe400078e0010 */
[----:B------:R-:W-:-:S02]  /*0b70*/  @P0 IMAD.MOV.U32 R9, RZ, RZ, R15 ;  /* 0x000000ffff090224 */ /* 0x000fc400078e000f */
[----:B------:R-:W-:Y:S02]  /*0b80*/  @P1 IMAD.MOV.U32 R10, RZ, RZ, R17 ;  /* 0x000000ffff0a1224 */ /* 0x000fe400078e0011 */
[----:B------:R-:W-:Y:S01]  /*0b90*/  @P3 MOV R9, R14 ;  /* 0x0000000e00093202 */ /* 0x000fe20000000f00 */
[----:B------:R-:W-:Y:S02]  /*0ba0*/  @P5 IMAD.MOV.U32 R9, RZ, RZ, R6 ;  /* 0x000000ffff095224 */ /* 0x000fe400078e0006 */
[----:B------:R-:W-:Y:S02]  /*0bb0*/  @P0 IMAD.MOV.U32 R10, RZ, RZ, R16 ;  /* 0x000000ffff0a0224 */ /* 0x000fe400078e0010 */
[----:B------:R-:W-:Y:S02]  /*0bc0*/  @P3 IMAD.MOV.U32 R10, RZ, RZ, R15 ;  /* 0x000000ffff0a3224 */ /* 0x000fe400078e000f */
[----:B------:R-:W-:Y:S02]  /*0bd0*/  @P5 IMAD.MOV.U32 R10, RZ, RZ, R14 ;  /* 0x000000ffff0a5224 */ /* 0x000fe400078e000e */
[----:B------:R-:W-:-:S02]  /*0be0*/  @P4 IMAD.MOV.U32 R10, RZ, RZ, R6 ;  /* 0x000000ffff0a4224 */ /* 0x000fc400078e0006 */
[----:B------:R-:W-:Y:S01]  /*0bf0*/  IMAD.MOV.U32 R13, RZ, RZ, R9 ;  /* 0x000000ffff0d7224 */ /* 0x000fe200078e0009 */
[----:B------:R-:W-:Y:S06]  /*0c00*/  @!P6 BRA `(.L_x_75) ;  /* 0x000000000028e947 */ /* 0x000fec0003800000 */
[----:B------:R-:W-:Y:S01]  /*0c10*/  @P1 IMAD.MOV.U32 R5, RZ, RZ, R18 ;  /* 0x000000ffff051224 */ /* 0x000fe200078e0012 */
[----:B------:R-:W-:Y:S01]  /*0c20*/  LOP3.LUT R8, R8, 0x1f, RZ, 0xc0, !PT ;  /* 0x0000001f08087812 */ /* 0x000fe200078ec0ff */
[----:B------:R-:W-:Y:S01]  /*0c30*/  @P0 IMAD.MOV.U32 R5, RZ, RZ, R17 ;  /* 0x000000ffff050224 */ /* 0x000fe200078e0011 */
[----:B------:R-:W-:Y:S02]  /*0c40*/  ISETP.EQ.AND P0, PT, R11, 0x8, PT ;  /* 0x000000080b00780c */ /* 0x000fe40003f02270 */
[----:B------:R-:W-:Y:S01]  /*0c50*/  @P3 MOV R5, R16 ;  /* 0x0000001000053202 */ /* 0x000fe20000000f00 */
[----:B------:R-:W-:Y:S01]  /*0c60*/  @P5 IMAD.MOV.U32 R5, RZ, RZ, R15 ;  /* 0x000000ffff055224 */ /* 0x000fe200078e000f */
[----:B------:R-:W-:Y:S01]  /*0c70*/  SHF.L.W.U32.HI R13, R10, R8, R13 ;  /* 0x000000080a0d7219 */ /* 0x000fe20000010e0d */
[----:B------:R-:W-:-:S08]  /*0c80*/  @P4 IMAD.MOV.U32 R5, RZ, RZ, R14 ;  /* 0x000000ffff054224 */ /* 0x000fd000078e000e */
[----:B------:R-:W-:-:S05]  /*0c90*/  @P0 IMAD.MOV.U32 R5, RZ, RZ, R6 ;  /* 0x000000ffff050224 */ /* 0x000fca00078e0006 */
[----:B------:R-:W-:-:S07]  /*0ca0*/  SHF.L.W.U32.HI R10, R5, R8, R10 ;  /* 0x00000008050a7219 */ /* 0x000fce0000010e0a */
.L_x_75:
[C---:B------:R-:W-:Y:S01]  /*0cb0*/  SHF.L.W.U32.HI R6, R10.reuse, 0x2, R13 ;  /* 0x000000020a067819 */ /* 0x040fe20000010e0d */
[----:B------:R-:W-:Y:S01]  /*0cc0*/  IMAD.SHL.U32 R8, R10, 0x4, RZ ;  /* 0x000000040a087824 */ /* 0x000fe200078e00ff */
[----:B------:R-:W-:Y:S01]  /*0cd0*/  UMOV UR4, 0x54442d19 ;  /* 0x54442d1900047882 */ /* 0x000fe20000000000 */
[----:B------:R-:W-:Y:S01]  /*0ce0*/  UMOV UR5, 0x3bf921fb ;  /* 0x3bf921fb00057882 */ /* 0x000fe20000000000 */
[----:B------:R-:W-:Y:S02]  /*0cf0*/  SHF.R.S32.HI R5, RZ, 0x1f, R6 ;  /* 0x0000001fff057819 */ /* 0x000fe40000011406 */
[----:B------:R-:W-:Y:S02]  /*0d00*/  ISETP.GE.AND P0, PT, R0, RZ, PT ;  /* 0x000000ff0000720c */ /* 0x000fe40003f06270 */
[C---:B------:R-:W-:Y:S02]  /*0d10*/  LOP3.LUT R8, R5.reuse, R8, RZ, 0x3c, !PT ;  /* 0x0000000805087212 */ /* 0x040fe400078e3cff */
[----:B------:R-:W-:-:S02]  /*0d20*/  LOP3.LUT R9, R5, R6, RZ, 0x3c, !PT ;  /* 0x0000000605097212 */ /* 0x000fc400078e3cff */
[----:B------:R-:W-:Y:S02]  /*0d30*/  SHF.R.U32.HI R5, RZ, 0x1e, R13 ;  /* 0x0000001eff057819 */ /* 0x000fe4000001160d */
[C---:B------:R-:W-:Y:S02]  /*0d40*/  LOP3.LUT R0, R6.reuse, R0, RZ, 0x3c, !PT ;  /* 0x0000000006007212 */ /* 0x040fe400078e3cff */
[----:B------:R-:W0:Y:S01]  /*0d50*/  I2F.F64.S64 R8, R8 ;  /* 0x0000000800087312 */ /* 0x000e220000301c00 */
[----:B------:R-:W-:Y:S02]  /*0d60*/  LEA.HI R5, R6, R5, RZ, 0x1 ;  /* 0x0000000506057211 */ /* 0x000fe400078f08ff */
[----:B------:R-:W-:-:S03]  /*0d70*/  ISETP.GE.AND P1, PT, R0, RZ, PT ;  /* 0x000000ff0000720c */ /* 0x000fc60003f26270 */
[----:B------:R-:W-:-:S04]  /*0d80*/  IMAD.MOV R0, RZ, RZ, -R5 ;  /* 0x000000ffff007224 */ /* 0x000fc800078e0a05 */
[----:B------:R-:W-:Y:S01]  /*0d90*/  @!P0 IMAD.MOV.U32 R5, RZ, RZ, R0 ;  /* 0x000000ffff058224 */ /* 0x000fe200078e0000 */
[----:B0-----:R-:W-:-:S10]  /*0da0*/  DMUL R10, R8, UR4 ;  /* 0x00000004080a7c28 */ /* 0x001fd40008000000 */
[----:B------:R-:W0:Y:S02]  /*0db0*/  F2F.F32.F64 R10, R10 ;  /* 0x0000000a000a7310 */ /* 0x000e240000301000 */
[----:B0-----:R-:W-:-:S07]  /*0dc0*/  FSEL R8, -R10, R10, !P1 ;  /* 0x0000000a0a087208 */ /* 0x001fce0004800100 */
.L_x_73:
[----:B------:R-:W0:Y:S01]  /*0dd0*/  LDC R13, c[0x0][0x384] ;  /* 0x0000e100ff0d7b82 */ /* 0x000e220000000800 */
[----:B------:R-:W-:Y:S01]  /*0de0*/  IABS R12, R2 ;  /* 0x00000002000c7213 */ /* 0x000fe20000000000 */
[----:B------:R-:W-:Y:S01]  /*0df0*/  BSSY.RECONVERGENT B0, `(.L_x_76) ;  /* 0x0000038000007945 */ /* 0x000fe20003800200 */
[----:B0-----:R-:W-:Y:S02]  /*0e00*/  IABS R6, R13 ;  /* 0x0000000d00067213 */ /* 0x001fe40000000000 */
[----:B------:R-:W-:Y:S02]  /*0e10*/  ISETP.NE.AND P3, PT, R13, RZ, PT ;  /* 0x000000ff0d00720c */ /* 0x000fe40003f65270 */
[----:B------:R-:W0:Y:S08]  /*0e20*/  I2F.RP R0, R6 ;  /* 0x0000000600007306 */ /* 0x000e300000209400 */
[----:B0-----:R-:W0:Y:S02]  /*0e30*/  MUFU.RCP R0, R0 ;  /* 0x0000000000007308 */ /* 0x001e240000001000 */
[----:B0-----:R-:W-:Y:S01]  /*0e40*/  IADD3 R10, PT, PT, R0, 0xffffffe, RZ ;  /* 0x0ffffffe000a7810 */ /* 0x001fe20007ffe0ff */
[----:B------:R-:W-:-:S05]  /*0e50*/  IMAD.MOV.U32 R0, RZ, RZ, 0x37cbac00 ;  /* 0x37cbac00ff007424 */ /* 0x000fca00078e00ff */
[----:B------:R0:W1:Y:S02]  /*0e60*/  F2I.FTZ.U32.TRUNC.NTZ R11, R10 ;  /* 0x0000000a000b7305 */ /* 0x000064000021f000 */
[----:B0-----:R-:W-:Y:S02]  /*0e70*/  IMAD.MOV.U32 R10, RZ, RZ, RZ ;  /* 0x000000ffff0a7224 */ /* 0x001fe400078e00ff */
[----:B-1----:R-:W-:-:S04]  /*0e80*/  IMAD.MOV R9, RZ, RZ, -R11 ;  /* 0x000000ffff097224 */ /* 0x002fc800078e0a0b */
[----:B------:R-:W-:-:S04]  /*0e90*/  IMAD R9, R9, R6, RZ ;  /* 0x0000000609097224 */ /* 0x000fc800078e02ff */
[----:B------:R-:W-:Y:S01]  /*0ea0*/  IMAD.HI.U32 R9, R11, R9, R10 ;  /* 0x000000090b097227 */ /* 0x000fe200078e000a */
[----:B------:R-:W-:-:S03]  /*0eb0*/  LOP3.LUT R10, R5, 0x1, RZ, 0xc0, !PT ;  /* 0x00000001050a7812 */ /* 0x000fc600078ec0ff */
[----:B------:R-:W-:Y:S01]  /*0ec0*/  IMAD.MOV.U32 R11, RZ, RZ, R12 ;  /* 0x000000ffff0b7224 */ /* 0x000fe200078e000c */
[----:B------:R-:W-:Y:S01]  /*0ed0*/  ISETP.NE.U32.AND P1, PT, R10, 0x1, PT ;  /* 0x000000010a00780c */ /* 0x000fe20003f25070 */
[----:B------:R-:W-:Y:S02]  /*0ee0*/  IMAD.MOV.U32 R10, RZ, RZ, 0x3c0885e4 ;  /* 0x3c0885e4ff0a7424 */ /* 0x000fe400078e00ff */
[----:B------:R-:W-:-:S03]  /*0ef0*/  IMAD.HI.U32 R9, R9, R11, RZ ;  /* 0x0000000b09097227 */ /* 0x000fc600078e00ff */
[----:B------:R-:W-:Y:S01]  /*0f00*/  FSEL R10, R10, 0.041666727513074874878, !P1 ;  /* 0x3d2aaabb0a0a7808 */ /* 0x000fe20004800000 */
[----:B------:R-:W-:Y:S02]  /*0f10*/  IMAD.MOV R9, RZ, RZ, -R9 ;  /* 0x000000ffff097224 */ /* 0x000fe400078e0a09 */
[----:B------:R-:W-:Y:S02]  /*0f20*/  IMAD.MOV.U32 R12, RZ, RZ, 0x3e2aaaa8 ;  /* 0x3e2aaaa8ff0c7424 */ /* 0x000fe400078e00ff */
[----:B------:R-:W-:Y:S02]  /*0f30*/  IMAD R11, R6, R9, R11 ;  /* 0x00000009060b7224 */ /* 0x000fe400078e020b */
[----:B------:R-:W-:Y:S01]  /*0f40*/  FMUL R9, R8, R8 ;  /* 0x0000000808097220 */ /* 0x000fe20000400000 */
[----:B------:R-:W-:Y:S01]  /*0f50*/  VIADD R5, R5, 0x1 ;  /* 0x0000000105057836 */ /* 0x000fe20000000000 */
[----:B------:R-:W-:Y:S02]  /*0f60*/  FSEL R12, -R12, -0.4999999701976776123, !P1 ;  /* 0xbeffffff0c0c7808 */ /* 0x000fe40004800100 */
[----:B------:R-:W-:Y:S01]  /*0f70*/  ISETP.GT.U32.AND P0, PT, R6, R11, PT ;  /* 0x0000000b0600720c */ /* 0x000fe20003f04070 */
[----:B------:R-:W-:Y:S01]  /*0f80*/  FFMA R0, R9, R0, -0.0013887860113754868507 ;  /* 0xbab607ed09007423 */ /* 0x000fe20000000000 */
[----:B------:R-:W-:Y:S01]  /*0f90*/  LOP3.LUT P2, RZ, R5, 0x2, RZ, 0xc0, !PT ;  /* 0x0000000205ff7812 */ /* 0x000fe2000784c0ff */
[----:B------:R-:W-:Y:S01]  /*0fa0*/  FADD R5, R4, -1 ;  /* 0xbf80000004057421 */ /* 0x000fe20000000000 */
[----:B--2---:R-:W-:-:S02]  /*0fb0*/  VIADD R4, R3, 0xf3000000 ;  /* 0xf300000003047836 */ /* 0x004fc40000000000 */
[----:B------:R-:W-:-:S05]  /*0fc0*/  FSEL R0, R0, -0.00019574658654164522886, P1 ;  /* 0xb94d415300007808 */ /* 0x000fca0000800000 */
[----:B------:R-:W-:Y:S01]  /*0fd0*/  FFMA R10, R9, R0, R10 ;  /* 0x00000000090a7223 */ /* 0x000fe2000000000a */
[----:B------:R-:W-:Y:S02]  /*0fe0*/  FSEL R0, R8, 1, !P1 ;  /* 0x3f80000008007808 */ /* 0x000fe40004800000 */
[----:B------:R-:W-:Y:S01]  /*0ff0*/  @!P0 IADD3 R11, PT, PT, R11, -R6, RZ ;  /* 0x800000060b0b8210 */ /* 0x000fe20007ffe0ff */
[C---:B------:R-:W-:Y:S01]  /*1000*/  FFMA R10, R9.reuse, R10, R12 ;  /* 0x0000000a090a7223 */ /* 0x040fe2000000000c */
[----:B------:R-:W-:Y:S01]  /*1010*/  ISETP.GE.AND P1, PT, R2, RZ, PT ;  /* 0x000000ff0200720c */ /* 0x000fe20003f26270 */
[----:B------:R-:W-:Y:S01]  /*1020*/  FFMA R9, R9, R0, RZ ;  /* 0x0000000009097223 */ /* 0x000fe200000000ff */
[----:B------:R-:W-:Y:S01]  /*1030*/  ISETP.GT.U32.AND P0, PT, R6, R11, PT ;  /* 0x0000000b0600720c */ /* 0x000fe20003f04070 */
[----:B------:R0:W1:Y:S02]  /*1040*/  MUFU.RSQ R8, R3 ;  /* 0x0000000300087308 */ /* 0x0000640000001400 */
[----:B------:R-:W-:-:S04]  /*1050*/  FFMA R0, R9, R10, R0 ;  /* 0x0000000a09007223 */ /* 0x000fc80000000000 */
[----:B------:R-:W-:-:S04]  /*1060*/  @P2 FADD R0, RZ, -R0 ;  /* 0x80000000ff002221 */ /* 0x000fc80000000000 */
[----:B------:R-:W-:Y:S02]  /*1070*/  FFMA R0, R0, R5, 1 ;  /* 0x3f80000000007423 */ /* 0x000fe40000000005 */
[----:B------:R-:W-:Y:S01]  /*1080*/  @!P0 IMAD.IADD R11, R11, 0x1, -R6 ;  /* 0x000000010b0b8824 */ /* 0x000fe200078e0a06 */
[----:B------:R-:W-:Y:S01]  /*1090*/  ISETP.GT.U32.AND P0, PT, R4, 0x727fffff, PT ;  /* 0x727fffff0400780c */ /* 0x000fe20003f04070 */
[----:B------:R-:W-:Y:S02]  /*10a0*/  FMUL R7, R7, R0 ;  /* 0x0000000007077220 */ /* 0x000fe40000400000 */
[----:B------:R-:W-:-:S04]  /*10b0*/  IMAD.MOV.U32 R6, RZ, RZ, R11 ;  /* 0x000000ffff067224 */ /* 0x000fc800078e000b */
[----:B------:R-:W-:Y:S01]  /*10c0*/  @!P1 IMAD.MOV R6, RZ, RZ, -R6 ;  /* 0x000000ffff069224 */ /* 0x000fe200078e0a06 */
[----:B------:R-:W-:-:S05]  /*10d0*/  @!P3 LOP3.LUT R6, RZ, R13, RZ, 0x33, !PT ;  /* 0x0000000dff06b212 */ /* 0x000fca00078e33ff */
[----:B01----:R-:W-:Y:S05]  /*10e0*/  @!P0 BRA `(.L_x_77) ;  /* 0x0000000000108947 */ /* 0x003fea0003800000 */
[----:B------:R-:W-:Y:S02]  /*10f0*/  MOV R0, R3 ;  /* 0x0000000300007202 */ /* 0x000fe40000000f00 */
[----:B------:R-:W-:-:S07]  /*1100*/  MOV R5, 0x1120 ;  /* 0x0000112000057802 */ /* 0x000fce0000000f00 */
[----:B------:R-:W-:Y:S05]  /*1110*/  CALL.REL.NOINC `($__internal_5_$__cuda_sm20_sqrt_rn_f32_slowpath) ;  /* 0x0000000800487944 */ /* 0x000fea0003c00000 */
[----:B------:R-:W-:Y:S05]  /*1120*/  BRA `(.L_x_78) ;  /* 0x0000000000107947 */ /* 0x000fea0003800000 */
.L_x_77:
[----:B------:R-:W-:Y:S01]  /*1130*/  FMUL.FTZ R4, R3, R8 ;  /* 0x0000000803047220 */ /* 0x000fe20000410000 */
[----:B------:R-:W-:-:S03]  /*1140*/  FMUL.FTZ R0, R8, 0.5 ;  /* 0x3f00000008007820 */ /* 0x000fc60000410000 */
[----:B------:R-:W-:-:S04]  /*1150*/  FFMA R3, -R4, R4, R3 ;  /* 0x0000000404037223 */ /* 0x000fc80000000103 */
[----:B------:R-:W-:-:S07]  /*1160*/  FFMA R4, R3, R0, R4 ;  /* 0x0000000003047223 */ /* 0x000fce0000000004 */
.L_x_78:
[----:B------:R-:W-:Y:S05]  /*1170*/  BSYNC.RECONVERGENT B0 ;  /* 0x0000000000007941 */ /* 0x000fea0003800200 */
.L_x_76:
[----:B------:R-:W0:Y:S01]  /*1180*/  MUFU.RCP R0, R7 ;  /* 0x0000000700007308 */ /* 0x000e220000001000 */
[----:B------:R-:W-:Y:S07]  /*1190*/  BSSY.RECONVERGENT B0, `(.L_x_79) ;  /* 0x000000d000007945 */ /* 0x000fee0003800200 */
[----:B------:R-:W1:Y:S01]  /*11a0*/  FCHK P0, R4, R7 ;  /* 0x0000000704007302 */ /* 0x000e620000000000 */
[----:B0-----:R-:W-:-:S04]  /*11b0*/  FFMA R3, -R7, R0, 1 ;  /* 0x3f80000007037423 */ /* 0x001fc80000000100 */
[----:B------:R-:W-:-:S04]  /*11c0*/  FFMA R0, R0, R3, R0 ;  /* 0x0000000300007223 */ /* 0x000fc80000000000 */
[----:B------:R-:W-:-:S04]  /*11d0*/  FFMA R3, R0, R4, RZ ;  /* 0x0000000400037223 */ /* 0x000fc800000000ff */
[----:B------:R-:W-:-:S04]  /*11e0*/  FFMA R8, -R7, R3, R4 ;  /* 0x0000000307087223 */ /* 0x000fc80000000104 */
[----:B------:R-:W-:Y:S01]  /*11f0*/  FFMA R3, R0, R8, R3 ;  /* 0x0000000800037223 */ /* 0x000fe20000000003 */
[----:B-1----:R-:W-:Y:S06]  /*1200*/  @!P0 BRA `(.L_x_80) ;  /* 0x0000000000148947 */ /* 0x002fec0003800000 */
[----:B------:R-:W-:Y:S01]  /*1210*/  IMAD.MOV.U32 R0, RZ, RZ, R4 ;  /* 0x000000ffff007224 */ /* 0x000fe200078e0004 */
[----:B------:R-:W-:Y:S01]  /*1220*/  MOV R8, 0x1250 ;  /* 0x0000125000087802 */ /* 0x000fe20000000f00 */
[----:B------:R-:W-:-:S07]  /*1230*/  IMAD.MOV.U32 R3, RZ, RZ, R7 ;  /* 0x000000ffff037224 */ /* 0x000fce00078e0007 */
[----:B------:R-:W-:Y:S05]  /*1240*/  CALL.REL.NOINC `($__internal_6_$__cuda_sm3x_div_rn_noftz_f32_slowpath) ;  /* 0x0000000800547944 */ /* 0x000fea0003c00000 */
[----:B------:R-:W-:-:S07]  /*1250*/  IMAD.MOV.U32 R3, RZ, RZ, R0 ;  /* 0x000000ffff037224 */ /* 0x000fce00078e0000 */
.L_x_80:
[----:B------:R-:W-:Y:S05]  /*1260*/  BSYNC.RECONVERGENT B0 ;  /* 0x0000000000007941 */ /* 0x000fea0003800200 */
.L_x_79:
[----:B------:R-:W0:Y:S01]  /*1270*/  LDC.64 R8, c[0x0][0x388] ;  /* 0x0000e200ff087b82 */ /* 0x000e220000000a00 */
[----:B------:R-:W-:Y:S02]  /*1280*/  IMAD.MOV.U32 R4, RZ, RZ, 0x1 ;  /* 0x00000001ff047424 */ /* 0x000fe400078e00ff */
[----:B0-----:R-:W-:-:S06]  /*1290*/  FMUL R8, R8, R9 ;  /* 0x0000000908087220 */ /* 0x001fcc0000400000 */
[----:B------:R-:W0:Y:S08]  /*12a0*/  F2F.F64.F32 R8, R8 ;  /* 0x0000000800087310 */ /* 0x000e300000201800 */
[----:B0-----:R-:W0:Y:S02]  /*12b0*/  MUFU.RCP64H R5, R9 ;  /* 0x0000000900057308 */ /* 0x001e240000001800 */
[----:B0-----:R-:W-:-:S08]  /*12c0*/  DFMA R10, -R8, R4, 1 ;  /* 0x3ff00000080a742b */ /* 0x001fd00000000104 */
[----:B------:R-:W-:-:S08]  /*12d0*/  DFMA R10, R10, R10, R10 ;  /* 0x0000000a0a0a722b */ /* 0x000fd0000000000a */
[----:B------:R-:W-:-:S08]  /*12e0*/  DFMA R10, R4, R10, R4 ;  /* 0x0000000a040a722b */ /* 0x000fd00000000004 */
[----:B------:R-:W-:-:S08]  /*12f0*/  DFMA R4, -R8, R10, 1 ;  /* 0x3ff000000804742b */ /* 0x000fd0000000010a */
[----:B------:R-:W-:-:S08]  /*1300*/  DFMA R4, R10, R4, R10 ;  /* 0x000000040a04722b */ /* 0x000fd0000000000a */
[----:B------:R-:W-:-:S08]  /*1310*/  DMUL R10, R4, 2 ;  /* 0x40000000040a7828 */ /* 0x000fd00000000000 */
[----:B------:R-:W-:-:S08]  /*1320*/  DFMA R12, -R8, R10, 2 ;  /* 0x40000000080c742b */ /* 0x000fd0000000010a */
[----:B------:R-:W-:-:S10]  /*1330*/  DFMA R4, R4, R12, R10 ;  /* 0x0000000c0404722b */ /* 0x000fd4000000000a */
[----:B------:R-:W-:-:S05]  /*1340*/  FFMA R0, RZ, R9, R5 ;  /* 0x00000009ff007223 */ /* 0x000fca0000000005 */
[----:B------:R-:W-:-:S13]  /*1350*/  FSETP.GT.AND P0, PT, |R0|, 1.469367938527859385e-39, PT ;  /* 0x001000000000780b */ /* 0x000fda0003f04200 */
[----:B------:R-:W-:Y:S05]  /*1360*/  @P0 BRA `(.L_x_81) ;  /* 0x0000000000100947 */ /* 0x000fea0003800000 */
[----:B------:R-:W-:-:S07]  /*1370*/  MOV R0, 0x1390 ;  /* 0x0000139000007802 */ /* 0x000fce0000000f00 */
[----:B------:R-:W-:Y:S05]  /*1380*/  CALL.REL.NOINC `($__internal_4_$__cuda_sm20_div_rn_f64_full) ;  /* 0x0000000000787944 */ /* 0x000fea0003c00000 */
[----:B------:R-:W-:Y:S02]  /*1390*/  IMAD.MOV.U32 R4, RZ, RZ, R12 ;  /* 0x000000ffff047224 */ /* 0x000fe400078e000c */
[----:B------:R-:W-:-:S07]  /*13a0*/  IMAD.MOV.U32 R5, RZ, RZ, R13 ;  /* 0x000000ffff057224 */ /* 0x000fce00078e000d */
.L_x_81:
[----:B------:R-:W0:Y:S01]  /*13b0*/  LDC R9, c[0x0][0x388] ;  /* 0x0000e200ff097b82 */ /* 0x000e220000000800 */
[----:B------:R1:W2:Y:S01]  /*13c0*/  F2I.F64.TRUNC R4, R4 ;  /* 0x0000000400047311 */ /* 0x0002a2000030d100 */
[----:B------:R-:W-:Y:S07]  /*13d0*/  BSSY.RECONVERGENT B0, `(.L_x_82) ;  /* 0x000000e000007945 */ /* 0x000fee0003800200 */
[----:B0-----:R-:W0:Y:S08]  /*13e0*/  MUFU.RCP R0, R9 ;  /* 0x0000000900007308 */ /* 0x001e300000001000 */
[----:B------:R-:W3:Y:S01]  /*13f0*/  FCHK P0, R3, R9 ;  /* 0x0000000903007302 */ /* 0x000ee20000000000 */
[----:B0-----:R-:W-:-:S04]  /*1400*/  FFMA R7, R0, -R9, 1 ;  /* 0x3f80000000077423 */ /* 0x001fc80000000809 */
[----:B------:R-:W-:-:S04]  /*1410*/  FFMA R0, R0, R7, R0 ;  /* 0x0000000700007223 */ /* 0x000fc80000000000 */
[----:B------:R-:W-:-:S04]  /*1420*/  FFMA R8, R0, R3, RZ ;  /* 0x0000000300087223 */ /* 0x000fc800000000ff */
[----:B------:R-:W-:-:S04]  /*1430*/  FFMA R7, R8, -R9, R3 ;  /* 0x8000000908077223 */ /* 0x000fc80000000003 */
[----:B------:R-:W-:Y:S01]  /*1440*/  FFMA R0, R0, R7, R8 ;  /* 0x0000000700007223 */ /* 0x000fe20000000008 */
[----:B-123--:R-:W-:Y:S06]  /*1450*/  @!P0 BRA `(.L_x_83) ;  /* 0x0000000000148947 */ /* 0x00efec0003800000 */
[----:B------:R-:W0:Y:S01]  /*1460*/  LDCU UR4, c[0x0][0x388] ;  /* 0x00007100ff0477ac */ /* 0x000e220008000800 */
[----:B------:R-:W-:Y:S02]  /*1470*/  MOV R0, R3 ;  /* 0x0000000300007202 */ /* 0x000fe40000000f00 */
[----:B------:R-:W-:Y:S01]  /*1480*/  MOV R8, 0x14b0 ;  /* 0x000014b000087802 */ /* 0x000fe20000000f00 */
[----:B0-----:R-:W-:-:S07]  /*1490*/  IMAD.U32 R3, RZ, RZ, UR4 ;  /* 0x00000004ff037e24 */ /* 0x001fce000f8e00ff */
[----:B------:R-:W-:Y:S05]  /*14a0*/  CALL.REL.NOINC `($__internal_6_$__cuda_sm3x_div_rn_noftz_f32_slowpath) ;  /* 0x0000000400bc7944 */ /* 0x000fea0003c00000 */
.L_x_83:
[----:B------:R-:W-:Y:S05]  /*14b0*/  BSYNC.RECONVERGENT B0 ;  /* 0x0000000000007941 */ /* 0x000fea0003800200 */
.L_x_82:
[----:B------:R-:W0:Y:S01]  /*14c0*/  LDCU UR4, c[0x0][0x3c8] ;  /* 0x00007900ff0477ac */ /* 0x000e220008000800 */
[----:B------:R-:W0:Y:S02]  /*14d0*/  F2I.TRUNC.NTZ R3, R0 ;  /* 0x0000000000037305 */ /* 0x000e24000020f100 */
[C---:B0-----:R-:W-:Y:S01]  /*14e0*/  IADD3 R5, PT, PT, R3.reuse, UR4, R4 ;  /* 0x0000000403057c10 */ /* 0x041fe2000fffe004 */
[----:B------:R-:W-:-:S03]  /*14f0*/  VIADD R3, R3, -UR4 ;  /* 0x8000000403037c36 */ /* 0x000fc60008000000 */
[----:B------:R-:W-:-:S04]  /*1500*/  ISETP.GE.AND P0, PT, R6, R5, PT ;  /* 0x000000050600720c */ /* 0x000fc80003f06270 */
[----:B------:R-:W-:-:S13]  /*1510*/  ISETP.LE.OR P0, PT, R6, R3, P0 ;  /* 0x000000030600720c */ /* 0x000fda0000703670 */
[----:B------:R-:W-:Y:S05]  /*1520*/  @P0 EXIT ;  /* 0x000000000000094d */ /* 0x000fea0003800000 */
[----:B------:R-:W0:Y:S02]  /*1530*/  LDC.64 R4, c[0x0][0x3c0] ;  /* 0x0000f000ff047b82 */ /* 0x000e240000000a00 */
[----:B0-----:R-:W-:-:S05]  /*1540*/  IMAD.WIDE R2, R2, 0x4, R4 ;  /* 0x0000000402027825 */ /* 0x001fca00078e0204 */
[----:B------:R-:W-:Y:S01]  /*1550*/  STG.E desc[UR6][R2.64], RZ ;  /* 0x000000ff02007986 */ /* 0x000fe2000c101906 */
[----:B------:R-:W-:Y:S05]  /*1560*/  EXIT ;  /* 0x000000000000794d */ /* 0x000fea0003800000 */
        .weak           $__internal_4_$__cuda_sm20_div_rn_f64_full
        .type           $__internal_4_$__cuda_sm20_div_rn_f64_full,@function
        .size           $__internal_4_$__cuda_sm20_div_rn_f64_full,($__internal_5_$__cuda_sm20_sqrt_rn_f32_slowpath - $__internal_4_$__cuda_sm20_div_rn_f64_full)
$__internal_4_$__cuda_sm20_div_rn_f64_full:
[C---:B------:R-:W-:Y:S01]  /*1570*/  FSETP.GEU.AND P0, PT, |R9|.reuse, 1.469367938527859385e-39, PT ;  /* 0x001000000900780b */ /* 0x040fe20003f0e200 */
[----:B------:R-:W-:Y:S01]  /*1580*/  IMAD.MOV.U32 R10, RZ, RZ, 0x1 ;  /* 0x00000001ff0a7424 */ /* 0x000fe200078e00ff */
[C---:B------:R-:W-:Y:S01]  /*1590*/  LOP3.LUT R4, R9.reuse, 0x800fffff, RZ, 0xc0, !PT ;  /* 0x800fffff09047812 */ /* 0x040fe200078ec0ff */
[----:B------:R-:W-:Y:S01]  /*15a0*/  IMAD.MOV.U32 R7, RZ, RZ, 0x1ca00000 ;  /* 0x1ca00000ff077424 */ /* 0x000fe200078e00ff */
[----:B------:R-:W-:Y:S01]  /*15b0*/  LOP3.LUT R16, R9, 0x7ff00000, RZ, 0xc0, !PT ;  /* 0x7ff0000009107812 */ /* 0x000fe200078ec0ff */
[----:B------:R-:W-:Y:S01]  /*15c0*/  IMAD.MOV.U32 R14, RZ, RZ, RZ ;  /* 0x000000ffff0e7224 */ /* 0x000fe200078e00ff */
[----:B------:R-:W-:Y:S01]  /*15d0*/  LOP3.LUT R5, R4, 0x3ff00000, RZ, 0xfc, !PT ;  /* 0x3ff0000004057812 */ /* 0x000fe200078efcff */
[----:B------:R-:W-:Y:S01]  /*15e0*/  IMAD.MOV.U32 R4, RZ, RZ, R8 ;  /* 0x000000ffff047224 */ /* 0x000fe200078e0008 */
[----:B------:R-:W-:Y:S01]  /*15f0*/  MOV R19, 0x40000000 ;  /* 0x4000000000137802 */ /* 0x000fe20000000f00 */
[----:B------:R-:W-:Y:S01]  /*1600*/  IMAD.MOV.U32 R18, RZ, RZ, R16 ;  /* 0x000000ffff127224 */ /* 0x000fe200078e0010 */
[----:B------:R-:W-:-:S03]  /*1610*/  ISETP.LE.U32.AND P1, PT, R16, 0x40000000, PT ;  /* 0x400000001000780c */ /* 0x000fc60003f23070 */
[----:B------:R-:W-:Y:S01]  /*1620*/  @!P0 DMUL R4, R8, 8.98846567431157953865e+307 ;  /* 0x7fe0000008048828 */ /* 0x000fe20000000000 */
[----:B------:R-:W-:Y:S01]  /*1630*/  VIADD R20, R19, 0xffffffff ;  /* 0xffffffff13147836 */ /* 0x000fe20000000000 */
[----:B------:R-:W-:-:S04]  /*1640*/  SEL R15, R7, 0x63400000, !P1 ;  /* 0x63400000070f7807 */ /* 0x000fc80004800000 */
[----:B------:R-:W0:Y:S04]  /*1650*/  MUFU.RCP64H R11, R5 ;  /* 0x00000005000b7308 */ /* 0x000e280000001800 */
[----:B------:R-:W-:Y:S02]  /*1660*/  @!P0 LOP3.LUT R18, R5, 0x7ff00000, RZ, 0xc0, !PT ;  /* 0x7ff0000005128812 */ /* 0x000fe400078ec0ff */
[----:B------:R-:W-:-:S03]  /*1670*/  ISETP.GT.U32.AND P0, PT, R20, 0x7feffffe, PT ;  /* 0x7feffffe1400780c */ /* 0x000fc60003f04070 */
[----:B------:R-:W-:-:S05]  /*1680*/  VIADD R20, R18, 0xffffffff ;  /* 0xffffffff12147836 */ /* 0x000fca0000000000 */
[----:B------:R-:W-:Y:S01]  /*1690*/  ISETP.GT.U32.OR P0, PT, R20, 0x7feffffe, P0 ;  /* 0x7feffffe1400780c */ /* 0x000fe20000704470 */
[----:B0-----:R-:W-:-:S08]  /*16a0*/  DFMA R12, R10, -R4, 1 ;  /* 0x3ff000000a0c742b */ /* 0x001fd00000000804 */
[----:B------:R-:W-:-:S08]  /*16b0*/  DFMA R12, R12, R12, R12 ;  /* 0x0000000c0c0c722b */ /* 0x000fd0000000000c */
[----:B------:R-:W-:-:S08]  /*16c0*/  DFMA R10, R10, R12, R10 ;  /* 0x0000000c0a0a722b */ /* 0x000fd0000000000a */
[----:B------:R-:W-:-:S08]  /*16d0*/  DFMA R12, R10, -R4, 1 ;  /* 0x3ff000000a0c742b */ /* 0x000fd00000000804 */
[----:B------:R-:W-:-:S08]  /*16e0*/  DFMA R10, R10, R12, R10 ;  /* 0x0000000c0a0a722b */ /* 0x000fd0000000000a */
[----:B------:R-:W-:-:S08]  /*16f0*/  DMUL R12, R10, R14 ;  /* 0x0000000e0a0c7228 */ /* 0x000fd00000000000 */
[----:B------:R-:W-:-:S08]  /*1700*/  DFMA R16, R12, -R4, R14 ;  /* 0x800000040c10722b */ /* 0x000fd0000000000e */
[----:B------:R-:W-:Y:S01]  /*1710*/  DFMA R10, R10, R16, R12 ;  /* 0x000000100a0a722b */ /* 0x000fe2000000000c */
[----:B------:R-:W-:Y:S10]  /*1720*/  @P0 BRA `(.L_x_84) ;  /* 0x0000000000740947 */ /* 0x000ff40003800000 */
[----:B------:R-:W-:Y:S01]  /*1730*/  LOP3.LUT R16, R9, 0x7ff00000, RZ, 0xc0, !PT ;  /* 0x7ff0000009107812 */ /* 0x000fe200078ec0ff */
[----:B------:R-:W-:-:S03]  /*1740*/  IMAD.MOV.U32 R12, RZ, RZ, 0x40000000 ;  /* 0x40000000ff0c7424 */ /* 0x000fc600078e00ff */
[----:B------:R-:W-:Y:S01]  /*1750*/  ISETP.LE.U32.AND P0, PT, R16, 0x40000000, PT ;  /* 0x400000001000780c */ /* 0x000fe20003f03070 */
[----:B------:R-:W-:Y:S02]  /*1760*/  IMAD.MOV R13, RZ, RZ, -R16 ;  /* 0x000000ffff0d7224 */ /* 0x000fe400078e0a10 */
[----:B------:R-:W-:Y:S01]  /*1770*/  IMAD.MOV.U32 R16, RZ, RZ, RZ ;  /* 0x000000ffff107224 */ /* 0x000fe200078e00ff */
[----:B------:R-:W-:Y:S02]  /*1780*/  SEL R7, R7, 0x63400000, !P0 ;  /* 0x6340000007077807 */ /* 0x000fe40004000000 */
[----:B------:R-:W-:-:S04]  /*1790*/  VIADDMNMX R12, R13, R12, 0xb9600000, !PT ;  /* 0xb96000000d0c7446 */ /* 0x000fc8000780010c */
[----:B------:R-:W-:-:S05]  /*17a0*/  VIMNMX R12, PT, PT, R12, 0x46a00000, PT ;  /* 0x46a000000c0c7848 */ /* 0x000fca0003fe0100 */
[----:B------:R-:W-:-:S05]  /*17b0*/  IMAD.IADD R7, R12, 0x1, -R7 ;  /* 0x000000010c077824 */ /* 0x000fca00078e0a07 */
[----:B------:R-:W-:-:S06]  /*17c0*/  IADD3 R17, PT, PT, R7, 0x7fe00000, RZ ;  /* 0x7fe0000007117810 */ /* 0x000fcc0007ffe0ff */
[----:B------:R-:W-:-:S10]  /*17d0*/  DMUL R12, R10, R16 ;  /* 0x000000100a0c7228 */ /* 0x000fd40000000000 */
[----:B------:R-:W-:-:S13]  /*17e0*/  FSETP.GTU.AND P0, PT, |R13|, 1.469367938527859385e-39, PT ;  /* 0x001000000d00780b */ /* 0x000fda0003f0c200 */
[----:B------:R-:W-:Y:S05]  /*17f0*/  @P0 BRA `(.L_x_85) ;  /* 0x0000000000840947 */ /* 0x000fea0003800000 */
[----:B------:R-:W-:Y:S01]  /*1800*/  DFMA R4, R10, -R4, R14 ;  /* 0x800000040a04722b */ /* 0x000fe2000000000e */
[----:B------:R-:W-:-:S09]  /*1810*/  IMAD.MOV.U32 R16, RZ, RZ, RZ ;  /* 0x000000ffff107224 */ /* 0x000fd200078e00ff */
[C---:B------:R-:W-:Y:S02]  /*1820*/  FSETP.NEU.AND P0, PT, R5.reuse, RZ, PT ;  /* 0x000000ff0500720b */ /* 0x040fe40003f0d000 */
[----:B------:R-:W-:-:S04]  /*1830*/  LOP3.LUT R9, R5, 0x80000000, R9, 0x48, !PT ;  /* 0x8000000005097812 */ /* 0x000fc800078e4809 */
[----:B------:R-:W-:-:S07]  /*1840*/  LOP3.LUT R17, R9, R17, RZ, 0xfc, !PT ;  /* 0x0000001109117212 */ /* 0x000fce00078efcff */
[----:B------:R-:W-:Y:S05]  /*1850*/  @!P0 BRA `(.L_x_85) ;  /* 0x00000000006c8947 */ /* 0x000fea0003800000 */
[----:B------:R-:W-:Y:S01]  /*1860*/  IMAD.MOV R5, RZ, RZ, -R7 ;  /* 0x000000ffff057224 */ /* 0x000fe200078e0a07 */
[----:B------:R-:W-:Y:S01]  /*1870*/  IADD3 R7, PT, PT, -R7, -0x43300000, RZ ;  /* 0xbcd0000007077810 */ /* 0x000fe20007ffe1ff */
[----:B------:R-:W-:-:S06]  /*1880*/  IMAD.MOV.U32 R4, RZ, RZ, RZ ;  /* 0x000000ffff047224 */ /* 0x000fcc00078e00ff */
[----:B------:R-:W-:Y:S02]  /*1890*/  DFMA R4, R12, -R4, R10 ;  /* 0x800000040c04722b */ /* 0x000fe4000000000a */
[----:B------:R-:W-:-:S08]  /*18a0*/  DMUL.RP R10, R10, R16 ;  /* 0x000000100a0a7228 */ /* 0x000fd00000008000 */
[----:B------:R-:W-:Y:S02]  /*18b0*/  FSETP.NEU.AND P0, PT, |R5|, R7, PT ;  /* 0x000000070500720b */ /* 0x000fe40003f0d200 */
[----:B------:R-:W-:Y:S02]  /*18c0*/  LOP3.LUT R9, R11, R9, RZ, 0x3c, !PT ;  /* 0x000000090b097212 */ /* 0x000fe400078e3cff */
[----:B------:R-:W-:Y:S02]  /*18d0*/  FSEL R12, R10, R12, !P0 ;  /* 0x0000000c0a0c7208 */ /* 0x000fe40004000000 */
[----:B------:R-:W-:Y:S01]  /*18e0*/  FSEL R13, R9, R13, !P0 ;  /* 0x0000000d090d7208 */ /* 0x000fe20004000000 */
[----:B------:R-:W-:Y:S06]  /*18f0*/  BRA `(.L_x_85) ;  /* 0x0000000000447947 */ /* 0x000fec0003800000 */
.L_x_84:
[----:B------:R-:W-:-:S14]  /*1900*/  DSETP.NAN.AND P0, PT, R8, R8, PT ;  /* 0x000000080800722a */ /* 0x000fdc0003f08000 */
[----:B------:R-:W-:Y:S05]  /*1910*/  @P0 BRA `(.L_x_86) ;  /* 0x0000000000340947 */ /* 0x000fea0003800000 */
[----:B------:R-:W-:Y:S01]  /*1920*/  ISETP.NE.AND P0, PT, R19, R18, PT ;  /* 0x000000121300720c */ /* 0x000fe20003f05270 */
[----:B------:R-:W-:Y:S02]  /*1930*/  IMAD.MOV.U32 R12, RZ, RZ, 0x0 ;  /* 0x00000000ff0c7424 */ /* 0x000fe400078e00ff */
[----:B------:R-:W-:-:S10]  /*1940*/  IMAD.MOV.U32 R13, RZ, RZ, -0x80000 ;  /* 0xfff80000ff0d7424 */ /* 0x000fd400078e00ff */
[----:B------:R-:W-:Y:S05]  /*1950*/  @!P0 BRA `(.L_x_85) ;  /* 0x00000000002c8947 */ /* 0x000fea0003800000 */
[----:B------:R-:W-:Y:S02]  /*1960*/  ISETP.NE.AND P0, PT, R19, 0x7ff00000, PT ;  /* 0x7ff000001300780c */ /* 0x000fe40003f05270 */
[----:B------:R-:W-:Y:S02]  /*1970*/  LOP3.LUT R8, R9, 0x40000000, RZ, 0x3c, !PT ;  /* 0x4000000009087812 */ /* 0x000fe400078e3cff */
[----:B------:R-:W-:Y:S02]  /*1980*/  ISETP.EQ.OR P0, PT, R18, RZ, !P0 ;  /* 0x000000ff1200720c */ /* 0x000fe40004702670 */
[----:B------:R-:W-:-:S11]  /*1990*/  LOP3.LUT R13, R8, 0x80000000, RZ, 0xc0, !PT ;  /* 0x80000000080d7812 */ /* 0x000fd600078ec0ff */
[----:B------:R-:W-:Y:S02]  /*19a0*/  @P0 LOP3.LUT R4, R13, 0x7ff00000, RZ, 0xfc, !PT ;  /* 0x7ff000000d040812 */ /* 0x000fe400078efcff */
[----:B------:R-:W-:Y:S01]  /*19b0*/  @!P0 MOV R12, RZ ;  /* 0x000000ff000c8202 */ /* 0x000fe20000000f00 */
[----:B------:R-:W-:Y:S02]  /*19c0*/  @P0 IMAD.MOV.U32 R12, RZ, RZ, RZ ;  /* 0x000000ffff0c0224 */ /* 0x000fe400078e00ff */
[----:B------:R-:W-:Y:S01]  /*19d0*/  @P0 IMAD.MOV.U32 R13, RZ, RZ, R4 ;  /* 0x000000ffff0d0224 */ /* 0x000fe200078e0004 */
[----:B------:R-:W-:Y:S06]  /*19e0*/  BRA `(.L_x_85) ;  /* 0x0000000000087947 */ /* 0x000fec0003800000 */
.L_x_86:
[----:B------:R-:W-:Y:S01]  /*19f0*/  LOP3.LUT R13, R9, 0x80000, RZ, 0xfc, !PT ;  /* 0x00080000090d7812 */ /* 0x000fe200078efcff */
[----:B------:R-:W-:-:S07]  /*1a00*/  IMAD.MOV.U32 R12, RZ, RZ, R8 ;  /* 0x000000ffff0c7224 */ /* 0x000fce00078e0008 */
.L_x_85:
[----:B------:R-:W-:Y:S02]  /*1a10*/  IMAD.MOV.U32 R4, RZ, RZ, R0 ;  /* 0x000000ffff047224 */ /* 0x000fe400078e0000 */
[----:B------:R-:W-:-:S04]  /*1a20*/  IMAD.MOV.U32 R5, RZ, RZ, 0x0 ;  /* 0x00000000ff057424 */ /* 0x000fc800078e00ff */
[----:B------:R-:W-:Y:S05]  /*1a30*/  RET.REL.NODEC R4 `(_Z15mute_directwaveiiffffiiiiPfS_S_S_i) ;  /* 0xffffffe404707950 */ /* 0x000fea0003c3ffff */
        .weak           $__internal_5_$__cuda_sm20_sqrt_rn_f32_slowpath
        .type           $__internal_5_$__cuda_sm20_sqrt_rn_f32_slowpath,@function
        .size           $__internal_5_$__cuda_sm20_sqrt_rn_f32_slowpath,($__internal_6_$__cuda_sm3x_div_rn_noftz_f32_slowpath - $__internal_5_$__cuda_sm20_sqrt_rn_f32_slowpath)
$__internal_5_$__cuda_sm20_sqrt_rn_f32_slowpath:
[----:B------:R-:W-:-:S13]  /*1a40*/  LOP3.LUT P0, RZ, R0, 0x7fffffff, RZ, 0xc0, !PT ;  /* 0x7fffffff00ff7812 */ /* 0x000fda000780c0ff */
[----:B------:R-:W-:Y:S01]  /*1a50*/  @!P0 IMAD.MOV.U32 R4, RZ, RZ, R0 ;  /* 0x000000ffff048224 */ /* 0x000fe200078e0000 */
[----:B------:R-:W-:Y:S06]  /*1a60*/  @!P0 BRA `(.L_x_87) ;  /* 0x0000000000408947 */ /* 0x000fec0003800000 */
[----:B------:R-:W-:-:S13]  /*1a70*/  FSETP.GEU.FTZ.AND P0, PT, R0, RZ, PT ;  /* 0x000000ff0000720b */ /* 0x000fda0003f1e000 */
[----:B------:R-:W-:Y:S01]  /*1a80*/  @!P0 MOV R4, 0x7fffffff ;  /* 0x7fffffff00048802 */ /* 0x000fe20000000f00 */
        /* <DEDUP_REMOVED lines=8> */
[----:B------:R-:W-:-:S03]  /*1b10*/  @P0 FMUL.FTZ R9, R9, 0.5 ;  /* 0x3f00000009090820 */ /* 0x000fc60000410000 */
[----:B------:R-:W-:-:S04]  /*1b20*/  @P0 FADD.FTZ R4, -R11, -RZ ;  /* 0x800000ff0b040221 */ /* 0x000fc80000010100 */
[----:B------:R-:W-:Y:S01]  /*1b30*/  @P0 FFMA R10, R11, R4, R8 ;  /* 0x000000040b0a0223 */ /* 0x000fe20000000008 */
[----:B------:R-:W-:-:S03]  /*1b40*/  @!P0 IMAD.MOV.U32 R4, RZ, RZ, R0 ;  /* 0x000000ffff048224 */ /* 0x000fc600078e0000 */
[----:B------:R-:W-:-:S04]  /*1b50*/  @P0 FFMA R9, R10, R9, R11 ;  /* 0x000000090a090223 */ /* 0x000fc8000000000b */
[----:B------:R-:W-:-:S07]  /*1b60*/  @P0 FMUL.FTZ R4, R9, 2.3283064365386962891e-10 ;  /* 0x2f80000009040820 */ /* 0x000fce0000410000 */
.L_x_87:
[----:B------:R-:W-:Y:S02]  /*1b70*/  IMAD.MOV.U32 R8, RZ, RZ, R5 ;  /* 0x000000ffff087224 */ /* 0x000fe400078e0005 */
[----:B------:R-:W-:-:S04]  /*1b80*/  IMAD.MOV.U32 R9, RZ, RZ, 0x0 ;  /* 0x00000000ff097424 */ /* 0x000fc800078e00ff */
[----:B------:R-:W-:Y:S05]  /*1b90*/  RET.REL.NODEC R8 `(_Z15mute_directwaveiiffffiiiiPfS_S_S_i) ;  /* 0xffffffe408187950 */ /* 0x000fea0003c3ffff */
        .weak           $__internal_6_$__cuda_sm3x_div_rn_noftz_f32_slowpath
        .type           $__internal_6_$__cuda_sm3x_div_rn_noftz_f32_slowpath,@function
        .size           $__internal_6_$__cuda_sm3x_div_rn_noftz_f32_slowpath,($_Z15mute_directwaveiiffffiiiiPfS_S_S_i$__internal_accurate_pow - $__internal_6_$__cuda_sm3x_div_rn_noftz_f32_slowpath)
$__internal_6_$__cuda_sm3x_div_rn_noftz_f32_slowpath:
[----:B------:R-:W-:Y:S01]  /*1ba0*/  SHF.R.U32.HI R7, RZ, 0x17, R3 ;  /* 0x00000017ff077819 */ /* 0x000fe20000011603 */
[----:B------:R-:W-:Y:S01]  /*1bb0*/  BSSY.RECONVERGENT B1, `(.L_x_88) ;  /* 0x0000062000017945 */ /* 0x000fe20003800200 */
[----:B------:R-:W-:Y:S02]  /*1bc0*/  SHF.R.U32.HI R5, RZ, 0x17, R0 ;  /* 0x00000017ff057819 */ /* 0x000fe40000011600 */
[----:B------:R-:W-:Y:S02]  /*1bd0*/  LOP3.LUT R14, R7, 0xff, RZ, 0xc0, !PT ;  /* 0x000000ff070e7812 */ /* 0x000fe400078ec0ff */
        /* <DEDUP_REMOVED lines=25> */
[----:B------:R-:W-:Y:S01]  /*1d70*/  @P0 MOV R5, RZ ;  /* 0x000000ff00050202 */ /* 0x000fe20000000f00 */
[----:B------:R-:W-:Y:S02]  /*1d80*/  @!P0 IMAD.MOV.U32 R5, RZ, RZ, -0x40 ;  /* 0xffffffc0ff058424 */ /* 0x000fe400078e00ff */
[----:B------:R-:W-:Y:S01]  /*1d90*/  @!P0 FFMA R0, R0, 1.84467440737095516160e+19, RZ ;  /* 0x5f80000000008823 */ /* 0x000fe200000000ff */
[----:B------:R-:W-:Y:S01]  /*1da0*/  @!P1 FFMA R3, R3, 1.84467440737095516160e+19, RZ ;  /* 0x5f80000003039823 */ /* 0x000fe200000000ff */
[----:B------:R-:W-:-:S07]  /*1db0*/  @!P1 VIADD R5, R5, 0x40 ;  /* 0x0000004005059836 */ /* 0x000fce0000000000 */
.L_x_89:
[----:B------:R-:W-:Y:S01]  /*1dc0*/  LEA R10, R14, 0xc0800000, 0x17 ;  /* 0xc08000000e0a7811 */ /* 0x000fe200078eb8ff */
[----:B------:R-:W-:Y:S04]  /*1dd0*/  BSSY.RECONVERGENT B2, `(.L_x_94) ;  /* 0x0000036000027945 */ /* 0x000fe80003800200 */
[----:B------:R-:W-:Y:S02]  /*1de0*/  IMAD.IADD R10, R3, 0x1, -R10 ;  /* 0x00000001030a7824 */ /* 0x000fe400078e0a0a */
[----:B------:R-:W-:Y:S02]  /*1df0*/  VIADD R3, R11, 0xffffff81 ;  /* 0xffffff810b037836 */ /* 0x000fe40000000000 */
[----:B------:R0:W1:Y:S01]  /*1e00*/  MUFU.RCP R7, R10 ;  /* 0x0000000a00077308 */ /* 0x0000620000001000 */
[----:B------:R-:W-:Y:S01]  /*1e10*/  FADD.FTZ R9, -R10, -RZ ;  /* 0x800000ff0a097221 */ /* 0x000fe20000010100 */
[C---:B------:R-:W-:Y:S01]  /*1e20*/  IMAD R0, R3.reuse, -0x800000, R0 ;  /* 0xff80000003007824 */ /* 0x040fe200078e0200 */
[----:B0-----:R-:W-:-:S05]  /*1e30*/  IADD3 R10, PT, PT, R3, 0x7f, -R14 ;  /* 0x0000007f030a7810 */ /* 0x001fca0007ffe80e */
[----:B------:R-:W-:Y:S02]  /*1e40*/  IMAD.IADD R10, R10, 0x1, R5 ;  /* 0x000000010a0a7824 */ /* 0x000fe400078e0205 */
[----:B-1----:R-:W-:-:S04]  /*1e50*/  FFMA R12, R7, R9, 1 ;  /* 0x3f800000070c7423 */ /* 0x002fc80000000009 */
        /* <DEDUP_REMOVED lines=8> */
[----:B------:R-:W-:-:S05]  /*1ee0*/  IMAD.IADD R9, R3, 0x1, R10 ;  /* 0x0000000103097824 */ /* 0x000fca00078e020a */
[----:B------:R-:W-:-:S04]  /*1ef0*/  IADD3 R3, PT, PT, R9, -0x1, RZ ;  /* 0xffffffff09037810 */ /* 0x000fc80007ffe0ff */
        /* <DEDUP_REMOVED lines=31> */
.L_x_96:
[----:B------:R-:W-:-:S04]  /*20f0*/  LOP3.LUT R0, R0, 0x80000000, RZ, 0xc0, !PT ;  /* 0x8000000000007812 */ /* 0x000fc800078ec0ff */
[----:B------:R-:W-:Y:S01]  /*2100*/  LOP3.LUT R0, R0, 0x7f800000, RZ, 0xfc, !PT ;  /* 0x7f80000000007812 */ /* 0x000fe200078efcff */
[----:B------:R-:W-:Y:S06]  /*2110*/  BRA `(.L_x_97) ;  /* 0x0000000000047947 */ /* 0x000fec0003800000 */
.L_x_95:
[----:B------:R-:W-:-:S07]  /*2120*/  IMAD R0, R10, 0x800000, R0 ;  /* 0x008000000a007824 */ /* 0x000fce00078e0200 */
.L_x_97:
[----:B------:R-:W-:Y:S05]  /*2130*/  BSYNC.RECONVERGENT B2 ;  /* 0x0000000000027941 */ /* 0x000fea0003800200 */
.L_x_94:
[----:B------:R-:W-:Y:S05]  /*2140*/  BRA `(.L_x_98) ;  /* 0x0000000000207947 */ /* 0x000fea0003800000 */
.L_x_93:
[----:B------:R-:W-:-:S04]  /*2150*/  LOP3.LUT R0, R3, 0x80000000, R0, 0x48, !PT ;  /* 0x8000000003007812 */ /* 0x000fc800078e4800 */
[----:B------:R-:W-:Y:S01]  /*2160*/  LOP3.LUT R0, R0, 0x7f800000, RZ, 0xfc, !PT ;  /* 0x7f80000000007812 */ /* 0x000fe200078efcff */
[----:B------:R-:W-:Y:S06]  /*2170*/  BRA `(.L_x_98) ;  /* 0x0000000000147947 */ /* 0x000fec0003800000 */
.L_x_92:
[----:B------:R-:W-:Y:S01]  /*2180*/  LOP3.LUT R0, R3, 0x80000000, R0, 0x48, !PT ;  /* 0x8000000003007812 */ /* 0x000fe200078e4800 */
[----:B------:R-:W-:Y:S06]  /*2190*/  BRA `(.L_x_98) ;  /* 0x00000000000c7947 */ /* 0x000fec0003800000 */
.L_x_91:
[----:B------:R-:W0:Y:S01]  /*21a0*/  MUFU.RSQ R0, -QNAN ;  /* 0xffc0000000007908 */ /* 0x000e220000001400 */
[----:B------:R-:W-:Y:S05]  /*21b0*/  BRA `(.L_x_98) ;  /* 0x0000000000047947 */ /* 0x000fea0003800000 */
.L_x_90:
[----:B------:R-:W-:-:S07]  /*21c0*/  FADD.FTZ R0, R0, R3 ;  /* 0x0000000300007221 */ /* 0x000fce0000010000 */
.L_x_98:
[----:B------:R-:W-:Y:S05]  /*21d0*/  BSYNC.RECONVERGENT B1 ;  /* 0x0000000000017941 */ /* 0x000fea0003800200 */
.L_x_88:
[----:B------:R-:W-:-:S04]  /*21e0*/  IMAD.MOV.U32 R9, RZ, RZ, 0x0 ;  /* 0x00000000ff097424 */ /* 0x000fc800078e00ff */
[----:B0-----:R-:W-:Y:S05]  /*21f0*/  RET.REL.NODEC R8 `(_Z15mute_directwaveiiffffiiiiPfS_S_S_i) ;  /* 0xffffffdc08807950 */ /* 0x001fea0003c3ffff */
        .type           $_Z15mute_directwaveiiffffiiiiPfS_S_S_i$__internal_accurate_pow,@function
        .size           $_Z15mute_directwaveiiffffiiiiPfS_S_S_i$__internal_accurate_pow,(.L_x_259 - $_Z15mute_directwaveiiffffiiiiPfS_S_S_i$__internal_accurate_pow)
$_Z15mute_directwaveiiffffiiiiPfS_S_S_i$__internal_accurate_pow:
[----:B------:R-:W-:Y:S01]  /*2200*/  ISETP.GT.U32.AND P0, PT, R27, 0xfffff, PT ;  /* 0x000fffff1b00780c */ /* 0x000fe20003f04070 */
[----:B------:R-:W-:Y:S01]  /*2210*/  IMAD.MOV.U32 R6, RZ, RZ, R10 ;  /* 0x000000ffff067224 */ /* 0x000fe200078e000a */
[----:B------:R-:W-:Y:S01]  /*2220*/  MOV R7, R27 ;  /* 0x0000001b00077202 */ /* 0x000fe20000000f00 */
[--C-:B------:R-:W-:Y:S01]  /*2230*/  IMAD.MOV.U32 R8, RZ, RZ, R27.reuse ;  /* 0x000000ffff087224 */ /* 0x100fe200078e001b */
[----:B------:R-:W-:Y:S01]  /*2240*/  MOV R16, 0x41ad3b5a ;  /* 0x41ad3b5a00107802 */ /* 0x000fe20000000f00 */
[----:B------:R-:W-:Y:S01]  /*2250*/  IMAD.MOV.U32 R14, RZ, RZ, RZ ;  /* 0x000000ffff0e7224 */ /* 0x000fe200078e00ff */
[----:B------:R-:W-:Y:S01]  /*2260*/  UMOV UR4, 0x7d2cafe2 ;  /* 0x7d2cafe200047882 */ /* 0x000fe20000000000 */
[----:B------:R-:W-:Y:S01]  /*2270*/  IMAD.MOV.U32 R17, RZ, RZ, 0x3ed0f5d2 ;  /* 0x3ed0f5d2ff117424 */ /* 0x000fe200078e00ff */
[----:B------:R-:W-:Y:S01]  /*2280*/  UMOV UR5, 0x3eb0f5ff ;  /* 0x3eb0f5ff00057882 */ /* 0x000fe20000000000 */
[----:B------:R-:W-:Y:S01]  /*2290*/  SHF.R.U32.HI R27, RZ, 0x14, R27 ;  /* 0x00000014ff1b7819 */ /* 0x000fe2000001161b */
[----:B------:R-:W-:Y:S01]  /*22a0*/  UMOV UR6, 0x3b39803f ;  /* 0x3b39803f00067882 */ /* 0x000fe20000000000 */
[----:B------:R-:W-:-:S02]  /*22b0*/  UMOV UR7, 0x3c7abc9e ;  /* 0x3c7abc9e00077882 */ /* 0x000fc40000000000 */
[----:B------:R-:W-:-:S10]  /*22c0*/  @!P0 DMUL R6, R6, 1.80143985094819840000e+16 ;  /* 0x4350000006068828 */ /* 0x000fd40000000000 */
[----:B------:R-:W-:Y:S01]  /*22d0*/  @!P0 IMAD.MOV.U32 R8, RZ, RZ, R7 ;  /* 0x000000ffff088224 */ /* 0x000fe200078e0007 */
[----:B------:R-:W-:Y:S01]  /*22e0*/  @!P0 LEA.HI R27, R7, 0xffffffca, RZ, 0xc ;  /* 0xffffffca071b8811 */ /* 0x000fe200078f60ff */
[----:B------:R-:W-:-:S03]  /*22f0*/  @!P0 IMAD.MOV.U32 R10, RZ, RZ, R6 ;  /* 0x000000ffff0a8224 */ /* 0x000fc600078e0006 */
[----:B------:R-:W-:Y:S01]  /*2300*/  LOP3.LUT R8, R8, 0x800fffff, RZ, 0xc0, !PT ;  /* 0x800fffff08087812 */ /* 0x000fe200078ec0ff */
[----:B------:R-:W-:-:S03]  /*2310*/  VIADD R6, R27, 0xfffffc01 ;  /* 0xfffffc011b067836 */ /* 0x000fc60000000000 */
[----:B------:R-:W-:-:S04]  /*2320*/  LOP3.LUT R11, R8, 0x3ff00000, RZ, 0xfc, !PT ;  /* 0x3ff00000080b7812 */ /* 0x000fc800078efcff */
[----:B------:R-:W-:-:S13]  /*2330*/  ISETP.GE.U32.AND P1, PT, R11, 0x3ff6a09f, PT ;  /* 0x3ff6a09f0b00780c */ /* 0x000fda0003f26070 */
[----:B------:R-:W-:Y:S02]  /*2340*/  @P1 VIADD R9, R11, 0xfff00000 ;  /* 0xfff000000b091836 */ /* 0x000fe40000000000 */
[----:B------:R-:W-:Y:S02]  /*2350*/  @P1 VIADD R6, R27, 0xfffffc02 ;  /* 0xfffffc021b061836 */ /* 0x000fe40000000000 */
[----:B------:R-:W-:-:S06]  /*2360*/  @P1 IMAD.MOV.U32 R11, RZ, RZ, R9 ;  /* 0x000000ffff0b1224 */ /* 0x000fcc00078e0009 */
[C---:B------:R-:W-:Y:S02]  /*2370*/  DADD R12, R10.reuse, 1 ;  /* 0x3ff000000a0c7429 */ /* 0x040fe40000000000 */
[----:B------:R-:W-:-:S04]  /*2380*/  DADD R10, R10, -1 ;  /* 0xbff000000a0a7429 */ /* 0x000fc80000000000 */
[----:B------:R-:W0:Y:S02]  /*2390*/  MUFU.RCP64H R15, R13 ;  /* 0x0000000d000f7308 */ /* 0x000e240000001800 */
[----:B0-----:R-:W-:-:S08]  /*23a0*/  DFMA R8, -R12, R14, 1 ;  /* 0x3ff000000c08742b */ /* 0x001fd0000000010e */
[----:B------:R-:W-:-:S08]  /*23b0*/  DFMA R8, R8, R8, R8 ;  /* 0x000000080808722b */ /* 0x000fd00000000008 */
[----:B------:R-:W-:-:S08]  /*23c0*/  DFMA R14, R14, R8, R14 ;  /* 0x000000080e0e722b */ /* 0x000fd0000000000e */
[----:B------:R-:W-:-:S08]  /*23d0*/  DMUL R8, R10, R14 ;  /* 0x0000000e0a087228 */ /* 0x000fd00000000000 */
[----:B------:R-:W-:-:S08]  /*23e0*/  DFMA R8, R10, R14, R8 ;  /* 0x0000000e0a08722b */ /* 0x000fd00000000008 */
[----:B------:R-:W-:-:S08]  /*23f0*/  DMUL R20, R8, R8 ;  /* 0x0000000808147228 */ /* 0x000fd00000000000 */
[----:B------:R-:W-:Y:S01]  /*2400*/  DFMA R12, R20, UR4, R16 ;  /* 0x00000004140c7c2b */ /* 0x000fe20008000010 */
[----:B------:R-:W-:Y:S01]  /*2410*/  UMOV UR4, 0x75488a3f ;  /* 0x75488a3f00047882 */ /* 0x000fe20000000000 */
[----:B------:R-:W-:-:S06]  /*2420*/  UMOV UR5, 0x3ef3b20a ;  /* 0x3ef3b20a00057882 */ /* 0x000fcc0000000000 */
[----:B------:R-:W-:Y:S01]  /*2430*/  DFMA R12, R20, R12, UR4 ;  /* 0x00000004140c7e2b */ /* 0x000fe2000800000c */
[----:B------:R-:W-:Y:S01]  /*2440*/  UMOV UR4, 0xe4faecd5 ;  /* 0xe4faecd500047882 */ /* 0x000fe20000000000 */
[----:B------:R-:W-:-:S06]  /*2450*/  UMOV UR5, 0x3f1745cd ;  /* 0x3f1745cd00057882 */ /* 0x000fcc0000000000 */
[----:B------:R-:W-:Y:S01]  /*2460*/  DFMA R12, R20, R12, UR4 ;  /* 0x00000004140c7e2b */ /* 0x000fe2000800000c */
[----:B------:R-:W-:Y:S01]  /*2470*/  UMOV UR4, 0x258a578b ;  /* 0x258a578b00047882 */ /* 0x000fe20000000000 */
[----:B------:R-:W-:-:S06]  /*2480*/  UMOV UR5, 0x3f3c71c7 ;  /* 0x3f3c71c700057882 */ /* 0x000fcc0000000000 */
[----:B------:R-:W-:Y:S01]  /*2490*/  DFMA R18, R20, R12, UR4 ;  /* 0x0000000414127e2b */ /* 0x000fe2000800000c */
[----:B------:R-:W-:Y:S01]  /*24a0*/  UMOV UR4, 0x9242b910 ;  /* 0x9242b91000047882 */ /* 0x000fe20000000000 */
[----:B------:R-:W-:Y:S01]  /*24b0*/  UMOV UR5, 0x3f624924 ;  /* 0x3f62492400057882 */ /* 0x000fe20000000000 */
[----:B------:R-:W-:-:S05]  /*24c0*/  DADD R12, R10, -R8 ;  /* 0x000000000a0c7229 */ /* 0x000fca0000000808 */
[----:B------:R-:W-:Y:S01]  /*24d0*/  DFMA R18, R20, R18, UR4 ;  /* 0x0000000414127e2b */ /* 0x000fe20008000012 */
[----:B------:R-:W-:Y:S01]  /*24e0*/  UMOV UR4, 0x99999dfb ;  /* 0x99999dfb00047882 */ /* 0x000fe20000000000 */
[----:B------:R-:W-:Y:S01]  /*24f0*/  UMOV UR5, 0x3f899999 ;  /* 0x3f89999900057882 */ /* 0x000fe20000000000 */
[----:B------:R-:W-:-:S05]  /*2500*/  DADD R12, R12, R12 ;  /* 0x000000000c0c7229 */ /* 0x000fca000000000c */
[----:B------:R-:W-:Y:S01]  /*2510*/  DFMA R18, R20, R18, UR4 ;  /* 0x0000000414127e2b */ /* 0x000fe20008000012 */
[----:B------:R-:W-:Y:S01]  /*2520*/  UMOV UR4, 0x55555555 ;  /* 0x5555555500047882 */ /* 0x000fe20000000000 */
[----:B------:R-:W-:Y:S01]  /*2530*/  UMOV UR5, 0x3fb55555 ;  /* 0x3fb5555500057882 */ /* 0x000fe20000000000 */
[----:B------:R-:W-:-:S05]  /*2540*/  DFMA R12, R10, -R8, R12 ;  /* 0x800000080a0c722b */ /* 0x000fca000000000c */
[----:B------:R-:W-:-:S03]  /*2550*/  DFMA R10, R20, R18, UR4 ;  /* 0x00000004140a7e2b */ /* 0x000fc60008000012 */
[----:B------:R-:W-:Y:S02]  /*2560*/  DMUL R12, R14, R12 ;  /* 0x0000000c0e0c7228 */ /* 0x000fe40000000000 */
[----:B------:R-:W-:-:S03]  /*2570*/  DMUL R14, R8, R8 ;  /* 0x00000008080e7228 */ /* 0x000fc60000000000 */
[----:B------:R-:W-:Y:S01]  /*2580*/  DADD R16, -R10, UR4 ;  /* 0x000000040a107e29 */ /* 0x000fe20008000100 */
[----:B------:R-:W-:Y:S01]  /*2590*/  UMOV UR4, 0xb9e7b0 ;  /* 0x00b9e7b000047882 */ /* 0x000fe20000000000 */
[----:B------:R-:W-:-:S03]  /*25a0*/  UMOV UR5, 0x3c46a4cb ;  /* 0x3c46a4cb00057882 */ /* 0x000fc60000000000 */
[----:B------:R-:W-:-:S03]  /*25b0*/  DFMA R22, R8, R8, -R14 ;  /* 0x000000080816722b */ /* 0x000fc6000000080e */
[----:B------:R-:W-:Y:S02]  /*25c0*/  DFMA R16, R20, R18, R16 ;  /* 0x000000121410722b */ /* 0x000fe40000000010 */
[----:B------:R-:W-:Y:S01]  /*25d0*/  DMUL R18, R8, R14 ;  /* 0x0000000e08127228 */ /* 0x000fe20000000000 */
[----:B------:R-:W-:Y:S02]  /*25e0*/  VIADD R21, R13, 0x100000 ;  /* 0x001000000d157836 */ /* 0x000fe40000000000 */
[----:B------:R-:W-:-:S03]  /*25f0*/  IMAD.MOV.U32 R20, RZ, RZ, R12 ;  /* 0x000000ffff147224 */ /* 0x000fc600078e000c */
[----:B------:R-:W-:Y:S01]  /*2600*/  DADD R16, R16, -UR4 ;  /* 0x8000000410107e29 */ /* 0x000fe20008000000 */
[----:B------:R-:W-:Y:S01]  /*2610*/  UMOV UR4, 0x80000000 ;  /* 0x8000000000047882 */ /* 0x000fe20000000000 */
[----:B------:R-:W-:Y:S01]  /*2620*/  UMOV UR5, 0x43300000 ;  /* 0x4330000000057882 */ /* 0x000fe20000000000 */
[C---:B------:R-:W-:Y:S02]  /*2630*/  DFMA R20, R8.reuse, R20, R22 ;  /* 0x000000140814722b */ /* 0x040fe40000000016 */
[----:B------:R-:W-:-:S08]  /*2640*/  DFMA R22, R8, R14, -R18 ;  /* 0x0000000e0816722b */ /* 0x000fd00000000812 */
[----:B------:R-:W-:Y:S02]  /*2650*/  DFMA R22, R12, R14, R22 ;  /* 0x0000000e0c16722b */ /* 0x000fe40000000016 */
[----:B------:R-:W-:-:S06]  /*2660*/  DADD R14, R10, R16 ;  /* 0x000000000a0e7229 */ /* 0x000fcc0000000010 */
[----:B------:R-:W-:Y:S02]  /*2670*/  DFMA R20, R8, R20, R22 ;  /* 0x000000140814722b */ /* 0x000fe40000000016 */
[----:B------:R-:W-:Y:S02]  /*2680*/  DADD R22, R10, -R14 ;  /* 0x000000000a167229 */ /* 0x000fe4000000080e */
[----:B------:R-:W-:-:S06]  /*2690*/  DMUL R10, R14, R18 ;  /* 0x000000120e0a7228 */ /* 0x000fcc0000000000 */
[----:B------:R-:W-:Y:S02]  /*26a0*/  DADD R22, R16, R22 ;  /* 0x0000000010167229 */ /* 0x000fe40000000016 */
[----:B------:R-:W-:-:S08]  /*26b0*/  DFMA R16, R14, R18, -R10 ;  /* 0x000000120e10722b */ /* 0x000fd0000000080a */
[----:B------:R-:W-:-:S08]  /*26c0*/  DFMA R16, R14, R20, R16 ;  /* 0x000000140e10722b */ /* 0x000fd00000000010 */
[----:B------:R-:W-:-:S08]  /*26d0*/  DFMA R22, R22, R18, R16 ;  /* 0x000000121616722b */ /* 0x000fd00000000010 */
[----:B------:R-:W-:-:S08]  /*26e0*/  DADD R14, R10, R22 ;  /* 0x000000000a0e7229 */ /* 0x000fd00000000016 */
[--C-:B------:R-:W-:Y:S02]  /*26f0*/  DADD R16, R8, R14.reuse ;  /* 0x0000000008107229 */ /* 0x100fe4000000000e */
[----:B------:R-:W-:-:S06]  /*2700*/  DADD R10, R10, -R14 ;  /* 0x000000000a0a7229 */ /* 0x000fcc000000080e */
[----:B------:R-:W-:Y:S02]  /*2710*/  DADD R8, R8, -R16 ;  /* 0x0000000008087229 */ /* 0x000fe40000000810 */
[----:B------:R-:W-:-:S06]  /*2720*/  DADD R10, R22, R10 ;  /* 0x00000000160a7229 */ /* 0x000fcc000000000a */
[----:B------:R-:W-:-:S08]  /*2730*/  DADD R8, R14, R8 ;  /* 0x000000000e087229 */ /* 0x000fd00000000008 */
[----:B------:R-:W-:-:S08]  /*2740*/  DADD R8, R10, R8 ;  /* 0x000000000a087229 */ /* 0x000fd00000000008 */
[----:B------:R-:W-:Y:S01]  /*2750*/  DADD R12, R12, R8 ;  /* 0x000000000c0c7229 */ /* 0x000fe20000000008 */
[----:B------:R-:W-:Y:S01]  /*2760*/  LOP3.LUT R8, R6, 0x80000000, RZ, 0x3c, !PT ;  /* 0x8000000006087812 */ /* 0x000fe200078e3cff */
[----:B------:R-:W-:-:S06]  /*2770*/  IMAD.MOV.U32 R9, RZ, RZ, 0x43300000 ;  /* 0x43300000ff097424 */ /* 0x000fcc00078e00ff */
[----:B------:R-:W-:Y:S02]  /*2780*/  DADD R10, R16, R12 ;  /* 0x00000000100a7229 */ /* 0x000fe4000000000c */
[----:B------:R-:W-:Y:S01]  /*2790*/  DADD R8, R8, -UR4 ;  /* 0x8000000408087e29 */ /* 0x000fe20008000000 */
[----:B------:R-:W-:Y:S01]  /*27a0*/  UMOV UR4, 0xfefa39ef ;  /* 0xfefa39ef00047882 */ /* 0x000fe20000000000 */
[----:B------:R-:W-:-:S04]  /*27b0*/  UMOV UR5, 0x3fe62e42 ;  /* 0x3fe62e4200057882 */ /* 0x000fc80000000000 */
[--C-:B------:R-:W-:Y:S02]  /*27c0*/  DADD R16, R16, -R10.reuse ;  /* 0x0000000010107229 */ /* 0x100fe4000000080a */
[----:B------:R-:W-:-:S06]  /*27d0*/  DFMA R6, R8, UR4, R10 ;  /* 0x0000000408067c2b */ /* 0x000fcc000800000a */
[----:B------:R-:W-:Y:S02]  /*27e0*/  DADD R16, R12, R16 ;  /* 0x000000000c107229 */ /* 0x000fe40000000010 */
[----:B------:R-:W-:-:S08]  /*27f0*/  DFMA R14, R8, -UR4, R6 ;  /* 0x80000004080e7c2b */ /* 0x000fd00008000006 */
[----:B------:R-:W-:-:S08]  /*2800*/  DADD R14, -R10, R14 ;  /* 0x000000000a0e7229 */ /* 0x000fd0000000010e */
[----:B------:R-:W-:-:S08]  /*2810*/  DADD R14, R16, -R14 ;  /* 0x00000000100e7229 */ /* 0x000fd0000000080e */
[----:B------:R-:W-:-:S08]  /*2820*/  DFMA R14, R8, UR6, R14 ;  /* 0x00000006080e7c2b */ /* 0x000fd0000800000e */
[----:B------:R-:W-:-:S08]  /*2830*/  DADD R8, R6, R14 ;  /* 0x0000000006087229 */ /* 0x000fd0000000000e */
[----:B------:R-:W-:Y:S02]  /*2840*/  DADD R6, R6, -R8 ;  /* 0x0000000006067229 */ /* 0x000fe40000000808 */
[----:B------:R-:W-:-:S06]  /*2850*/  DMUL R10, R8, 2 ;  /* 0x40000000080a7828 */ /* 0x000fcc0000000000 */
[----:B------:R-:W-:Y:S02]  /*2860*/  DADD R14, R14, R6 ;  /* 0x000000000e0e7229 */ /* 0x000fe40000000006 */
[----:B------:R-:W-:Y:S01]  /*2870*/  DFMA R8, R8, 2, -R10 ;  /* 0x400000000808782b */ /* 0x000fe2000000080a */
[----:B------:R-:W-:Y:S01]  /*2880*/  MOV R6, 0x652b82fe ;  /* 0x652b82fe00067802 */ /* 0x000fe20000000f00 */
[----:B------:R-:W-:-:S06]  /*2890*/  IMAD.MOV.U32 R7, RZ, RZ, 0x3ff71547 ;  /* 0x3ff71547ff077424 */ /* 0x000fcc00078e00ff */
[----:B------:R-:W-:-:S08]  /*28a0*/  DFMA R14, R14, 2, R8 ;  /* 0x400000000e0e782b */ /* 0x000fd00000000008 */
[----:B------:R-:W-:-:S08]  /*28b0*/  DADD R8, R10, R14 ;  /* 0x000000000a087229 */ /* 0x000fd0000000000e */
[----:B------:R-:W-:Y:S02]  /*28c0*/  DFMA R6, R8, R6, 6.75539944105574400000e+15 ;  /* 0x433800000806742b */ /* 0x000fe40000000006 */
[----:B------:R-:W-:Y:S01]  /*28d0*/  FSETP.GEU.AND P0, PT, |R9|, 4.1917929649353027344, PT ;  /* 0x4086232b0900780b */ /* 0x000fe20003f0e200 */
[----:B------:R-:W-:-:S05]  /*28e0*/  DADD R10, R10, -R8 ;  /* 0x000000000a0a7229 */ /* 0x000fca0000000808 */
[----:B------:R-:W-:-:S03]  /*28f0*/  DADD R12, R6, -6.75539944105574400000e+15 ;  /* 0xc3380000060c7429 */ /* 0x000fc60000000000 */
[----:B------:R-:W-:-:S05]  /*2900*/  DADD R14, R14, R10 ;  /* 0x000000000e0e7229 */ /* 0x000fca000000000a */
[----:B------:R-:W-:Y:S01]  /*2910*/  DFMA R16, R12, -UR4, R8 ;  /* 0x800000040c107c2b */ /* 0x000fe20008000008 */
[----:B------:R-:W-:Y:S01]  /*2920*/  UMOV UR4, 0x3b39803f ;  /* 0x3b39803f00047882 */ /* 0x000fe20000000000 */
[----:B------:R-:W-:-:S06]  /*2930*/  UMOV UR5, 0x3c7abc9e ;  /* 0x3c7abc9e00057882 */ /* 0x000fcc0000000000 */
[----:B------:R-:W-:Y:S01]  /*2940*/  DFMA R12, R12, -UR4, R16 ;  /* 0x800000040c0c7c2b */ /* 0x000fe20008000010 */
[----:B------:R-:W-:Y:S01]  /*2950*/  UMOV UR4, 0x69ce2bdf ;  /* 0x69ce2bdf00047882 */ /* 0x000fe20000000000 */
[----:B------:R-:W-:Y:S01]  /*2960*/  IMAD.MOV.U32 R16, RZ, RZ, -0x35dec16 ;  /* 0xfca213eaff107424 */ /* 0x000fe200078e00ff */
[----:B------:R-:W-:Y:S01]  /*2970*/  UMOV UR5, 0x3e5ade15 ;  /* 0x3e5ade1500057882 */ /* 0x000fe20000000000 */
[----:B------:R-:W-:-:S06]  /*2980*/  IMAD.MOV.U32 R17, RZ, RZ, 0x3e928af3 ;  /* 0x3e928af3ff117424 */ /* 0x000fcc00078e00ff */
        /* <DEDUP_REMOVED lines=24> */
[----:B------:R-:W-:-:S08]  /*2b10*/  DFMA R16, R12, R16, UR4 ;  /* 0x000000040c107e2b */ /* 0x000fd00008000010 */
[----:B------:R-:W-:-:S08]  /*2b20*/  DFMA R16, R12, R16, 1 ;  /* 0x3ff000000c10742b */ /* 0x000fd00000000010 */
[----:B------:R-:W-:-:S10]  /*2b30*/  DFMA R12, R12, R16, 1 ;  /* 0x3ff000000c0c742b */ /* 0x000fd40000000010 */
[----:B------:R-:W-:Y:S02]  /*2b40*/  IMAD R11, R6, 0x100000, R13 ;  /* 0x00100000060b7824 */ /* 0x000fe400078e020d */
[----:B------:R-:W-:Y:S01]  /*2b50*/  IMAD.MOV.U32 R10, RZ, RZ, R12 ;  /* 0x000000ffff0a7224 */ /* 0x000fe200078e000c */
[----:B------:R-:W-:Y:S06]  /*2b60*/  @!P0 BRA `(.L_x_99) ;  /* 0x0000000000308947 */ /* 0x000fec0003800000 */
[----:B------:R-:W-:Y:S01]  /*2b70*/  FSETP.GEU.AND P1, PT, |R9|, 4.2275390625, PT ;  /* 0x408748000900780b */ /* 0x000fe20003f2e200 */
[C---:B------:R-:W-:Y:S02]  /*2b80*/  DADD R10, R8.reuse, +INF ;  /* 0x7ff00000080a7429 */ /* 0x040fe40000000000 */
[----:B------:R-:W-:-:S08]  /*2b90*/  DSETP.GEU.AND P0, PT, R8, RZ, PT ;  /* 0x000000ff0800722a */ /* 0x000fd00003f0e000 */
[----:B------:R-:W-:Y:S02]  /*2ba0*/  FSEL R10, R10, RZ, P0 ;  /* 0x000000ff0a0a7208 */ /* 0x000fe40000000000 */
[----:B------:R-:W-:Y:S02]  /*2bb0*/  @!P1 LEA.HI R7, R6, R6, RZ, 0x1 ;  /* 0x0000000606079211 */ /* 0x000fe400078f08ff */
[----:B------:R-:W-:Y:S02]  /*2bc0*/  FSEL R11, R11, RZ, P0 ;  /* 0x000000ff0b0b7208 */ /* 0x000fe40000000000 */
[----:B------:R-:W-:-:S04]  /*2bd0*/  @!P1 SHF.R.S32.HI R7, RZ, 0x1, R7 ;  /* 0x00000001ff079819 */ /* 0x000fc80000011407 */
[----:B------:R-:W-:Y:S01]  /*2be0*/  @!P1 IADD3 R6, PT, PT, R6, -R7, RZ ;  /* 0x8000000706069210 */ /* 0x000fe20007ffe0ff */
[----:B------:R-:W-:-:S03]  /*2bf0*/  @!P1 IMAD R13, R7, 0x100000, R13 ;  /* 0x00100000070d9824 */ /* 0x000fc600078e020d */
[----:B------:R-:W-:Y:S01]  /*2c00*/  @!P1 LEA R7, R6, 0x3ff00000, 0x14 ;  /* 0x3ff0000006079811 */ /* 0x000fe200078ea0ff */
[----:B------:R-:W-:-:S06]  /*2c10*/  @!P1 IMAD.MOV.U32 R6, RZ, RZ, RZ ;  /* 0x000000ffff069224 */ /* 0x000fcc00078e00ff */
[----:B------:R-:W-:-:S11]  /*2c20*/  @!P1 DMUL R10, R12, R6 ;  /* 0x000000060c0a9228 */ /* 0x000fd60000000000 */
.L_x_99:
[----:B------:R-:W-:Y:S01]  /*2c30*/  DFMA R14, R14, R10, R10 ;  /* 0x0000000a0e0e722b */ /* 0x000fe2000000000a */
[----:B------:R-:W-:Y:S01]  /*2c40*/  IMAD.MOV.U32 R8, RZ, RZ, R0 ;  /* 0x000000ffff087224 */ /* 0x000fe200078e0000 */
[----:B------:R-:W-:Y:S01]  /*2c50*/  DSETP.NEU.AND P0, PT, |R10|, +INF , PT ;  /* 0x7ff000000a00742a */ /* 0x000fe20003f0d200 */
[----:B------:R-:W-:-:S07]  /*2c60*/  IMAD.MOV.U32 R9, RZ, RZ, 0x0 ;  /* 0x00000000ff097424 */ /* 0x000fce00078e00ff */
[----:B------:R-:W-:Y:S02]  /*2c70*/  FSEL R6, R10, R14, !P0 ;  /* 0x0000000e0a067208 */ /* 0x000fe40004000000 */
[----:B------:R-:W-:Y:S01]  /*2c80*/  FSEL R15, R11, R15, !P0 ;  /* 0x0000000f0b0f7208 */ /* 0x000fe20004000000 */
[----:B------:R-:W-:Y:S06]  /*2c90*/  RET.REL.NODEC R8 `(_Z15mute_directwaveiiffffiiiiPfS_S_S_i) ;  /* 0xffffffd008d87950 */ /* 0x000fec0003c3ffff */
.L_x_100:
        /* <DEDUP_REMOVED lines=14> */
.L_x_259:


//--------------------- .text._Z11shot_recordiiiiiiiPfS_b --------------------------
	.section	.text._Z11shot_recordiiiiiiiPfS_b,"ax",@progbits
	.align	128
        .global         _Z11shot_recordiiiiiiiPfS_b
        .type           _Z11shot_recordiiiiiiiPfS_b,@function
        .size           _Z11shot_recordiiiiiiiPfS_b,(.L_x_278 - _Z11shot_recordiiiiiiiPfS_b)
        .other          _Z11shot_recordiiiiiiiPfS_b,@"STO_CUDA_ENTRY STV_DEFAULT"
_Z11shot_recordiiiiiiiPfS_b:
.text._Z11shot_recordiiiiiiiPfS_b:
[----:B------:R-:W-:Y:S01]  /*0000*/  LDC R1, c[0x0][0x37c] ;  /* 0x0000df00ff017b82 */ /* 0x000fe20000000800 */
[----:B------:R-:W0:Y:S01]  /*0010*/  S2R R0, SR_TID.X ;  /* 0x0000000000007919 */ /* 0x000e220000002100 */
[----:B------:R-:W0:Y:S01]  /*0020*/  LDCU UR4, c[0x0][0x360] ;  /* 0x00006c00ff0477ac */ /* 0x000e220008000800 */
[----:B------:R-:W0:Y:S01]  /*0030*/  S2R R3, SR_CTAID.X ;  /* 0x0000000000037919 */ /* 0x000e220000002500 */
[----:B------:R-:W1:Y:S01]  /*0040*/  LDCU UR5, c[0x0][0x388] ;  /* 0x00007100ff0577ac */ /* 0x000e620008000800 */
[----:B0-----:R-:W-:-:S05]  /*0050*/  IMAD R0, R3, UR4, R0 ;  /* 0x0000000403007c24 */ /* 0x001fca000f8e0200 */
[----:B-1----:R-:W-:-:S13]  /*0060*/  ISETP.GE.AND P0, PT, R0, UR5, PT ;  /* 0x0000000500007c0c */ /* 0x002fda000bf06270 */
[----:B------:R-:W-:Y:S05]  /*0070*/  @P0 EXIT ;  /* 0x000000000000094d */ /* 0x000fea0003800000 */
[----:B------:R-:W0:Y:S02]  /*0080*/  LDCU.U8 UR4, c[0x0][0x3b0] ;  /* 0x00007600ff0477ac */ /* 0x000e240008000000 */
[----:B0-----:R-:W-:-:S04]  /*0090*/  UPRMT UR4, UR4, 0x8880, URZ ;  /* 0x0000888004047896 */ /* 0x001fc800080000ff */
[----:B------:R-:W-:-:S07]  /*00a0*/  UISETP.NE.AND UP0, UPT, UR4, URZ, UPT ;  /* 0x000000ff0400728c */ /* 0x000fce000bf05270 */
[----:B------:R-:W0:Y:S02]  /*00b0*/  LDCU.64 UR4, c[0x0][0x358] ;  /* 0x00006b00ff0477ac */ /* 0x000e240008000a00 */
[----:B------:R-:W-:Y:S05]  /*00c0*/  BRA.U !UP0, `(.L_x_101) ;  /* 0x0000000108347547 */ /* 0x000fea000b800000 */
[----:B------:R-:W1:Y:S01]  /*00d0*/  LDC R5, c[0x0][0x384] ;  /* 0x0000e100ff057b82 */ /* 0x000e620000000800 */
[----:B------:R-:W2:Y:S07]  /*00e0*/  LDCU.64 UR6, c[0x0][0x390] ;  /* 0x00007200ff0677ac */ /* 0x000eae0008000a00 */
[----:B------:R-:W3:Y:S08]  /*00f0*/  LDC.64 R2, c[0x0][0x3a0] ;  /* 0x0000e800ff027b82 */ /* 0x000ef00000000a00 */
[----:B------:R-:W4:Y:S01]  /*0100*/  LDC R7, c[0x0][0x398] ;  /* 0x0000e600ff077b82 */ /* 0x000f220000000800 */
[----:B--2---:R-:W-:-:S05]  /*0110*/  IADD3 R4, PT, PT, R0, UR6, RZ ;  /* 0x0000000600047c10 */ /* 0x004fca000fffe0ff */
[----:B-1----:R-:W-:-:S04]  /*0120*/  IMAD R5, R4, R5, UR6 ;  /* 0x0000000604057e24 */ /* 0x002fc8000f8e0205 */
[----:B---3--:R-:W-:Y:S02]  /*0130*/  IMAD.WIDE R2, R5, 0x4, R2 ;  /* 0x0000000405027825 */ /* 0x008fe400078e0202 */
[----:B------:R-:W1:Y:S04]  /*0140*/  LDC.64 R4, c[0x0][0x3a8] ;  /* 0x0000ea00ff047b82 */ /* 0x000e680000000a00 */
[----:B0-----:R-:W2:Y:S01]  /*0150*/  LDG.E R3, desc[UR4][R2.64] ;  /* 0x0000000402037981 */ /* 0x001ea2000c1e1900 */
[----:B----4-:R-:W-:-:S04]  /*0160*/  IMAD R7, R0, R7, UR7 ;  /* 0x0000000700077e24 */ /* 0x010fc8000f8e0207 */
[----:B-1----:R-:W-:-:S05]  /*0170*/  IMAD.WIDE R4, R7, 0x4, R4 ;  /* 0x0000000407047825 */ /* 0x002fca00078e0204 */
[----:B--2---:R-:W-:Y:S01]  /*0180*/  STG.E desc[UR4][R4.64], R3 ;  /* 0x0000000304007986 */ /* 0x004fe2000c101904 */
[----:B------:R-:W-:Y:S05]  /*0190*/  EXIT ;  /* 0x000000000000794d */ /* 0x000fea0003800000 */
.L_x_101:
[----:B------:R-:W1:Y:S01]  /*01a0*/  LDC.64 R6, c[0x0][0x390] ;  /* 0x0000e400ff067b82 */ /* 0x000e620000000a00 */
[----:B------:R-:W1:Y:S07]  /*01b0*/  LDCU UR6, c[0x0][0x398] ;  /* 0x00007300ff0677ac */ /* 0x000e6e0008000800 */
[----:B------:R-:W2:Y:S01]  /*01c0*/  LDC.64 R2, c[0x0][0x3a8] ;  /* 0x0000ea00ff027b82 */ /* 0x000ea20000000a00 */
[----:B-1----:R-:W-:Y:S01]  /*01d0*/  IMAD R5, R0, UR6, R7 ;  /* 0x0000000600057c24 */ /* 0x002fe2000f8e0207 */
[----:B------:R-:W1:Y:S03]  /*01e0*/  LDCU UR6, c[0x0][0x384] ;  /* 0x00007080ff0677ac */ /* 0x000e660008000800 */
[----:B--2---:R-:W-:-:S03]  /*01f0*/  IMAD.WIDE R2, R5, 0x4, R2 ;  /* 0x0000000405027825 */ /* 0x004fc600078e0202 */
[----:B------:R-:W2:Y:S03]  /*0200*/  LDC.64 R4, c[0x0][0x3a0] ;  /* 0x0000e800ff047b82 */ /* 0x000ea60000000a00 */
[----:B0-----:R-:W3:Y:S01]  /*0210*/  LDG.E R3, desc[UR4][R2.64] ;  /* 0x0000000402037981 */ /* 0x001ee2000c1e1900 */
[----:B------:R-:W-:-:S05]  /*0220*/  IADD3 R7, PT, PT, R0, R6, RZ ;  /* 0x0000000600077210 */ /* 0x000fca0007ffe0ff */
[----:B-1----:R-:W-:-:S04]  /*0230*/  IMAD R7, R7, UR6, R6 ;  /* 0x0000000607077c24 */ /* 0x002fc8000f8e0206 */
[----:B--2---:R-:W-:-:S05]  /*0240*/  IMAD.WIDE R4, R7, 0x4, R4 ;  /* 0x0000000407047825 */ /* 0x004fca00078e0204 */
[----:B---3--:R-:W-:Y:S01]  /*0250*/  STG.E desc[UR4][R4.64], R3 ;  /* 0x0000000304007986 */ /* 0x008fe2000c101904 */
[----:B------:R-:W-:Y:S05]  /*0260*/  EXIT ;  /* 0x000000000000794d */ /* 0x000fea0003800000 */
.L_x_102:
        /* <DEDUP_REMOVED lines=9> */
.L_x_278:


//--------------------- .text._Z13initial_coffefiPfS_S_S_i --------------------------
	.section	.text._Z13initial_coffefiPfS_S_S_i,"ax",@progbits
	.align	128
        .global         _Z13initial_coffefiPfS_S_S_i
        .type           _Z13initial_coffefiPfS_S_S_i,@function
        .size           _Z13initial_coffefiPfS_S_S_i,(.L_x_262 - _Z13initial_coffefiPfS_S_S_i)
        .other          _Z13initial_coffefiPfS_S_S_i,@"STO_CUDA_ENTRY STV_DEFAULT"
_Z13initial_coffefiPfS_S_S_i:
.text._Z13initial_coffefiPfS_S_S_i:
[----:B------:R-:W-:Y:S01]  /*0000*/  LDC R1, c[0x0][0x37c] ;  /* 0x0000df00ff017b82 */ /* 0x000fe20000000800 */
[----:B------:R-:W0:Y:S07]  /*0010*/  S2R R4, SR_TID.X ;  /* 0x0000000000047919 */ /* 0x000e2e0000002100 */
[----:B------:R-:W1:Y:S01]  /*0020*/  LDC R15, c[0x0][0x3a8] ;  /* 0x0000ea00ff0f7b82 */ /* 0x000e620000000800 */
[----:B------:R-:W0:Y:S01]  /*0030*/  LDCU UR4, c[0x0][0x360] ;  /* 0x00006c00ff0477ac */ /* 0x000e220008000800 */
[----:B------:R-:W0:Y:S06]  /*0040*/  S2R R3, SR_CTAID.X ;  /* 0x0000000000037919 */ /* 0x000e2c0000002500 */
[----:B------:R-:W1:Y:S01]  /*0050*/  LDC R0, c[0x0][0x384] ;  /* 0x0000e100ff007b82 */ /* 0x000e620000000800 */
[----:B0-----:R-:W-:-:S02]  /*0060*/  IMAD R4, R3, UR4, R4 ;  /* 0x0000000403047c24 */ /* 0x001fc4000f8e0204 */
[----:B-1----:R-:W-:-:S05]  /*0070*/  IMAD R3, R15, 0x2, R0 ;  /* 0x000000020f037824 */ /* 0x002fca00078e0200 */
[----:B------:R-:W-:-:S13]  /*0080*/  ISETP.GE.AND P0, PT, R4, R3, PT ;  /* 0x000000030400720c */ /* 0x000fda0003f06270 */
[----:B------:R-:W-:Y:S05]  /*0090*/  @P0 EXIT ;  /* 0x000000000000094d */ /* 0x000fea0003800000 */
[----:B------:R-:W-:Y:S01]  /*00a0*/  ISETP.GE.AND P0, PT, R4, R15, PT ;  /* 0x0000000f0400720c */ /* 0x000fe20003f06270 */
[----:B------:R-:W0:-:S12]  /*00b0*/  LDCU.64 UR4, c[0x0][0x358] ;  /* 0x00006b00ff0477ac */ /* 0x000e180008000a00 */
[----:B------:R-:W-:Y:S05]  /*00c0*/  @P0 BRA `(.L_x_103) ;  /* 0x0000000800140947 */ /* 0x000fea0003800000 */
[----:B------:R-:W0:Y:S01]  /*00d0*/  LDC.64 R2, c[0x4][RZ] ;  /* 0x01000000ff027b82 */ /* 0x000e220000000a00 */
[----:B------:R-:W1:Y:S01]  /*00e0*/  I2F.F64 R6, R15 ;  /* 0x0000000f00067312 */ /* 0x000e620000201c00 */
[----:B------:R-:W-:Y:S01]  /*00f0*/  IMAD.MOV.U32 R8, RZ, RZ, 0x1 ;  /* 0x00000001ff087424 */ /* 0x000fe200078e00ff */
[----:B------:R-:W2:Y:S01]  /*0100*/  LDCU UR6, c[0x0][0x380] ;  /* 0x00007000ff0677ac */ /* 0x000ea20008000800 */
[----:B0-----:R0:W2:Y:S05]  /*0110*/  LDG.E R0, desc[UR4][R2.64] ;  /* 0x0000000402007981 */ /* 0x0010aa000c1e1900 */
[----:B-1----:R-:W1:Y:S01]  /*0120*/  MUFU.RCP64H R9, R7 ;  /* 0x0000000700097308 */ /* 0x002e620000001800 */
[----:B------:R-:W-:Y:S01]  /*0130*/  BSSY.RECONVERGENT B0, `(.L_x_104) ;  /* 0x0000015000007945 */ /* 0x000fe20003800200 */
[----:B-1----:R-:W-:-:S08]  /*0140*/  DFMA R10, -R6, R8, 1 ;  /* 0x3ff00000060a742b */ /* 0x002fd00000000108 */
[----:B------:R-:W-:-:S08]  /*0150*/  DFMA R10, R10, R10, R10 ;  /* 0x0000000a0a0a722b */ /* 0x000fd0000000000a */
[----:B------:R-:W-:Y:S01]  /*0160*/  DFMA R10, R8, R10, R8 ;  /* 0x0000000a080a722b */ /* 0x000fe20000000008 */
[----:B------:R-:W-:-:S07]  /*0170*/  IMAD.IADD R8, R15, 0x1, -R4 ;  /* 0x000000010f087824 */ /* 0x000fce00078e0a04 */
[----:B------:R-:W-:Y:S01]  /*0180*/  DFMA R12, -R6, R10, 1 ;  /* 0x3ff00000060c742b */ /* 0x000fe2000000010a */
[----:B------:R-:W1:Y:S07]  /*0190*/  I2F.F64 R8, R8 ;  /* 0x0000000800087312 */ /* 0x000e6e0000201c00 */
[----:B------:R-:W-:-:S08]  /*01a0*/  DFMA R12, R10, R12, R10 ;  /* 0x0000000c0a0c722b */ /* 0x000fd0000000000a */
[----:B-1----:R-:W-:Y:S01]  /*01b0*/  DMUL R28, R8, R12 ;  /* 0x0000000c081c7228 */ /* 0x002fe20000000000 */
[----:B------:R-:W-:-:S07]  /*01c0*/  FSETP.GEU.AND P1, PT, |R9|, 6.5827683646048100446e-37, PT ;  /* 0x036000000900780b */ /* 0x000fce0003f2e200 */
[----:B0-----:R-:W-:-:S08]  /*01d0*/  DFMA R2, -R6, R28, R8 ;  /* 0x0000001c0602722b */ /* 0x001fd00000000108 */
[----:B------:R-:W-:-:S10]  /*01e0*/  DFMA R28, R12, R2, R28 ;  /* 0x000000020c1c722b */ /* 0x000fd4000000001c */
[----:B------:R-:W-:-:S05]  /*01f0*/  FFMA R2, RZ, R7, R29 ;  /* 0x00000007ff027223 */ /* 0x000fca000000001d */
[----:B------:R-:W-:Y:S01]  /*0200*/  FSETP.GT.AND P0, PT, |R2|, 1.469367938527859385e-39, PT ;  /* 0x001000000200780b */ /* 0x000fe20003f04200 */
[----:B--2---:R-:W-:-:S12]  /*0210*/  FMUL R2, R0, UR6 ;  /* 0x0000000600027c20 */ /* 0x004fd80008400000 */
[----:B------:R-:W-:Y:S05]  /*0220*/  @P0 BRA P1, `(.L_x_105) ;  /* 0x0000000000140947 */ /* 0x000fea0000800000 */
[----:B------:R-:W-:Y:S01]  /*0230*/  IMAD.MOV.U32 R12, RZ, RZ, R8 ;  /* 0x000000ffff0c7224 */ /* 0x000fe200078e0008 */
[----:B------:R-:W-:Y:S01]  /*0240*/  MOV R11, R7 ;  /* 0x00000007000b7202 */ /* 0x000fe20000000f00 */
[----:B------:R-:W-:Y:S01]  /*0250*/  IMAD.MOV.U32 R13, RZ, RZ, R9 ;  /* 0x000000ffff0d7224 */ /* 0x000fe200078e0009 */
[----:B------:R-:W-:-:S07]  /*0260*/  MOV R0, 0x280 ;  /* 0x0000028000007802 */ /* 0x000fce0000000f00 */
[----:B------:R-:W-:Y:S05]  /*0270*/  CALL.REL.NOINC `($__internal_8_$__cuda_sm20_div_rn_f64_full) ;  /* 0x0000001000b87944 */ /* 0x000fea0003c00000 */
.L_x_105:
[----:B------:R-:W-:Y:S05]  /*0280*/  BSYNC.RECONVERGENT B0 ;  /* 0x0000000000007941 */ /* 0x000fea0003800200 */
.L_x_104:
[----:B------:R-:W-:Y:S01]  /*0290*/  DADD R26, -RZ, |R28| ;  /* 0x00000000ff1a7229 */ /* 0x000fe2000000051c */
[----:B------:R-:W-:Y:S01]  /*02a0*/  BSSY.RECONVERGENT B0, `(.L_x_106) ;  /* 0x0000003000007945 */ /* 0x000fe20003800200 */
[----:B------:R-:W-:-:S09]  /*02b0*/  MOV R0, 0x2d0 ;  /* 0x000002d000007802 */ /* 0x000fd20000000f00 */
[----:B------:R-:W-:Y:S05]  /*02c0*/  CALL.REL.NOINC `($_Z13initial_coffefiPfS_S_S_i$__internal_accurate_pow) ;  /* 0x0000001800207944 */ /* 0x000fea0003c00000 */
[----:B------:R-:W-:Y:S05]  /*02d0*/  BSYNC.RECONVERGENT B0 ;  /* 0x0000000000007941 */ /* 0x000fea0003800200 */
.L_x_106:
[C---:B------:R-:W-:Y:S01]  /*02e0*/  DADD R6, R28.reuse, 2 ;  /* 0x400000001c067429 */ /* 0x040fe20000000000 */
[----:B------:R0:W1:Y:S01]  /*02f0*/  F2F.F64.F32 R8, R2 ;  /* 0x0000000200087310 */ /* 0x0000620000201800 */
[C---:B------:R-:W-:Y:S01]  /*0300*/  DSETP.NEU.AND P1, PT, R28.reuse, RZ, PT ;  /* 0x000000ff1c00722a */ /* 0x040fe20003f2d000 */
[----:B------:R-:W-:Y:S01]  /*0310*/  BSSY.RECONVERGENT B0, `(.L_x_107) ;  /* 0x000000e000007945 */ /* 0x000fe20003800200 */
[----:B------:R-:W-:-:S06]  /*0320*/  DSETP.NEU.AND P0, PT, R28, 1, PT ;  /* 0x3ff000001c00742a */ /* 0x000fcc0003f0d000 */
[----:B------:R-:W-:Y:S01]  /*0330*/  LOP3.LUT R6, R7, 0x7ff00000, RZ, 0xc0, !PT ;  /* 0x7ff0000007067812 */ /* 0x000fe200078ec0ff */
[----:B------:R-:W-:-:S03]  /*0340*/  IMAD.MOV.U32 R7, RZ, RZ, R11 ;  /* 0x000000ffff077224 */ /* 0x000fc600078e000b */
[----:B------:R-:W-:Y:S01]  /*0350*/  ISETP.NE.AND P2, PT, R6, 0x7ff00000, PT ;  /* 0x7ff000000600780c */ /* 0x000fe20003f45270 */
[----:B------:R-:W-:Y:S01]  /*0360*/  IMAD.MOV.U32 R6, RZ, RZ, R10 ;  /* 0x000000ffff067224 */ /* 0x000fe200078e000a */
[----:B------:R-:W-:-:S11]  /*0370*/  @!P1 CS2R R6, SRZ ;  /* 0x0000000000069805 */ /* 0x000fd6000001ff00 */
[----:B01----:R-:W-:Y:S05]  /*0380*/  @P2 BRA `(.L_x_108) ;  /* 0x0000000000182947 */ /* 0x003fea0003800000 */
[----:B------:R-:W-:-:S14]  /*0390*/  DSETP.NAN.AND P1, PT, R28, R28, PT ;  /* 0x0000001c1c00722a */ /* 0x000fdc0003f28000 */
[----:B------:R-:W-:Y:S01]  /*03a0*/  @P1 DADD R6, R28, 2 ;  /* 0x400000001c061429 */ /* 0x000fe20000000000 */
[----:B------:R-:W-:Y:S10]  /*03b0*/  @P1 BRA `(.L_x_108) ;  /* 0x00000000000c1947 */ /* 0x000ff40003800000 */
[----:B------:R-:W-:-:S14]  /*03c0*/  DSETP.NEU.AND P1, PT, |R28|, +INF , PT ;  /* 0x7ff000001c00742a */ /* 0x000fdc0003f2d200 */
[----:B------:R-:W-:Y:S02]  /*03d0*/  @!P1 IMAD.MOV.U32 R6, RZ, RZ, 0x0 ;  /* 0x00000000ff069424 */ /* 0x000fe400078e00ff */
[----:B------:R-:W-:-:S07]  /*03e0*/  @!P1 IMAD.MOV.U32 R7, RZ, RZ, 0x7ff00000 ;  /* 0x7ff00000ff079424 */ /* 0x000fce00078e00ff */
.L_x_108:
[----:B------:R-:W-:Y:S05]  /*03f0*/  BSYNC.RECONVERGENT B0 ;  /* 0x0000000000007941 */ /* 0x000fea0003800200 */
.L_x_107:
[----:B------:R-:W-:Y:S01]  /*0400*/  FSEL R2, R6, RZ, P0 ;  /* 0x000000ff06027208 */ /* 0x000fe20000000000 */
[----:B------:R-:W-:Y:S01]  /*0410*/  BSSY.RECONVERGENT B0, `(.L_x_109) ;  /* 0x0000013000007945 */ /* 0x000fe20003800200 */
[----:B------:R-:W-:Y:S01]  /*0420*/  FSEL R3, R7, 1.875, P0 ;  /* 0x3ff0000007037808 */ /* 0x000fe20000000000 */
[----:B------:R-:W-:Y:S01]  /*0430*/  IMAD.MOV.U32 R7, RZ, RZ, 0x3ff00000 ;  /* 0x3ff00000ff077424 */ /* 0x000fe200078e00ff */
[----:B------:R-:W-:-:S04]  /*0440*/  MOV R6, 0x0 ;  /* 0x0000000000067802 */ /* 0x000fc80000000f00 */
[----:B------:R-:W-:-:S08]  /*0450*/  DMUL R8, R2, R8 ;  /* 0x0000000802087228 */ /* 0x000fd00000000000 */
[----:B------:R-:W-:-:S06]  /*0460*/  DFMA R12, R8, 0.5, R6 ;  /* 0x3fe00000080c782b */ /* 0x000fcc0000000006 */
[----:B------:R-:W0:Y:S04]  /*0470*/  MUFU.RCP64H R7, R13 ;  /* 0x0000000d00077308 */ /* 0x000e280000001800 */
[----:B------:R-:W-:-:S05]  /*0480*/  VIADD R6, R13, 0x300402 ;  /* 0x003004020d067836 */ /* 0x000fca0000000000 */
[----:B------:R-:W-:Y:S01]  /*0490*/  FSETP.GEU.AND P0, PT, |R6|, 5.8789094863358348022e-39, PT ;  /* 0x004004020600780b */ /* 0x000fe20003f0e200 */
[----:B0-----:R-:W-:-:S08]  /*04a0*/  DFMA R8, -R12, R6, 1 ;  /* 0x3ff000000c08742b */ /* 0x001fd00000000106 */
[----:B------:R-:W-:-:S08]  /*04b0*/  DFMA R8, R8, R8, R8 ;  /* 0x000000080808722b */ /* 0x000fd00000000008 */
[----:B------:R-:W-:-:S08]  /*04c0*/  DFMA R8, R6, R8, R6 ;  /* 0x000000080608722b */ /* 0x000fd00000000006 */
[----:B------:R-:W-:-:S08]  /*04d0*/  DFMA R10, -R12, R8, 1 ;  /* 0x3ff000000c0a742b */ /* 0x000fd00000000108 */
[----:B------:R-:W-:Y:S01]  /*04e0*/  DFMA R10, R8, R10, R8 ;  /* 0x0000000a080a722b */ /* 0x000fe20000000008 */
[----:B------:R-:W-:Y:S10]  /*04f0*/  @P0 BRA `(.L_x_110) ;  /* 0x0000000000100947 */ /* 0x000ff40003800000 */
[----:B------:R-:W-:-:S05]  /*0500*/  LOP3.LUT R0, R13, 0x7fffffff, RZ, 0xc0, !PT ;  /* 0x7fffffff0d007812 */ /* 0x000fca00078ec0ff */
[----:B------:R-:W-:Y:S01]  /*0510*/  VIADD R10, R0, 0xfff00000 ;  /* 0xfff00000000a7836 */ /* 0x000fe20000000000 */
[----:B------:R-:W-:-:S07]  /*0520*/  MOV R0, 0x540 ;  /* 0x0000054000007802 */ /* 0x000fce0000000f00 */
[----:B------:R-:W-:Y:S05]  /*0530*/  CALL.REL.NOINC `($__internal_7_$__cuda_sm20_dblrcp_rn_slowpath_v3) ;  /* 0x0000000c00587944 */ /* 0x000fea0003c00000 */
.L_x_110:
[----:B------:R-:W-:Y:S05]  /*0540*/  BSYNC.RECONVERGENT B0 ;  /* 0x0000000000007941 */ /* 0x000fea0003800200 */
.L_x_109:
[----:B------:R-:W0:Y:S01]  /*0550*/  LDC.64 R12, c[0x0][0x388] ;  /* 0x0000e200ff0c7b82 */ /* 0x000e220000000a00 */
[----:B------:R-:W1:Y:S01]  /*0560*/  F2F.F32.F64 R5, R10 ;  /* 0x0000000a00057310 */ /* 0x000e620000301000 */
[----:B------:R-:W2:Y:S06]  /*0570*/  LDCU UR6, c[0x0][0x380] ;  /* 0x00007000ff0677ac */ /* 0x000eac0008000800 */
[----:B------:R-:W3:Y:S08]  /*0580*/  LDC.64 R6, c[0x4][RZ] ;  /* 0x01000000ff067b82 */ /* 0x000ef00000000a00 */
[----:B------:R-:W4:Y:S01]  /*0590*/  LDC.64 R18, c[0x0][0x390] ;  /* 0x0000e400ff127b82 */ /* 0x000f220000000a00 */
[----:B0-----:R-:W-:-:S05]  /*05a0*/  IMAD.WIDE R12, R4, 0x4, R12 ;  /* 0x00000004040c7825 */ /* 0x001fca00078e020c */
[----:B-1----:R0:W-:Y:S04]  /*05b0*/  STG.E desc[UR4][R12.64], R5 ;  /* 0x000000050c007986 */ /* 0x0021e8000c101904 */
[----:B---3--:R-:W2:Y:S01]  /*05c0*/  LDG.E R0, desc[UR4][R6.64] ;  /* 0x0000000406007981 */ /* 0x008ea2000c1e1900 */
[----:B------:R-:W-:Y:S01]  /*05d0*/  F2F.F64.F32 R14, R5 ;  /* 0x00000005000e7310 */ /* 0x000fe20000201800 */
[----:B----4-:R-:W-:-:S04]  /*05e0*/  IMAD.WIDE R10, R4, 0x4, R18 ;  /* 0x00000004040a7825 */ /* 0x010fc800078e0212 */
[----:B--2---:R-:W-:-:S04]  /*05f0*/  FMUL R0, R0, UR6 ;  /* 0x0000000600007c20 */ /* 0x004fc80008400000 */
[----:B------:R-:W1:Y:S02]  /*0600*/  F2F.F64.F32 R8, R0 ;  /* 0x0000000000087310 */ /* 0x000e640000201800 */
[----:B-1----:R-:W-:Y:S01]  /*0610*/  DMUL R16, R2, R8 ;  /* 0x0000000802107228 */ /* 0x002fe20000000000 */
[----:B------:R-:W-:Y:S01]  /*0620*/  IMAD.MOV.U32 R8, RZ, RZ, 0x0 ;  /* 0x00000000ff087424 */ /* 0x000fe200078e00ff */
[----:B------:R-:W-:-:S06]  /*0630*/  MOV R9, 0x3ff00000 ;  /* 0x3ff0000000097802 */ /* 0x000fcc0000000f00 */
[----:B------:R-:W-:-:S08]  /*0640*/  DFMA R16, R16, -0.5, R8 ;  /* 0xbfe000001010782b */ /* 0x000fd00000000008 */
[----:B------:R-:W-:-:S10]  /*0650*/  DMUL R14, R14, R16 ;  /* 0x000000100e0e7228 */ /* 0x000fd40000000000 */
[----:B------:R-:W1:Y:S02]  /*0660*/  F2F.F32.F64 R15, R14 ;  /* 0x0000000e000f7310 */ /* 0x000e640000301000 */
[----:B-1----:R1:W-:Y:S04]  /*0670*/  STG.E desc[UR4][R10.64], R15 ;  /* 0x0000000f0a007986 */ /* 0x0023e8000c101904 */
[----:B------:R-:W2:Y:S01]  /*0680*/  LDG.E R6, desc[UR4][R6.64] ;  /* 0x0000000406067981 */ /* 0x000ea2000c1e1900 */
[----:B------:R-:W-:Y:S01]  /*0690*/  BSSY.RECONVERGENT B0, `(.L_x_111) ;  /* 0x0000014000007945 */ /* 0x000fe20003800200 */
[----:B--2---:R-:W-:-:S04]  /*06a0*/  FMUL R0, R6, UR6 ;  /* 0x0000000606007c20 */ /* 0x004fc80008400000 */
[----:B0-----:R-:W0:Y:S02]  /*06b0*/  F2F.F64.F32 R12, R0 ;  /* 0x00000000000c7310 */ /* 0x001e240000201800 */
[----:B0-----:R-:W-:-:S08]  /*06c0*/  DMUL R12, R2, R12 ;  /* 0x0000000c020c7228 */ /* 0x001fd00000000000 */
[----:B------:R-:W-:-:S06]  /*06d0*/  DFMA R16, R12, 0.5, R8 ;  /* 0x3fe000000c10782b */ /* 0x000fcc0000000008 */
[----:B------:R-:W0:Y:S04]  /*06e0*/  MUFU.RCP64H R9, R17 ;  /* 0x0000001100097308 */ /* 0x000e280000001800 */
[----:B------:R-:W-:-:S05]  /*06f0*/  VIADD R8, R17, 0x300402 ;  /* 0x0030040211087836 */ /* 0x000fca0000000000 */
[----:B------:R-:W-:Y:S01]  /*0700*/  FSETP.GEU.AND P0, PT, |R8|, 5.8789094863358348022e-39, PT ;  /* 0x004004020800780b */ /* 0x000fe20003f0e200 */
[----:B0-----:R-:W-:-:S08]  /*0710*/  DFMA R12, -R16, R8, 1 ;  /* 0x3ff00000100c742b */ /* 0x001fd00000000108 */
[----:B------:R-:W-:-:S08]  /*0720*/  DFMA R12, R12, R12, R12 ;  /* 0x0000000c0c0c722b */ /* 0x000fd0000000000c */
[----:B------:R-:W-:-:S08]  /*0730*/  DFMA R12, R8, R12, R8 ;  /* 0x0000000c080c722b */ /* 0x000fd00000000008 */
[----:B-1----:R-:W-:-:S08]  /*0740*/  DFMA R10, -R16, R12, 1 ;  /* 0x3ff00000100a742b */ /* 0x002fd0000000010c */
[----:B------:R-:W-:Y:S01]  /*0750*/  DFMA R10, R12, R10, R12 ;  /* 0x0000000a0c0a722b */ /* 0x000fe2000000000c */
[----:B------:R-:W-:Y:S10]  /*0760*/  @P0 BRA `(.L_x_112) ;  /* 0x0000000000180947 */ /* 0x000ff40003800000 */
[----:B------:R-:W-:Y:S01]  /*0770*/  LOP3.LUT R0, R17, 0x7fffffff, RZ, 0xc0, !PT ;  /* 0x7fffffff11007812 */ /* 0x000fe200078ec0ff */
[----:B------:R-:W-:Y:S02]  /*0780*/  IMAD.MOV.U32 R12, RZ, RZ, R16 ;  /* 0x000000ffff0c7224 */ /* 0x000fe400078e0010 */
[----:B------:R-:W-:Y:S02]  /*0790*/  IMAD.MOV.U32 R13, RZ, RZ, R17 ;  /* 0x000000ffff0d7224 */ /* 0x000fe400078e0011 */
[----:B------:R-:W-:Y:S01]  /*07a0*/  VIADD R10, R0, 0xfff00000 ;  /* 0xfff00000000a7836 */ /* 0x000fe20000000000 */
[----:B------:R-:W-:-:S07]  /*07b0*/  MOV R0, 0x7d0 ;  /* 0x000007d000007802 */ /* 0x000fce0000000f00 */
[----:B------:R-:W-:Y:S05]  /*07c0*/  CALL.REL.NOINC `($__internal_7_$__cuda_sm20_dblrcp_rn_slowpath_v3) ;  /* 0x0000000800b47944 */ /* 0x000fea0003c00000 */
.L_x_112:
[----:B------:R-:W-:Y:S05]  /*07d0*/  BSYNC.RECONVERGENT B0 ;  /* 0x0000000000007941 */ /* 0x000fea0003800200 */
.L_x_111:
[----:B------:R-:W0:Y:S01]  /*07e0*/  LDC.64 R6, c[0x0][0x398] ;  /* 0x0000e600ff067b82 */ /* 0x000e220000000a00 */
[----:B------:R-:W1:Y:S01]  /*07f0*/  F2F.F32.F64 R11, R10 ;  /* 0x0000000a000b7310 */ /* 0x000e620000301000 */
[----:B------:R-:W2:Y:S06]  /*0800*/  LDCU UR6, c[0x0][0x380] ;  /* 0x00007000ff0677ac */ /* 0x000eac0008000800 */
[----:B------:R-:W3:Y:S01]  /*0810*/  LDC.64 R14, c[0x4][RZ] ;  /* 0x01000000ff0e7b82 */ /* 0x000ee20000000a00 */
[----:B------:R-:W-:Y:S01]  /*0820*/  MOV R16, 0x0 ;  /* 0x0000000000107802 */ /* 0x000fe20000000f00 */
[----:B------:R-:W-:-:S06]  /*0830*/  IMAD.MOV.U32 R17, RZ, RZ, 0x3ff00000 ;  /* 0x3ff00000ff117424 */ /* 0x000fcc00078e00ff */
[----:B------:R-:W4:Y:S01]  /*0840*/  LDC.64 R12, c[0x0][0x3a0] ;  /* 0x0000e800ff0c7b82 */ /* 0x000f220000000a00 */
[----:B0-----:R-:W-:-:S05]  /*0850*/  IMAD.WIDE R6, R4, 0x4, R6 ;  /* 0x0000000404067825 */ /* 0x001fca00078e0206 */
[----:B-1----:R-:W-:Y:S04]  /*0860*/  STG.E desc[UR4][R6.64], R11 ;  /* 0x0000000b06007986 */ /* 0x002fe8000c101904 */
[----:B---3--:R-:W2:Y:S01]  /*0870*/  LDG.E R14, desc[UR4][R14.64] ;  /* 0x000000040e0e7981 */ /* 0x008ea2000c1e1900 */
[----:B----4-:R-:W-:-:S04]  /*0880*/  IMAD.WIDE R4, R4, 0x4, R12 ;  /* 0x0000000404047825 */ /* 0x010fc800078e020c */
[----:B--2---:R-:W-:-:S04]  /*0890*/  FMUL R0, R14, UR6 ;  /* 0x000000060e007c20 */ /* 0x004fc80008400000 */
[----:B------:R-:W0:Y:S02]  /*08a0*/  F2F.F64.F32 R8, R0 ;  /* 0x0000000000087310 */ /* 0x000e240000201800 */
[----:B0-----:R-:W-:-:S06]  /*08b0*/  DMUL R8, R2, R8 ;  /* 0x0000000802087228 */ /* 0x001fcc0000000000 */
[----:B------:R-:W0:Y:S02]  /*08c0*/  F2F.F64.F32 R2, R11 ;  /* 0x0000000b00027310 */ /* 0x000e240000201800 */
[----:B------:R-:W-:-:S08]  /*08d0*/  DFMA R8, R8, -0.5, R16 ;  /* 0xbfe000000808782b */ /* 0x000fd00000000010 */
[----:B0-----:R-:W-:-:S10]  /*08e0*/  DMUL R2, R2, R8 ;  /* 0x0000000802027228 */ /* 0x001fd40000000000 */
[----:B------:R-:W0:Y:S02]  /*08f0*/  F2F.F32.F64 R3, R2 ;  /* 0x0000000200037310 */ /* 0x000e240000301000 */
[----:B0-----:R-:W-:Y:S01]  /*0900*/  STG.E desc[UR4][R4.64], R3 ;  /* 0x0000000304007986 */ /* 0x001fe2000c101904 */
[----:B------:R-:W-:Y:S05]  /*0910*/  EXIT ;  /* 0x000000000000794d */ /* 0x000fea0003800000 */
.L_x_103:
[----:B------:R-:W-:-:S05]  /*0920*/  IMAD.IADD R5, R3, 0x1, -R15 ;  /* 0x0000000103057824 */ /* 0x000fca00078e0a0f */
[----:B------:R-:W-:-:S13]  /*0930*/  ISETP.GE.AND P0, PT, R4, R5, PT ;  /* 0x000000050400720c */ /* 0x000fda0003f06270 */
[----:B------:R-:W-:Y:S05]  /*0940*/  @P0 BRA `(.L_x_113) ;  /* 0x0000000000380947 */ /* 0x000fea0003800000 */
[----:B------:R-:W1:Y:S01]  /*0950*/  LDC.64 R2, c[0x0][0x388] ;  /* 0x0000e200ff027b82 */ /* 0x000e620000000a00 */
[----:B------:R-:W-:-:S07]  /*0960*/  IMAD.MOV.U32 R5, RZ, RZ, 0x3f800000 ;  /* 0x3f800000ff057424 */ /* 0x000fce00078e00ff */
[----:B------:R-:W2:Y:S08]  /*0970*/  LDC.64 R6, c[0x0][0x390] ;  /* 0x0000e400ff067b82 */ /* 0x000eb00000000a00 */
[----:B------:R-:W3:Y:S08]  /*0980*/  LDC.64 R8, c[0x0][0x398] ;  /* 0x0000e600ff087b82 */ /* 0x000ef00000000a00 */
[----:B------:R-:W4:Y:S01]  /*0990*/  LDC.64 R10, c[0x0][0x3a0] ;  /* 0x0000e800ff0a7b82 */ /* 0x000f220000000a00 */
[----:B-1----:R-:W-:-:S05]  /*09a0*/  IMAD.WIDE R2, R4, 0x4, R2 ;  /* 0x0000000404027825 */ /* 0x002fca00078e0202 */
[----:B0-----:R-:W-:Y:S01]  /*09b0*/  STG.E desc[UR4][R2.64], R5 ;  /* 0x0000000502007986 */ /* 0x001fe2000c101904 */
[----:B--2---:R-:W-:-:S05]  /*09c0*/  IMAD.WIDE R6, R4, 0x4, R6 ;  /* 0x0000000404067825 */ /* 0x004fca00078e0206 */
[----:B------:R-:W-:Y:S01]  /*09d0*/  STG.E desc[UR4][R6.64], R5 ;  /* 0x0000000506007986 */ /* 0x000fe2000c101904 */
[----:B---3--:R-:W-:-:S05]  /*09e0*/  IMAD.WIDE R8, R4, 0x4, R8 ;  /* 0x0000000404087825 */ /* 0x008fca00078e0208 */
[----:B------:R-:W-:Y:S01]  /*09f0*/  STG.E desc[UR4][R8.64], R5 ;  /* 0x0000000508007986 */ /* 0x000fe2000c101904 */
[----:B----4-:R-:W-:-:S05]  /*0a00*/  IMAD.WIDE R10, R4, 0x4, R10 ;  /* 0x00000004040a7825 */ /* 0x010fca00078e020a */
[----:B------:R-:W-:Y:S01]  /*0a10*/  STG.E desc[UR4][R10.64], R5 ;  /* 0x000000050a007986 */ /* 0x000fe2000c101904 */
[----:B------:R-:W-:Y:S05]  /*0a20*/  EXIT ;  /* 0x000000000000794d */ /* 0x000fea0003800000 */
.L_x_113:
        /* <DEDUP_REMOVED lines=10> */
[----:B------:R-:W-:-:S07]  /*0ad0*/  IADD3 R8, PT, PT, R4, -R5, RZ ;  /* 0x8000000504087210 */ /* 0x000fce0007ffe0ff */
[----:B------:R-:W-:Y:S01]  /*0ae0*/  DFMA R12, -R6, R10, 1 ;  /* 0x3ff00000060c742b */ /* 0x000fe2000000010a */
[----:B------:R-:W0:Y:S07]  /*0af0*/  I2F.F64 R8, R8 ;  /* 0x0000000800087312 */ /* 0x000e2e0000201c00 */
[----:B------:R-:W-:-:S08]  /*0b00*/  DFMA R12, R10, R12, R10 ;  /* 0x0000000c0a0c722b */ /* 0x000fd0000000000a */
[----:B0-----:R-:W-:Y:S01]  /*0b10*/  DMUL R2, R12, R8 ;  /* 0x000000080c027228 */ /* 0x001fe20000000000 */
[----:B------:R-:W-:-:S07]  /*0b20*/  FSETP.GEU.AND P1, PT, |R9|, 6.5827683646048100446e-37, PT ;  /* 0x036000000900780b */ /* 0x000fce0003f2e200 */
[----:B------:R-:W-:-:S08]  /*0b30*/  DFMA R10, -R6, R2, R8 ;  /* 0x00000002060a722b */ /* 0x000fd00000000108 */
[----:B------:R-:W-:-:S10]  /*0b40*/  DFMA R2, R12, R10, R2 ;  /* 0x0000000a0c02722b */ /* 0x000fd40000000002 */
[----:B------:R-:W-:-:S05]  /*0b50*/  FFMA R5, RZ, R7, R3 ;  /* 0x00000007ff057223 */ /* 0x000fca0000000003 */
[----:B------:R-:W-:Y:S01]  /*0b60*/  FSETP.GT.AND P0, PT, |R5|, 1.469367938527859385e-39, PT ;  /* 0x001000000500780b */ /* 0x000fe20003f04200 */
[----:B--2---:R-:W-:-:S12]  /*0b70*/  FMUL R5, R0, UR6 ;  /* 0x0000000600057c20 */ /* 0x004fd80008400000 */
[----:B------:R-:W-:Y:S05]  /*0b80*/  @P0 BRA P1, `(.L_x_115) ;  /* 0x00000000001c0947 */ /* 0x000fea0000800000 */
[----:B------:R-:W-:Y:S01]  /*0b90*/  IMAD.MOV.U32 R12, RZ, RZ, R8 ;  /* 0x000000ffff0c7224 */ /* 0x000fe200078e0008 */
[----:B------:R-:W-:Y:S01]  /*0ba0*/  MOV R0, 0xbe0 ;  /* 0x00000be000007802 */ /* 0x000fe20000000f00 */
[----:B------:R-:W-:Y:S02]  /*0bb0*/  IMAD.MOV.U32 R13, RZ, RZ, R9 ;  /* 0x000000ffff0d7224 */ /* 0x000fe400078e0009 */
[----:B------:R-:W-:-:S07]  /*0bc0*/  IMAD.MOV.U32 R11, RZ, RZ, R7 ;  /* 0x000000ffff0b7224 */ /* 0x000fce00078e0007 */
[----:B------:R-:W-:Y:S05]  /*0bd0*/  CALL.REL.NOINC `($__internal_8_$__cuda_sm20_div_rn_f64_full) ;  /* 0x0000000800607944 */ /* 0x000fea0003c00000 */
[----:B------:R-:W-:Y:S01]  /*0be0*/  IMAD.MOV.U32 R2, RZ, RZ, R28 ;  /* 0x000000ffff027224 */ /* 0x000fe200078e001c */
[----:B------:R-:W-:-:S07]  /*0bf0*/  MOV R3, R29 ;  /* 0x0000001d00037202 */ /* 0x000fce0000000f00 */
.L_x_115:
[----:B------:R-:W-:Y:S05]  /*0c00*/  BSYNC.RECONVERGENT B0 ;  /* 0x0000000000007941 */ /* 0x000fea0003800200 */
.L_x_114:
[----:B------:R-:W-:Y:S01]  /*0c10*/  DADD R26, -RZ, |R2| ;  /* 0x00000000ff1a7229 */ /* 0x000fe20000000502 */
[----:B------:R-:W-:Y:S01]  /*0c20*/  BSSY.RECONVERGENT B0, `(.L_x_116) ;  /* 0x0000003000007945 */ /* 0x000fe20003800200 */
[----:B------:R-:W-:-:S09]  /*0c30*/  MOV R0, 0xc50 ;  /* 0x00000c5000007802 */ /* 0x000fd20000000f00 */
[----:B------:R-:W-:Y:S05]  /*0c40*/  CALL.REL.NOINC `($_Z13initial_coffefiPfS_S_S_i$__internal_accurate_pow) ;  /* 0x0000000c00c07944 */ /* 0x000fea0003c00000 */
[----:B------:R-:W-:Y:S05]  /*0c50*/  BSYNC.RECONVERGENT B0 ;  /* 0x0000000000007941 */ /* 0x000fea0003800200 */
.L_x_116:
        /* <DEDUP_REMOVED lines=17> */
.L_x_118:
[----:B------:R-:W-:Y:S05]  /*0d70*/  BSYNC.RECONVERGENT B0 ;  /* 0x0000000000007941 */ /* 0x000fea0003800200 */
.L_x_117:
[----:B------:R-:W-:Y:S01]  /*0d80*/  FSEL R2, R6, RZ, P0 ;  /* 0x000000ff06027208 */ /* 0x000fe20000000000 */
[----:B------:R-:W-:Y:S01]  /*0d90*/  IMAD.MOV.U32 R13, RZ, RZ, 0x3ff00000 ;  /* 0x3ff00000ff0d7424 */ /* 0x000fe200078e00ff */
[----:B------:R-:W-:Y:S01]  /*0da0*/  FSEL R3, R7, 1.875, P0 ;  /* 0x3ff0000007037808 */ /* 0x000fe20000000000 */
[----:B------:R-:W-:Y:S01]  /*0db0*/  BSSY.RECONVERGENT B0, `(.L_x_119) ;  /* 0x0000011000007945 */ /* 0x000fe20003800200 */
        /* <DEDUP_REMOVED lines=16> */
.L_x_120:
[----:B------:R-:W-:Y:S05]  /*0ec0*/  BSYNC.RECONVERGENT B0 ;  /* 0x0000000000007941 */ /* 0x000fea0003800200 */
.L_x_119:
[----:B------:R-:W0:Y:S01]  /*0ed0*/  LDC.64 R8, c[0x0][0x388] ;  /* 0x0000e200ff087b82 */ /* 0x000e220000000a00 */
[----:B------:R-:W1:Y:S01]  /*0ee0*/  F2F.F32.F64 R5, R10 ;  /* 0x0000000a00057310 */ /* 0x000e620000301000 */
[----:B------:R-:W2:Y:S06]  /*0ef0*/  LDCU UR6, c[0x0][0x380] ;  /* 0x00007000ff0677ac */ /* 0x000eac0008000800 */
[----:B------:R-:W3:Y:S08]  /*0f00*/  LDC.64 R6, c[0x4][RZ] ;  /* 0x01000000ff067b82 */ /* 0x000ef00000000a00 */
[----:B------:R-:W4:Y:S01]  /*0f10*/  LDC.64 R18, c[0x0][0x390] ;  /* 0x0000e400ff127b82 */ /* 0x000f220000000a00 */
[----:B0-----:R-:W-:-:S05]  /*0f20*/  IMAD.WIDE R16, R4, 0x4, R8 ;  /* 0x0000000404107825 */ /* 0x001fca00078e0208 */
[----:B-1----:R-:W-:Y:S04]  /*0f30*/  STG.E desc[UR4][R16.64], R5 ;  /* 0x0000000510007986 */ /* 0x002fe8000c101904 */
[----:B---3--:R-:W2:Y:S01]  /*0f40*/  LDG.E R0, desc[UR4][R6.64] ;  /* 0x0000000406007981 */ /* 0x008ea2000c1e1900 */
[----:B------:R-:W-:Y:S01]  /*0f50*/  F2F.F64.F32 R12, R5 ;  /* 0x00000005000c7310 */ /* 0x000fe20000201800 */
[----:B----4-:R-:W-:-:S04]  /*0f60*/  IMAD.WIDE R18, R4, 0x4, R18 ;  /* 0x0000000404127825 */ /* 0x010fc800078e0212 */
[----:B--2---:R-:W-:-:S04]  /*0f70*/  FMUL R0, R0, UR6 ;  /* 0x0000000600007c20 */ /* 0x004fc80008400000 */
[----:B------:R-:W0:Y:S02]  /*0f80*/  F2F.F64.F32 R8, R0 ;  /* 0x0000000000087310 */ /* 0x000e240000201800 */
[----:B0-----:R-:W-:Y:S01]  /*0f90*/  DMUL R14, R2, R8 ;  /* 0x00000008020e7228 */ /* 0x001fe20000000000 */
[----:B------:R-:W-:Y:S01]  /*0fa0*/  IMAD.MOV.U32 R8, RZ, RZ, 0x0 ;  /* 0x00000000ff087424 */ /* 0x000fe200078e00ff */
[----:B------:R-:W-:-:S06]  /*0fb0*/  MOV R9, 0x3ff00000 ;  /* 0x3ff0000000097802 */ /* 0x000fcc0000000f00 */
[----:B------:R-:W-:-:S08]  /*0fc0*/  DFMA R14, R14, -0.5, R8 ;  /* 0xbfe000000e0e782b */ /* 0x000fd00000000008 */
[----:B------:R-:W-:-:S10]  /*0fd0*/  DMUL R12, R12, R14 ;  /* 0x0000000e0c0c7228 */ /* 0x000fd40000000000 */
[----:B------:R-:W0:Y:S02]  /*0fe0*/  F2F.F32.F64 R13, R12 ;  /* 0x0000000c000d7310 */ /* 0x000e240000301000 */
[----:B0-----:R0:W-:Y:S04]  /*0ff0*/  STG.E desc[UR4][R18.64], R13 ;  /* 0x0000000d12007986 */ /* 0x0011e8000c101904 */
[----:B------:R-:W2:Y:S01]  /*1000*/  LDG.E R6, desc[UR4][R6.64] ;  /* 0x0000000406067981 */ /* 0x000ea2000c1e1900 */
[----:B------:R-:W-:Y:S01]  /*1010*/  BSSY.RECONVERGENT B0, `(.L_x_121) ;  /* 0x0000014000007945 */ /* 0x000fe20003800200 */
[----:B--2---:R-:W-:-:S04]  /*1020*/  FMUL R0, R6, UR6 ;  /* 0x0000000606007c20 */ /* 0x004fc80008400000 */
[----:B------:R-:W1:Y:S02]  /*1030*/  F2F.F64.F32 R10, R0 ;  /* 0x00000000000a7310 */ /* 0x000e640000201800 */
[----:B-1----:R-:W-:-:S08]  /*1040*/  DMUL R10, R2, R10 ;  /* 0x0000000a020a7228 */ /* 0x002fd00000000000 */
[----:B------:R-:W-:-:S06]  /*1050*/  DFMA R14, R10, 0.5, R8 ;  /* 0x3fe000000a0e782b */ /* 0x000fcc0000000008 */
[----:B------:R-:W1:Y:S04]  /*1060*/  MUFU.RCP64H R9, R15 ;  /* 0x0000000f00097308 */ /* 0x000e680000001800 */
[----:B------:R-:W-:-:S05]  /*1070*/  VIADD R8, R15, 0x300402 ;  /* 0x003004020f087836 */ /* 0x000fca0000000000 */
[----:B------:R-:W-:Y:S01]  /*1080*/  FSETP.GEU.AND P0, PT, |R8|, 5.8789094863358348022e-39, PT ;  /* 0x004004020800780b */ /* 0x000fe20003f0e200 */
[----:B-1----:R-:W-:-:S08]  /*1090*/  DFMA R10, -R14, R8, 1 ;  /* 0x3ff000000e0a742b */ /* 0x002fd00000000108 */
[----:B------:R-:W-:-:S08]  /*10a0*/  DFMA R10, R10, R10, R10 ;  /* 0x0000000a0a0a722b */ /* 0x000fd0000000000a */
[----:B------:R-:W-:-:S08]  /*10b0*/  DFMA R10, R8, R10, R8 ;  /* 0x0000000a080a722b */ /* 0x000fd00000000008 */
[----:B0-----:R-:W-:-:S08]  /*10c0*/  DFMA R12, -R14, R10, 1 ;  /* 0x3ff000000e0c742b */ /* 0x001fd0000000010a */
        /* <DEDUP_REMOVED lines=8> */
.L_x_122:
[----:B------:R-:W-:Y:S05]  /*1150*/  BSYNC.RECONVERGENT B0 ;  /* 0x0000000000007941 */ /* 0x000fea0003800200 */
.L_x_121:
        /* <DEDUP_REMOVED lines=20> */
        .weak           $__internal_7_$__cuda_sm20_dblrcp_rn_slowpath_v3
        .type           $__internal_7_$__cuda_sm20_dblrcp_rn_slowpath_v3,@function
        .size           $__internal_7_$__cuda_sm20_dblrcp_rn_slowpath_v3,($__internal_8_$__cuda_sm20_div_rn_f64_full - $__internal_7_$__cuda_sm20_dblrcp_rn_slowpath_v3)
$__internal_7_$__cuda_sm20_dblrcp_rn_slowpath_v3:
[----:B------:R-:W-:Y:S01]  /*12a0*/  IMAD.MOV.U32 R6, RZ, RZ, R12 ;  /* 0x000000ffff067224 */ /* 0x000fe200078e000c */
[----:B------:R-:W-:Y:S01]  /*12b0*/  BSSY.RECONVERGENT B1, `(.L_x_123) ;  /* 0x0000025000017945 */ /* 0x000fe20003800200 */
[----:B------:R-:W-:-:S06]  /*12c0*/  IMAD.MOV.U32 R7, RZ, RZ, R13 ;  /* 0x000000ffff077224 */ /* 0x000fcc00078e000d */
[----:B------:R-:W-:-:S14]  /*12d0*/  DSETP.GTU.AND P0, PT, |R6|, +INF , PT ;  /* 0x7ff000000600742a */ /* 0x000fdc0003f0c200 */
[----:B------:R-:W-:Y:S05]  /*12e0*/  @P0 BRA `(.L_x_124) ;  /* 0x00000000007c0947 */ /* 0x000fea0003800000 */
[----:B------:R-:W-:-:S05]  /*12f0*/  LOP3.LUT R11, R13, 0x7fffffff, RZ, 0xc0, !PT ;  /* 0x7fffffff0d0b7812 */ /* 0x000fca00078ec0ff */
[----:B------:R-:W-:-:S05]  /*1300*/  VIADD R5, R11, 0xffffffff ;  /* 0xffffffff0b057836 */ /* 0x000fca0000000000 */
[----:B------:R-:W-:-:S13]  /*1310*/  ISETP.GE.U32.AND P0, PT, R5, 0x7fefffff, PT ;  /* 0x7fefffff0500780c */ /* 0x000fda0003f06070 */
[----:B------:R-:W-:Y:S02]  /*1320*/  @P0 LOP3.LUT R9, R7, 0x7ff00000, RZ, 0x3c, !PT ;  /* 0x7ff0000007090812 */ /* 0x000fe400078e3cff */
[----:B------:R-:W-:Y:S01]  /*1330*/  @P0 MOV R8, RZ ;  /* 0x000000ff00080202 */ /* 0x000fe20000000f00 */
[----:B------:R-:W-:Y:S06]  /*1340*/  @P0 BRA `(.L_x_125) ;  /* 0x00000000006c0947 */ /* 0x000fec0003800000 */
[----:B------:R-:W-:-:S13]  /*1350*/  ISETP.GE.U32.AND P0, PT, R11, 0x1000001, PT ;  /* 0x010000010b00780c */ /* 0x000fda0003f06070 */
[----:B------:R-:W-:Y:S05]  /*1360*/  @!P0 BRA `(.L_x_126) ;  /* 0x0000000000348947 */ /* 0x000fea0003800000 */
[----:B------:R-:W-:Y:S02]  /*1370*/  VIADD R9, R7, 0xc0200000 ;  /* 0xc020000007097836 */ /* 0x000fe40000000000 */
[----:B------:R-:W-:Y:S02]  /*1380*/  IMAD.MOV.U32 R8, RZ, RZ, R6 ;  /* 0x000000ffff087224 */ /* 0x000fe400078e0006 */
[----:B------:R-:W0:Y:S04]  /*1390*/  MUFU.RCP64H R11, R9 ;  /* 0x00000009000b7308 */ /* 0x000e280000001800 */
[----:B0-----:R-:W-:-:S08]  /*13a0*/  DFMA R12, -R8, R10, 1 ;  /* 0x3ff00000080c742b */ /* 0x001fd0000000010a */
[----:B------:R-:W-:-:S08]  /*13b0*/  DFMA R12, R12, R12, R12 ;  /* 0x0000000c0c0c722b */ /* 0x000fd0000000000c */
[----:B------:R-:W-:-:S08]  /*13c0*/  DFMA R12, R10, R12, R10 ;  /* 0x0000000c0a0c722b */ /* 0x000fd0000000000a */
[----:B------:R-:W-:-:S08]  /*13d0*/  DFMA R10, -R8, R12, 1 ;  /* 0x3ff00000080a742b */ /* 0x000fd0000000010c */
[----:B------:R-:W-:-:S08]  /*13e0*/  DFMA R10, R12, R10, R12 ;  /* 0x0000000a0c0a722b */ /* 0x000fd0000000000c */
[----:B------:R-:W-:-:S08]  /*13f0*/  DMUL R10, R10, 2.2250738585072013831e-308 ;  /* 0x001000000a0a7828 */ /* 0x000fd00000000000 */
[----:B------:R-:W-:-:S08]  /*1400*/  DFMA R6, -R6, R10, 1 ;  /* 0x3ff000000606742b */ /* 0x000fd0000000010a */
[----:B------:R-:W-:-:S08]  /*1410*/  DFMA R6, R6, R6, R6 ;  /* 0x000000060606722b */ /* 0x000fd00000000006 */
[----:B------:R-:W-:Y:S01]  /*1420*/  DFMA R8, R10, R6, R10 ;  /* 0x000000060a08722b */ /* 0x000fe2000000000a */
[----:B------:R-:W-:Y:S10]  /*1430*/  BRA `(.L_x_125) ;  /* 0x0000000000307947 */ /* 0x000ff40003800000 */
.L_x_126:
[----:B------:R-:W-:Y:S01]  /*1440*/  DMUL R6, R6, 8.11296384146066816958e+31 ;  /* 0x4690000006067828 */ /* 0x000fe20000000000 */
[----:B------:R-:W-:-:S05]  /*1450*/  IMAD.MOV.U32 R8, RZ, RZ, R10 ;  /* 0x000000ffff087224 */ /* 0x000fca00078e000a */
[----:B------:R-:W0:Y:S02]  /*1460*/  MUFU.RCP64H R9, R7 ;  /* 0x0000000700097308 */ /* 0x000e240000001800 */
[----:B0-----:R-:W-:-:S08]  /*1470*/  DFMA R10, -R6, R8, 1 ;  /* 0x3ff00000060a742b */ /* 0x001fd00000000108 */
[----:B------:R-:W-:-:S08]  /*1480*/  DFMA R10, R10, R10, R10 ;  /* 0x0000000a0a0a722b */ /* 0x000fd0000000000a */
[----:B------:R-:W-:-:S08]  /*1490*/  DFMA R10, R8, R10, R8 ;  /* 0x0000000a080a722b */ /* 0x000fd00000000008 */
[----:B------:R-:W-:-:S08]  /*14a0*/  DFMA R8, -R6, R10, 1 ;  /* 0x3ff000000608742b */ /* 0x000fd0000000010a */
[----:B------:R-:W-:-:S08]  /*14b0*/  DFMA R8, R10, R8, R10 ;  /* 0x000000080a08722b */ /* 0x000fd0000000000a */
[----:B------:R-:W-:Y:S01]  /*14c0*/  DMUL R8, R8, 8.11296384146066816958e+31 ;  /* 0x4690000008087828 */ /* 0x000fe20000000000 */
[----:B------:R-:W-:Y:S10]  /*14d0*/  BRA `(.L_x_125) ;  /* 0x0000000000087947 */ /* 0x000ff40003800000 */
.L_x_124:
[----:B------:R-:W-:Y:S01]  /*14e0*/  LOP3.LUT R9, R7, 0x80000, RZ, 0xfc, !PT ;  /* 0x0008000007097812 */ /* 0x000fe200078efcff */
[----:B------:R-:W-:-:S07]  /*14f0*/  IMAD.MOV.U32 R8, RZ, RZ, R6 ;  /* 0x000000ffff087224 */ /* 0x000fce00078e0006 */
.L_x_125:
[----:B------:R-:W-:Y:S05]  /*1500*/  BSYNC.RECONVERGENT B1 ;  /* 0x0000000000017941 */ /* 0x000fea0003800200 */
.L_x_123:
[----:B------:R-:W-:Y:S01]  /*1510*/  IMAD.MOV.U32 R6, RZ, RZ, R0 ;  /* 0x000000ffff067224 */ /* 0x000fe200078e0000 */
[----:B------:R-:W-:Y:S01]  /*1520*/  MOV R10, R8 ;  /* 0x00000008000a7202 */ /* 0x000fe20000000f00 */
[----:B------:R-:W-:Y:S02]  /*1530*/  IMAD.MOV.U32 R7, RZ, RZ, 0x0 ;  /* 0x00000000ff077424 */ /* 0x000fe400078e00ff */
[----:B------:R-:W-:Y:S02]  /*1540*/  IMAD.MOV.U32 R11, RZ, RZ, R9 ;  /* 0x000000ffff0b7224 */ /* 0x000fe400078e0009 */
[----:B------:R-:W-:Y:S05]  /*1550*/  RET.REL.NODEC R6 `(_Z13initial_coffefiPfS_S_S_i) ;  /* 0xffffffe806a87950 */ /* 0x000fea0003c3ffff */
        .weak           $__internal_8_$__cuda_sm20_div_rn_f64_full
        .type           $__internal_8_$__cuda_sm20_div_rn_f64_full,@function
        .size           $__internal_8_$__cuda_sm20_div_rn_f64_full,($_Z13initial_coffefiPfS_S_S_i$__internal_accurate_pow - $__internal_8_$__cuda_sm20_div_rn_f64_full)
$__internal_8_$__cuda_sm20_div_rn_f64_full:
[C---:B------:R-:W-:Y:S01]  /*1560*/  FSETP.GEU.AND P0, PT, |R11|.reuse, 1.469367938527859385e-39, PT ;  /* 0x001000000b00780b */ /* 0x040fe20003f0e200 */
[----:B------:R-:W-:Y:S01]  /*1570*/  IMAD.MOV.U32 R10, RZ, RZ, R6 ;  /* 0x000000ffff0a7224 */ /* 0x000fe200078e0006 */
[----:B------:R-:W-:Y:S01]  /*1580*/  LOP3.LUT R8, R11, 0x800fffff, RZ, 0xc0, !PT ;  /* 0x800fffff0b087812 */ /* 0x000fe200078ec0ff */
[----:B------:R-:W-:Y:S01]  /*1590*/  IMAD.MOV.U32 R16, RZ, RZ, 0x1 ;  /* 0x00000001ff107424 */ /* 0x000fe200078e00ff */
[C---:B------:R-:W-:Y:S01]  /*15a0*/  FSETP.GEU.AND P2, PT, |R13|.reuse, 1.469367938527859385e-39, PT ;  /* 0x001000000d00780b */ /* 0x040fe20003f4e200 */
[----:B------:R-:W-:Y:S01]  /*15b0*/  BSSY.RECONVERGENT B1, `(.L_x_127) ;  /* 0x0000054000017945 */ /* 0x000fe20003800200 */
[----:B------:R-:W-:Y:S02]  /*15c0*/  LOP3.LUT R9, R8, 0x3ff00000, RZ, 0xfc, !PT ;  /* 0x3ff0000008097812 */ /* 0x000fe400078efcff */
[----:B------:R-:W-:Y:S02]  /*15d0*/  MOV R8, R6 ;  /* 0x0000000600087202 */ /* 0x000fe40000000f00 */
[----:B------:R-:W-:-:S02]  /*15e0*/  LOP3.LUT R3, R13, 0x7ff00000, RZ, 0xc0, !PT ;  /* 0x7ff000000d037812 */ /* 0x000fc400078ec0ff */
[----:B------:R-:W-:Y:S01]  /*15f0*/  LOP3.LUT R20, R11, 0x7ff00000, RZ, 0xc0, !PT ;  /* 0x7ff000000b147812 */ /* 0x000fe200078ec0ff */
[----:B------:R-:W-:-:S03]  /*1600*/  @!P0 DMUL R8, R10, 8.98846567431157953865e+307 ;  /* 0x7fe000000a088828 */ /* 0x000fc60000000000 */
[----:B------:R-:W-:Y:S01]  /*1610*/  ISETP.GE.U32.AND P1, PT, R3, R20, PT ;  /* 0x000000140300720c */ /* 0x000fe20003f26070 */
[----:B------:R-:W-:Y:S01]  /*1620*/  @!P2 IMAD.MOV.U32 R22, RZ, RZ, RZ ;  /* 0x000000ffff16a224 */ /* 0x000fe200078e00ff */
[----:B------:R-:W-:Y:S01]  /*1630*/  @!P2 LOP3.LUT R14, R11, 0x7ff00000, RZ, 0xc0, !PT ;  /* 0x7ff000000b0ea812 */ /* 0x000fe200078ec0ff */
[----:B------:R-:W0:Y:S03]  /*1640*/  MUFU.RCP64H R17, R9 ;  /* 0x0000000900117308 */ /* 0x000e260000001800 */
[----:B------:R-:W-:Y:S01]  /*1650*/  @!P2 ISETP.GE.U32.AND P3, PT, R3, R14, PT ;  /* 0x0000000e0300a20c */ /* 0x000fe20003f66070 */
[----:B------:R-:W-:-:S05]  /*1660*/  IMAD.MOV.U32 R14, RZ, RZ, 0x1ca00000 ;  /* 0x1ca00000ff0e7424 */ /* 0x000fca00078e00ff */
[----:B------:R-:W-:-:S04]  /*1670*/  @!P2 SEL R15, R14, 0x63400000, !P3 ;  /* 0x634000000e0fa807 */ /* 0x000fc80005800000 */
[----:B------:R-:W-:Y:S01]  /*1680*/  @!P2 LOP3.LUT R15, R15, 0x80000000, R13, 0xf8, !PT ;  /* 0x800000000f0fa812 */ /* 0x000fe200078ef80d */
[----:B0-----:R-:W-:-:S03]  /*1690*/  DFMA R6, R16, -R8, 1 ;  /* 0x3ff000001006742b */ /* 0x001fc60000000808 */
[----:B------:R-:W-:-:S05]  /*16a0*/  @!P2 LOP3.LUT R23, R15, 0x100000, RZ, 0xfc, !PT ;  /* 0x001000000f17a812 */ /* 0x000fca00078efcff */
[----:B------:R-:W-:-:S08]  /*16b0*/  DFMA R6, R6, R6, R6 ;  /* 0x000000060606722b */ /* 0x000fd00000000006 */
[----:B------:R-:W-:Y:S01]  /*16c0*/  DFMA R16, R16, R6, R16 ;  /* 0x000000061010722b */ /* 0x000fe20000000010 */
[----:B------:R-:W-:Y:S01]  /*16d0*/  SEL R7, R14, 0x63400000, !P1 ;  /* 0x634000000e077807 */ /* 0x000fe20004800000 */
[----:B------:R-:W-:-:S03]  /*16e0*/  IMAD.MOV.U32 R6, RZ, RZ, R12 ;  /* 0x000000ffff067224 */ /* 0x000fc600078e000c */
[----:B------:R-:W-:-:S03]  /*16f0*/  LOP3.LUT R7, R7, 0x800fffff, R13, 0xf8, !PT ;  /* 0x800fffff07077812 */ /* 0x000fc600078ef80d */
[----:B------:R-:W-:-:S03]  /*1700*/  DFMA R18, R16, -R8, 1 ;  /* 0x3ff000001012742b */ /* 0x000fc60000000808 */
[----:B------:R-:W-:Y:S01]  /*1710*/  @!P2 DFMA R6, R6, 2, -R22 ;  /* 0x400000000606a82b */ /* 0x000fe20000000816 */
[----:B------:R-:W-:Y:S01]  /*1720*/  MOV R23, R3 ;  /* 0x0000000300177202 */ /* 0x000fe20000000f00 */
[----:B------:R-:W-:-:S03]  /*1730*/  IMAD.MOV.U32 R22, RZ, RZ, R20 ;  /* 0x000000ffff167224 */ /* 0x000fc600078e0014 */
[----:B------:R-:W-:Y:S01]  /*1740*/  DFMA R16, R16, R18, R16 ;  /* 0x000000121010722b */ /* 0x000fe20000000010 */
[----:B------:R-:W-:-:S04]  /*1750*/  @!P0 LOP3.LUT R22, R9, 0x7ff00000, RZ, 0xc0, !PT ;  /* 0x7ff0000009168812 */ /* 0x000fc800078ec0ff */
[----:B------:R-:W-:Y:S01]  /*1760*/  @!P2 LOP3.LUT R23, R7, 0x7ff00000, RZ, 0xc0, !PT ;  /* 0x7ff000000717a812 */ /* 0x000fe200078ec0ff */
[----:B------:R-:W-:Y:S02]  /*1770*/  VIADD R24, R22, 0xffffffff ;  /* 0xffffffff16187836 */ /* 0x000fe40000000000 */
[----:B------:R-:W-:Y:S02]  /*1780*/  DMUL R18, R16, R6 ;  /* 0x0000000610127228 */ /* 0x000fe40000000000 */
[----:B------:R-:W-:-:S05]  /*1790*/  VIADD R15, R23, 0xffffffff ;  /* 0xffffffff170f7836 */ /* 0x000fca0000000000 */
[----:B------:R-:W-:Y:S01]  /*17a0*/  ISETP.GT.U32.AND P0, PT, R15, 0x7feffffe, PT ;  /* 0x7feffffe0f00780c */ /* 0x000fe20003f04070 */
[----:B------:R-:W-:-:S03]  /*17b0*/  DFMA R20, R18, -R8, R6 ;  /* 0x800000081214722b */ /* 0x000fc60000000006 */
[----:B------:R-:W-:-:S05]  /*17c0*/  ISETP.GT.U32.OR P0, PT, R24, 0x7feffffe, P0 ;  /* 0x7feffffe1800780c */ /* 0x000fca0000704470 */
[----:B------:R-:W-:-:S08]  /*17d0*/  DFMA R16, R16, R20, R18 ;  /* 0x000000141010722b */ /* 0x000fd00000000012 */
[----:B------:R-:W-:Y:S05]  /*17e0*/  @P0 BRA `(.L_x_128) ;  /* 0x00000000006c0947 */ /* 0x000fea0003800000 */
[----:B------:R-:W-:-:S04]  /*17f0*/  LOP3.LUT R18, R11, 0x7ff00000, RZ, 0xc0, !PT ;  /* 0x7ff000000b127812 */ /* 0x000fc800078ec0ff */
[CC--:B------:R-:W-:Y:S02]  /*1800*/  VIADDMNMX R12, R3.reuse, -R18.reuse, 0xb9600000, !PT ;  /* 0xb9600000030c7446 */ /* 0x0c0fe40007800912 */
[----:B------:R-:W-:Y:S02]  /*1810*/  ISETP.GE.U32.AND P0, PT, R3, R18, PT ;  /* 0x000000120300720c */ /* 0x000fe40003f06070 */
[----:B------:R-:W-:Y:S02]  /*1820*/  VIMNMX R12, PT, PT, R12, 0x46a00000, PT ;  /* 0x46a000000c0c7848 */ /* 0x000fe40003fe0100 */
[----:B------:R-:W-:-:S05]  /*1830*/  SEL R3, R14, 0x63400000, !P0 ;  /* 0x634000000e037807 */ /* 0x000fca0004000000 */
[----:B------:R-:W-:Y:S02]  /*1840*/  IMAD.IADD R3, R12, 0x1, -R3 ;  /* 0x000000010c037824 */ /* 0x000fe400078e0a03 */
[----:B------:R-:W-:-:S03]  /*1850*/  IMAD.MOV.U32 R12, RZ, RZ, RZ ;  /* 0x000000ffff0c7224 */ /* 0x000fc600078e00ff */
        /* <DEDUP_REMOVED lines=11> */
[----:B------:R-:W-:Y:S01]  /*1910*/  DMUL.RP R12, R16, R12 ;  /* 0x0000000c100c7228 */ /* 0x000fe20000008000 */
[----:B------:R-:W-:Y:S01]  /*1920*/  IMAD.MOV.U32 R6, RZ, RZ, RZ ;  /* 0x000000ffff067224 */ /* 0x000fe200078e00ff */
[----:B------:R-:W-:-:S05]  /*1930*/  IADD3 R3, PT, PT, -R3, -0x43300000, RZ ;  /* 0xbcd0000003037810 */ /* 0x000fca0007ffe1ff */
[----:B------:R-:W-:-:S03]  /*1940*/  DFMA R6, R14, -R6, R16 ;  /* 0x800000060e06722b */ /* 0x000fc60000000010 */
[----:B------:R-:W-:-:S07]  /*1950*/  LOP3.LUT R11, R13, R11, RZ, 0x3c, !PT ;  /* 0x0000000b0d0b7212 */ /* 0x000fce00078e3cff */
[----:B------:R-:W-:-:S04]  /*1960*/  FSETP.NEU.AND P0, PT, |R7|, R3, PT ;  /* 0x000000030700720b */ /* 0x000fc80003f0d200 */
[----:B------:R-:W-:Y:S02]  /*1970*/  FSEL R14, R12, R14, !P0 ;  /* 0x0000000e0c0e7208 */ /* 0x000fe40004000000 */
[----:B------:R-:W-:Y:S01]  /*1980*/  FSEL R15, R11, R15, !P0 ;  /* 0x0000000f0b0f7208 */ /* 0x000fe20004000000 */
[----:B------:R-:W-:Y:S06]  /*1990*/  BRA `(.L_x_129) ;  /* 0x0000000000547947 */ /* 0x000fec0003800000 */
.L_x_128:
[----:B------:R-:W-:-:S14]  /*19a0*/  DSETP.NAN.AND P0, PT, R12, R12, PT ;  /* 0x0000000c0c00722a */ /* 0x000fdc0003f08000 */
[----:B------:R-:W-:Y:S05]  /*19b0*/  @P0 BRA `(.L_x_130) ;  /* 0x0000000000440947 */ /* 0x000fea0003800000 */
[----:B------:R-:W-:-:S14]  /*19c0*/  DSETP.NAN.AND P0, PT, R10, R10, PT ;  /* 0x0000000a0a00722a */ /* 0x000fdc0003f08000 */
[----:B------:R-:W-:Y:S05]  /*19d0*/  @P0 BRA `(.L_x_131) ;  /* 0x0000000000300947 */ /* 0x000fea0003800000 */
[----:B------:R-:W-:Y:S01]  /*19e0*/  ISETP.NE.AND P0, PT, R23, R22, PT ;  /* 0x000000161700720c */ /* 0x000fe20003f05270 */
[----:B------:R-:W-:Y:S01]  /*19f0*/  IMAD.MOV.U32 R15, RZ, RZ, -0x80000 ;  /* 0xfff80000ff0f7424 */ /* 0x000fe200078e00ff */
        /* <DEDUP_REMOVED lines=10> */
.L_x_131:
[----:B------:R-:W-:Y:S02]  /*1aa0*/  LOP3.LUT R15, R11, 0x80000, RZ, 0xfc, !PT ;  /* 0x000800000b0f7812 */ /* 0x000fe400078efcff */
[----:B------:R-:W-:Y:S01]  /*1ab0*/  MOV R14, R10 ;  /* 0x0000000a000e7202 */ /* 0x000fe20000000f00 */
[----:B------:R-:W-:Y:S06]  /*1ac0*/  BRA `(.L_x_129) ;  /* 0x0000000000087947 */ /* 0x000fec0003800000 */
.L_x_130:
[----:B------:R-:W-:Y:S01]  /*1ad0*/  LOP3.LUT R15, R13, 0x80000, RZ, 0xfc, !PT ;  /* 0x000800000d0f7812 */ /* 0x000fe200078efcff */
[----:B------:R-:W-:-:S07]  /*1ae0*/  IMAD.MOV.U32 R14, RZ, RZ, R12 ;  /* 0x000000ffff0e7224 */ /* 0x000fce00078e000c */
.L_x_129:
[----:B------:R-:W-:Y:S05]  /*1af0*/  BSYNC.RECONVERGENT B1 ;  /* 0x0000000000017941 */ /* 0x000fea0003800200 */
.L_x_127:
[----:B------:R-:W-:Y:S01]  /*1b00*/  IMAD.MOV.U32 R6, RZ, RZ, R0 ;  /* 0x000000ffff067224 */ /* 0x000fe200078e0000 */
[----:B------:R-:W-:Y:S01]  /*1b10*/  MOV R7, 0x0 ;  /* 0x0000000000077802 */ /* 0x000fe20000000f00 */
[----:B------:R-:W-:Y:S02]  /*1b20*/  IMAD.MOV.U32 R28, RZ, RZ, R14 ;  /* 0x000000ffff1c7224 */ /* 0x000fe400078e000e */
[----:B------:R-:W-:Y:S01]  /*1b30*/  IMAD.MOV.U32 R29, RZ, RZ, R15 ;  /* 0x000000ffff1d7224 */ /* 0x000fe200078e000f */
[----:B------:R-:W-:Y:S06]  /*1b40*/  RET.REL.NODEC R6 `(_Z13initial_coffefiPfS_S_S_i) ;  /* 0xffffffe4062c7950 */ /* 0x000fec0003c3ffff */
        .type           $_Z13initial_coffefiPfS_S_S_i$__internal_accurate_pow,@function
        .size           $_Z13initial_coffefiPfS_S_S_i$__internal_accurate_pow,(.L_x_262 - $_Z13initial_coffefiPfS_S_S_i$__internal_accurate_pow)
$_Z13initial_coffefiPfS_S_S_i$__internal_accurate_pow:
[----:B------:R-:W-:Y:S01]  /*1b50*/  ISETP.GT.U32.AND P0, PT, R27, 0xfffff, PT ;  /* 0x000fffff1b00780c */ /* 0x000fe20003f04070 */
[----:B------:R-:W-:Y:S01]  /*1b60*/  IMAD.MOV.U32 R8, RZ, RZ, R27 ;  /* 0x000000ffff087224 */ /* 0x000fe200078e001b */
[----:B------:R-:W-:Y:S01]  /*1b70*/  UMOV UR6, 0x7d2cafe2 ;  /* 0x7d2cafe200067882 */ /* 0x000fe20000000000 */
[----:B------:R-:W-:Y:S01]  /*1b80*/  IMAD.MOV.U32 R14, RZ, RZ, R26 ;  /* 0x000000ffff0e7224 */ /* 0x000fe200078e001a */
[----:B------:R-:W-:Y:S01]  /*1b90*/  UMOV UR7, 0x3eb0f5ff ;  /* 0x3eb0f5ff00077882 */ /* 0x000fe20000000000 */
[----:B------:R-:W-:Y:S01]  /*1ba0*/  IMAD.MOV.U32 R20, RZ, RZ, RZ ;  /* 0x000000ffff147224 */ /* 0x000fe200078e00ff */
[----:B------:R-:W-:Y:S01]  /*1bb0*/  UMOV UR8, 0x3b39803f ;  /* 0x3b39803f00087882 */ /* 0x000fe20000000000 */
[----:B------:R-:W-:Y:S01]  /*1bc0*/  IMAD.MOV.U32 R12, RZ, RZ, 0x41ad3b5a ;  /* 0x41ad3b5aff0c7424 */ /* 0x000fe200078e00ff */
[----:B------:R-:W-:Y:S01]  /*1bd0*/  UMOV UR9, 0x3c7abc9e ;  /* 0x3c7abc9e00097882 */ /* 0x000fe20000000000 */
[----:B------:R-:W-:-:S04]  /*1be0*/  IMAD.MOV.U32 R13, RZ, RZ, 0x3ed0f5d2 ;  /* 0x3ed0f5d2ff0d7424 */ /* 0x000fc800078e00ff */
[----:B------:R-:W-:Y:S01]  /*1bf0*/  @!P0 DMUL R6, R26, 1.80143985094819840000e+16 ;  /* 0x435000001a068828 */ /* 0x000fe20000000000 */
[----:B------:R-:W-:-:S09]  /*1c00*/  SHF.R.U32.HI R27, RZ, 0x14, R27 ;  /* 0x00000014ff1b7819 */ /* 0x000fd2000001161b */
[----:B------:R-:W-:Y:S01]  /*1c10*/  @!P0 IMAD.MOV.U32 R8, RZ, RZ, R7 ;  /* 0x000000ffff088224 */ /* 0x000fe200078e0007 */
[----:B------:R-:W-:Y:S01]  /*1c20*/  @!P0 LEA.HI R27, R7, 0xffffffca, RZ, 0xc ;  /* 0xffffffca071b8811 */ /* 0x000fe200078f60ff */
[----:B------:R-:W-:-:S03]  /*1c30*/  @!P0 IMAD.MOV.U32 R14, RZ, RZ, R6 ;  /* 0x000000ffff0e8224 */ /* 0x000fc600078e0006 */
[----:B------:R-:W-:Y:S01]  /*1c40*/  LOP3.LUT R8, R8, 0x800fffff, RZ, 0xc0, !PT ;  /* 0x800fffff08087812 */ /* 0x000fe200078ec0ff */
[----:B------:R-:W-:-:S03]  /*1c50*/  VIADD R6, R27, 0xfffffc01 ;  /* 0xfffffc011b067836 */ /* 0x000fc60000000000 */
[----:B------:R-:W-:-:S04]  /*1c60*/  LOP3.LUT R15, R8, 0x3ff00000, RZ, 0xfc, !PT ;  /* 0x3ff00000080f7812 */ /* 0x000fc800078efcff */
[----:B------:R-:W-:-:S13]  /*1c70*/  ISETP.GE.U32.AND P1, PT, R15, 0x3ff6a09f, PT ;  /* 0x3ff6a09f0f00780c */ /* 0x000fda0003f26070 */
[----:B------:R-:W-:Y:S01]  /*1c80*/  @P1 IADD3 R9, PT, PT, R15, -0x100000, RZ ;  /* 0xfff000000f091810 */ /* 0x000fe20007ffe0ff */
[----:B------:R-:W-:-:S04]  /*1c90*/  @P1 VIADD R6, R27, 0xfffffc02 ;  /* 0xfffffc021b061836 */ /* 0x000fc80000000000 */
        /* <DEDUP_REMOVED lines=9> */
[CC--:B------:R-:W-:Y:S02]  /*1d30*/  DMUL R18, R8.reuse, R8.reuse ;  /* 0x0000000808127228 */ /* 0x0c0fe40000000000 */
[----:B------:R-:W-:-:S06]  /*1d40*/  DMUL R24, R8, R8 ;  /* 0x0000000808187228 */ /* 0x000fcc0000000000 */
[----:B------:R-:W-:Y:S01]  /*1d50*/  DFMA R10, R18, UR6, R12 ;  /* 0x00000006120a7c2b */ /* 0x000fe2000800000c */
        /* <DEDUP_REMOVED lines=11> */
[----:B------:R-:W-:Y:S01]  /*1e10*/  DFMA R10, R18, R10, UR6 ;  /* 0x00000006120a7e2b */ /* 0x000fe2000800000a */
[----:B------:R-:W-:Y:S01]  /*1e20*/  UMOV UR6, 0x9242b910 ;  /* 0x9242b91000067882 */ /* 0x000fe20000000000 */
[----:B------:R-:W-:Y:S01]  /*1e30*/  UMOV UR7, 0x3f624924 ;  /* 0x3f62492400077882 */ /* 0x000fe20000000000 */
[----:B------:R-:W-:Y:S02]  /*1e40*/  DMUL R12, R20, R12 ;  /* 0x0000000c140c7228 */ /* 0x000fe40000000000 */
[----:B------:R-:W-:-:S03]  /*1e50*/  DFMA R20, R8, R8, -R24 ;  /* 0x000000080814722b */ /* 0x000fc60000000818 */
[----:B------:R-:W-:Y:S01]  /*1e60*/  DFMA R10, R18, R10, UR6 ;  /* 0x00000006120a7e2b */ /* 0x000fe2000800000a */
[----:B------:R-:W-:Y:S01]  /*1e70*/  UMOV UR6, 0x99999dfb ;  /* 0x99999dfb00067882 */ /* 0x000fe20000000000 */
[----:B------:R-:W-:-:S06]  /*1e80*/  UMOV UR7, 0x3f899999 ;  /* 0x3f89999900077882 */ /* 0x000fcc0000000000 */
[----:B------:R-:W-:Y:S01]  /*1e90*/  DFMA R16, R18, R10, UR6 ;  /* 0x0000000612107e2b */ /* 0x000fe2000800000a */
[----:B------:R-:W-:Y:S01]  /*1ea0*/  UMOV UR6, 0x55555555 ;  /* 0x5555555500067882 */ /* 0x000fe20000000000 */
[----:B------:R-:W-:-:S06]  /*1eb0*/  UMOV UR7, 0x3fb55555 ;  /* 0x3fb5555500077882 */ /* 0x000fcc0000000000 */
[----:B------:R-:W-:-:S08]  /*1ec0*/  DFMA R10, R18, R16, UR6 ;  /* 0x00000006120a7e2b */ /* 0x000fd00008000010 */
[----:B------:R-:W-:Y:S01]  /*1ed0*/  DADD R14, -R10, UR6 ;  /* 0x000000060a0e7e29 */ /* 0x000fe20008000100 */
[----:B------:R-:W-:Y:S01]  /*1ee0*/  UMOV UR6, 0xb9e7b0 ;  /* 0x00b9e7b000067882 */ /* 0x000fe20000000000 */
[----:B------:R-:W-:-:S06]  /*1ef0*/  UMOV UR7, 0x3c46a4cb ;  /* 0x3c46a4cb00077882 */ /* 0x000fcc0000000000 */
[----:B------:R-:W-:Y:S02]  /*1f00*/  DFMA R16, R18, R16, R14 ;  /* 0x000000101210722b */ /* 0x000fe4000000000e */
[----:B------:R-:W-:Y:S01]  /*1f10*/  DMUL R14, R8, R24 ;  /* 0x00000018080e7228 */ /* 0x000fe20000000000 */
[----:B------:R-:W-:Y:S01]  /*1f20*/  IADD3 R19, PT, PT, R13, 0x100000, RZ ;  /* 0x001000000d137810 */ /* 0x000fe20007ffe0ff */
[----:B------:R-:W-:-:S04]  /*1f30*/  IMAD.MOV.U32 R18, RZ, RZ, R12 ;  /* 0x000000ffff127224 */ /* 0x000fc800078e000c */
[----:B------:R-:W-:Y:S01]  /*1f40*/  DADD R16, R16, -UR6 ;  /* 0x8000000610107e29 */ /* 0x000fe20008000000 */
[----:B------:R-:W-:Y:S01]  /*1f50*/  UMOV UR6, 0x80000000 ;  /* 0x8000000000067882 */ /* 0x000fe20000000000 */
[C---:B------:R-:W-:Y:S01]  /*1f60*/  DFMA R22, R8.reuse, R24, -R14 ;  /* 0x000000180816722b */ /* 0x040fe2000000080e */
[----:B------:R-:W-:Y:S01]  /*1f70*/  UMOV UR7, 0x43300000 ;  /* 0x4330000000077882 */ /* 0x000fe20000000000 */
[----:B------:R-:W-:-:S04]  /*1f80*/  DFMA R18, R8, R18, R20 ;  /* 0x000000120812722b */ /* 0x000fc80000000014 */
[----:B------:R-:W-:Y:S02]  /*1f90*/  DADD R20, R10, R16 ;  /* 0x000000000a147229 */ /* 0x000fe40000000010 */
[----:B------:R-:W-:-:S06]  /*1fa0*/  DFMA R22, R12, R24, R22 ;  /* 0x000000180c16722b */ /* 0x000fcc0000000016 */
[----:B------:R-:W-:Y:S02]  /*1fb0*/  DMUL R24, R20, R14 ;  /* 0x0000000e14187228 */ /* 0x000fe40000000000 */
[----:B------:R-:W-:Y:S02]  /*1fc0*/  DFMA R18, R8, R18, R22 ;  /* 0x000000120812722b */ /* 0x000fe40000000016 */
[----:B------:R-:W-:-:S04]  /*1fd0*/  DADD R22, R10, -R20 ;  /* 0x000000000a167229 */ /* 0x000fc80000000814 */
[----:B------:R-:W-:-:S04]  /*1fe0*/  DFMA R10, R20, R14, -R24 ;  /* 0x0000000e140a722b */ /* 0x000fc80000000818 */
[----:B------:R-:W-:-:S04]  /*1ff0*/  DADD R22, R16, R22 ;  /* 0x0000000010167229 */ /* 0x000fc80000000016 */
        /* <DEDUP_REMOVED lines=72> */
[----:B------:R-:W-:Y:S01]  /*2480*/  LEA R7, R10, R15, 0x14 ;  /* 0x0000000f0a077211 */ /* 0x000fe200078ea0ff */
[----:B------:R-:W-:Y:S01]  /*2490*/  IMAD.MOV.U32 R6, RZ, RZ, R14 ;  /* 0x000000ffff067224 */ /* 0x000fe200078e000e */
[----:B------:R-:W-:Y:S06]  /*24a0*/  @!P0 BRA `(.L_x_132) ;  /* 0x0000000000308947 */ /* 0x000fec0003800000 */
[----:B------:R-:W-:Y:S01]  /*24b0*/  FSETP.GEU.AND P1, PT, |R9|, 4.2275390625, PT ;  /* 0x408748000900780b */ /* 0x000fe20003f2e200 */
[C---:B------:R-:W-:Y:S02]  /*24c0*/  DADD R16, R8.reuse, +INF ;  /* 0x7ff0000008107429 */ /* 0x040fe40000000000 */
[----:B------:R-:W-:-:S08]  /*24d0*/  DSETP.GEU.AND P0, PT, R8, RZ, PT ;  /* 0x000000ff0800722a */ /* 0x000fd00003f0e000 */
[----:B------:R-:W-:Y:S02]  /*24e0*/  FSEL R7, R17, RZ, P0 ;  /* 0x000000ff11077208 */ /* 0x000fe40000000000 */
[----:B------:R-:W-:-:S04]  /*24f0*/  @!P1 LEA.HI R6, R10, R10, RZ, 0x1 ;  /* 0x0000000a0a069211 */ /* 0x000fc800078f08ff */
[----:B------:R-:W-:Y:S02]  /*2500*/  @!P1 SHF.R.S32.HI R9, RZ, 0x1, R6 ;  /* 0x00000001ff099819 */ /* 0x000fe40000011406 */
[----:B------:R-:W-:-:S03]  /*2510*/  FSEL R6, R16, RZ, P0 ;  /* 0x000000ff10067208 */ /* 0x000fc60000000000 */
[----:B------:R-:W-:Y:S02]  /*2520*/  @!P1 IMAD.IADD R8, R10, 0x1, -R9 ;  /* 0x000000010a089824 */ /* 0x000fe400078e0a09 */
[----:B------:R-:W-:-:S03]  /*2530*/  @!P1 IMAD R15, R9, 0x100000, R15 ;  /* 0x00100000090f9824 */ /* 0x000fc600078e020f */
[----:B------:R-:W-:Y:S02]  /*2540*/  @!P1 LEA R9, R8, 0x3ff00000, 0x14 ;  /* 0x3ff0000008099811 */ /* 0x000fe400078ea0ff */
[----:B------:R-:W-:-:S06]  /*2550*/  @!P1 MOV R8, RZ ;  /* 0x000000ff00089202 */ /* 0x000fcc0000000f00 */
[----:B------:R-:W-:-:S11]  /*2560*/  @!P1 DMUL R6, R14, R8 ;  /* 0x000000080e069228 */ /* 0x000fd60000000000 */
.L_x_132:
[----:B------:R-:W-:Y:S02]  /*2570*/  DFMA R12, R12, R6, R6 ;  /* 0x000000060c0c722b */ /* 0x000fe40000000006 */
[----:B------:R-:W-:-:S08]  /*2580*/  DSETP.NEU.AND P0, PT, |R6|, +INF , PT ;  /* 0x7ff000000600742a */ /* 0x000fd00003f0d200 */
[----:B------:R-:W-:Y:S01]  /*2590*/  FSEL R10, R6, R12, !P0 ;  /* 0x0000000c060a7208 */ /* 0x000fe20004000000 */
[----:B------:R-:W-:Y:S01]  /*25a0*/  IMAD.MOV.U32 R6, RZ, RZ, R0 ;  /* 0x000000ffff067224 */ /* 0x000fe200078e0000 */
[----:B------:R-:W-:Y:S01]  /*25b0*/  FSEL R11, R7, R13, !P0 ;  /* 0x0000000d070b7208 */ /* 0x000fe20004000000 */
[----:B------:R-:W-:-:S04]  /*25c0*/  IMAD.MOV.U32 R7, RZ, RZ, 0x0 ;  /* 0x00000000ff077424 */ /* 0x000fc800078e00ff */
[----:B------:R-:W-:Y:S05]  /*25d0*/  RET.REL.NODEC R6 `(_Z13initial_coffefiPfS_S_S_i) ;  /* 0xffffffd806887950 */ /* 0x000fea0003c3ffff */
.L_x_133:
        /* <DEDUP_REMOVED lines=10> */
.L_x_262:


//--------------------- .text._Z6get_d0ffiiiPf    --------------------------
	.section	.text._Z6get_d0ffiiiPf,"ax",@progbits
	.align	128
        .global         _Z6get_d0ffiiiPf
        .type           _Z6get_d0ffiiiPf,@function
        .size           _Z6get_d0ffiiiPf,(.L_x_263 - _Z6get_d0ffiiiPf)
        .other          _Z6get_d0ffiiiPf,@"STO_CUDA_ENTRY STV_DEFAULT"
_Z6get_d0ffiiiPf:
.text._Z6get_d0ffiiiPf:
[----:B------:R-:W-:Y:S08]  /*0000*/  LDC R1, c[0x0][0x37c] ;  /* 0x0000df00ff017b82 */ /* 0x000ff00000000800 */
[----:B------:R-:W0:Y:S01]  /*0010*/  LDC.64 R2, c[0x0][0x388] ;  /* 0x0000e200ff027b82 */ /* 0x000e220000000a00 */
[----:B------:R-:W1:Y:S07]  /*0020*/  LDCU.64 UR4, c[0x0][0x358] ;  /* 0x00006b00ff0477ac */ /* 0x000e6e0008000a00 */
[----:B------:R-:W2:Y:S01]  /*0030*/  LDC.64 R4, c[0x0][0x398] ;  /* 0x0000e600ff047b82 */ /* 0x000ea20000000a00 */
[----:B------:R-:W-:Y:S01]  /*0040*/  IMAD.MOV.U32 R6, RZ, RZ, 0x0 ;  /* 0x00000000ff067424 */ /* 0x000fe200078e00ff */
[----:B------:R-:W3:Y:S01]  /*0050*/  LDCU UR8, c[0x0][0x390] ;  /* 0x00007200ff0877ac */ /* 0x000ee20008000800 */
[----:B------:R-:W-:-:S05]  /*0060*/  IMAD.MOV.U32 R7, RZ, RZ, 0x3ffc3500 ;  /* 0x3ffc3500ff077424 */ /* 0x000fca00078e00ff */
[----:B------:R-:W4:Y:S01]  /*0070*/  LDC.64 R18, c[0x0][0x380] ;  /* 0x0000e000ff127b82 */ /* 0x000f220000000a00 */
[----:B0-----:R-:W-:-:S05]  /*0080*/  IMAD R0, R3, R2, RZ ;  /* 0x0000000203007224 */ /* 0x001fca00078e02ff */
[----:B------:R-:W-:-:S04]  /*0090*/  LEA.HI R0, R0, R0, RZ, 0x1 ;  /* 0x0000000000007211 */ /* 0x000fc800078f08ff */
[----:B------:R-:W-:-:S05]  /*00a0*/  SHF.R.S32.HI R3, RZ, 0x1, R0 ;  /* 0x00000001ff037819 */ /* 0x000fca0000011400 */
[----:B--2---:R-:W-:-:S05]  /*00b0*/  IMAD.WIDE R4, R3, 0x4, R4 ;  /* 0x0000000403047825 */ /* 0x004fca00078e0204 */
[----:B-1----:R0:W2:Y:S01]  /*00c0*/  LDG.E R0, desc[UR4][R4.64] ;  /* 0x0000000404007981 */ /* 0x0020a2000c1e1900 */
[----:B------:R-:W1:Y:S01]  /*00d0*/  MUFU.RCP64H R3, 1.762939453125 ;  /* 0x3ffc350000037908 */ /* 0x000e620000001800 */
[----:B------:R-:W-:Y:S01]  /*00e0*/  IMAD.MOV.U32 R2, RZ, RZ, RZ ;  /* 0x000000ffff027224 */ /* 0x000fe200078e00ff */
[----:B------:R-:W-:Y:S01]  /*00f0*/  UMOV UR6, 0x3ae80f1e ;  /* 0x3ae80f1e00067882 */ /* 0x000fe20000000000 */
[----:B------:R-:W-:Y:S01]  /*0100*/  UMOV UR7, 0x3eb1380b ;  /* 0x3eb1380b00077882 */ /* 0x000fe20000000000 */
[----:B----4-:R-:W-:Y:S01]  /*0110*/  FADD R18, R18, R19 ;  /* 0x0000001312127221 */ /* 0x010fe20000000000 */
[----:B------:R-:W-:Y:S01]  /*0120*/  IMAD.MOV.U32 R19, RZ, RZ, 0x3fe62e42 ;  /* 0x3fe62e42ff137424 */ /* 0x000fe200078e00ff */
[----:B------:R-:W-:Y:S02]  /*0130*/  UMOV UR9, 0x40310000 ;  /* 0x4031000000097882 */ /* 0x000fe40000000000 */
[----:B---3--:R-:W3:Y:S01]  /*0140*/  I2F.F64 R10, UR8 ;  /* 0x00000008000a7d12 */ /* 0x008ee20008201c00 */
[----:B0-----:R-:W-:Y:S01]  /*0150*/  IMAD.MOV.U32 R4, RZ, RZ, -0x748574fc ;  /* 0x8b7a8b04ff047424 */ /* 0x001fe200078e00ff */
[----:B------:R-:W-:Y:S01]  /*0160*/  UMOV UR8, 0x0 ;  /* 0x0000000000087882 */ /* 0x000fe20000000000 */
[----:B------:R-:W-:-:S05]  /*0170*/  IMAD.MOV.U32 R5, RZ, RZ, 0x3ed0ee25 ;  /* 0x3ed0ee25ff057424 */ /* 0x000fca00078e00ff */
[----:B------:R0:W4:Y:S01]  /*0180*/  F2F.F64.F32 R12, R18 ;  /* 0x00000012000c7310 */ /* 0x0001220000201800 */
[----:B-1----:R-:W-:Y:S02]  /*0190*/  DFMA R6, R2, -R6, 1 ;  /* 0x3ff000000206742b */ /* 0x002fe40000000806 */
[----:B---3--:R-:W-:Y:S01]  /*01a0*/  DADD R14, R10, R10 ;  /* 0x000000000a0e7229 */ /* 0x008fe2000000000a */
[----:B0-----:R-:W-:-:S05]  /*01b0*/  IMAD.MOV.U32 R18, RZ, RZ, -0x105c611 ;  /* 0xfefa39efff127424 */ /* 0x001fca00078e00ff */
[----:B------:R-:W-:Y:S02]  /*01c0*/  DFMA R6, R6, R6, R6 ;  /* 0x000000060606722b */ /* 0x000fe40000000006 */
[----:B----4-:R-:W-:-:S06]  /*01d0*/  DMUL R16, R12, 0.5 ;  /* 0x3fe000000c107828 */ /* 0x010fcc0000000000 */
[----:B------:R-:W-:-:S08]  /*01e0*/  DFMA R2, R2, R6, R2 ;  /* 0x000000060202722b */ /* 0x000fd00000000002 */
[----:B------:R-:W-:-:S08]  /*01f0*/  DMUL R6, R2, -0.237060546875 ;  /* 0xbfce580002067828 */ /* 0x000fd00000000000 */
[----:B------:R-:W-:-:S08]  /*0200*/  DFMA R6, R2, -0.237060546875, R6 ;  /* 0xbfce58000206782b */ /* 0x000fd00000000006 */
[C---:B------:R-:W-:Y:S02]  /*0210*/  DMUL R8, R6.reuse, R6 ;  /* 0x0000000606087228 */ /* 0x040fe40000000000 */
[----:B------:R-:W-:-:S06]  /*0220*/  DADD R12, -R6, -0.237060546875 ;  /* 0xbfce5800060c7429 */ /* 0x000fcc0000000100 */
        /* <DEDUP_REMOVED lines=14> */
[----:B------:R-:W-:Y:S01]  /*0310*/  DMUL R4, R14, R16 ;  /* 0x000000100e047228 */ /* 0x000fe20000000000 */
[----:B------:R-:W-:Y:S01]  /*0320*/  UMOV UR7, 0x3f899999 ;  /* 0x3f89999900077882 */ /* 0x000fe20000000000 */
[----:B------:R-:W-:Y:S02]  /*0330*/  DADD R16, R12, R12 ;  /* 0x000000000c107229 */ /* 0x000fe4000000000c */
[----:B------:R-:W-:Y:S02]  /*0340*/  DFMA R12, R18, UR8, R6 ;  /* 0x00000008120c7c2b */ /* 0x000fe40008000006 */
[----:B------:R-:W-:Y:S01]  /*0350*/  DFMA R14, R8, R10, UR6 ;  /* 0x00000006080e7e2b */ /* 0x000fe2000800000a */
[----:B------:R-:W-:Y:S01]  /*0360*/  UMOV UR6, 0x55555554 ;  /* 0x5555555400067882 */ /* 0x000fe20000000000 */
[----:B------:R-:W-:Y:S01]  /*0370*/  UMOV UR7, 0x3fb55555 ;  /* 0x3fb5555500077882 */ /* 0x000fe20000000000 */
[----:B------:R-:W0:Y:S01]  /*0380*/  MUFU.RCP64H R11, R5 ;  /* 0x00000005000b7308 */ /* 0x000e220000001800 */
[----:B------:R-:W-:Y:S01]  /*0390*/  DFMA R16, -R6, -0.237060546875, R16 ;  /* 0xbfce58000610782b */ /* 0x000fe20000000110 */
[----:B------:R-:W-:-:S03]  /*03a0*/  IMAD.MOV.U32 R10, RZ, RZ, 0x1 ;  /* 0x00000001ff0a7424 */ /* 0x000fc600078e00ff */
[----:B------:R-:W-:-:S04]  /*03b0*/  DFMA R14, R8, R14, UR6 ;  /* 0x00000006080e7e2b */ /* 0x000fc8000800000e */
[----:B------:R-:W-:Y:S02]  /*03c0*/  DMUL R16, R2, R16 ;  /* 0x0000001002107228 */ /* 0x000fe40000000000 */
[----:B------:R-:W-:Y:S02]  /*03d0*/  DFMA R2, -R18, 17, R12 ;  /* 0x403100001202782b */ /* 0x000fe4000000010c */
[----:B------:R-:W-:Y:S02]  /*03e0*/  DMUL R14, R8, R14 ;  /* 0x0000000e080e7228 */ /* 0x000fe40000000000 */
[----:B0-----:R-:W-:-:S04]  /*03f0*/  DFMA R8, -R4, R10, 1 ;  /* 0x3ff000000408742b */ /* 0x001fc8000000010a */
[C---:B------:R-:W-:Y:S02]  /*0400*/  DADD R2, -R6.reuse, R2 ;  /* 0x0000000006027229 */ /* 0x040fe40000000102 */
[----:B------:R-:W-:Y:S02]  /*0410*/  DFMA R14, R6, R14, R16 ;  /* 0x0000000e060e722b */ /* 0x000fe40000000010 */
[----:B------:R-:W-:-:S06]  /*0420*/  DFMA R8, R8, R8, R8 ;  /* 0x000000080808722b */ /* 0x000fcc0000000008 */
[----:B------:R-:W-:Y:S01]  /*0430*/  DADD R2, R14, -R2 ;  /* 0x000000000e027229 */ /* 0x000fe20000000802 */
[----:B------:R-:W-:Y:S02]  /*0440*/  IMAD.MOV.U32 R14, RZ, RZ, 0x3b39803f ;  /* 0x3b39803fff0e7424 */ /* 0x000fe400078e00ff */
[----:B------:R-:W-:Y:S01]  /*0450*/  IMAD.MOV.U32 R15, RZ, RZ, 0x3c7abc9e ;  /* 0x3c7abc9eff0f7424 */ /* 0x000fe200078e00ff */
[----:B------:R-:W-:-:S05]  /*0460*/  DFMA R8, R10, R8, R10 ;  /* 0x000000080a08722b */ /* 0x000fca000000000a */
[----:B------:R-:W-:-:S03]  /*0470*/  DFMA R2, R14, UR8, R2 ;  /* 0x000000080e027c2b */ /* 0x000fc60008000002 */
[----:B------:R-:W-:-:S05]  /*0480*/  DFMA R10, -R4, R8, 1 ;  /* 0x3ff00000040a742b */ /* 0x000fca0000000108 */
[----:B------:R-:W-:-:S03]  /*0490*/  DADD R2, R12, R2 ;  /* 0x000000000c027229 */ /* 0x000fc60000000002 */
[----:B------:R-:W-:Y:S01]  /*04a0*/  DFMA R10, R8, R10, R8 ;  /* 0x0000000a080a722b */ /* 0x000fe20000000008 */
[----:B--2---:R-:W0:Y:S02]  /*04b0*/  F2F.F64.F32 R6, R0 ;  /* 0x0000000000067310 */ /* 0x004e240000201800 */
[----:B0-----:R-:W-:-:S08]  /*04c0*/  DMUL R6, R6, 3 ;  /* 0x4008000006067828 */ /* 0x001fd00000000000 */
[----:B------:R-:W-:-:S08]  /*04d0*/  DMUL R6, R2, R6 ;  /* 0x0000000602067228 */ /* 0x000fd00000000000 */
[----:B------:R-:W-:Y:S02]  /*04e0*/  DMUL R2, R6, R10 ;  /* 0x0000000a06027228 */ /* 0x000fe40000000000 */
[----:B------:R-:W-:-:S06]  /*04f0*/  FSETP.GEU.AND P1, PT, |R7|, 6.5827683646048100446e-37, PT ;  /* 0x036000000700780b */ /* 0x000fcc0003f2e200 */
[----:B------:R-:W-:-:S08]  /*0500*/  DFMA R8, -R4, R2, R6 ;  /* 0x000000020408722b */ /* 0x000fd00000000106 */
[----:B------:R-:W-:-:S10]  /*0510*/  DFMA R2, R10, R8, R2 ;  /* 0x000000080a02722b */ /* 0x000fd40000000002 */
[----:B------:R-:W-:-:S05]  /*0520*/  FFMA R0, RZ, R5, R3 ;  /* 0x00000005ff007223 */ /* 0x000fca0000000003 */
[----:B------:R-:W-:-:S13]  /*0530*/  FSETP.GT.AND P0, PT, |R0|, 1.469367938527859385e-39, PT ;  /* 0x001000000000780b */ /* 0x000fda0003f04200 */
[----:B------:R-:W-:Y:S05]  /*0540*/  @P0 BRA P1, `(.L_x_134) ;  /* 0x0000000000100947 */ /* 0x000fea0000800000 */
[----:B------:R-:W-:-:S07]  /*0550*/  MOV R0, 0x570 ;  /* 0x0000057000007802 */ /* 0x000fce0000000f00 */
[----:B------:R-:W-:Y:S05]  /*0560*/  CALL.REL.NOINC `($__internal_9_$__cuda_sm20_div_rn_f64_full) ;  /* 0x0000000000187944 */ /* 0x000fea0003c00000 */
[----:B------:R-:W-:Y:S02]  /*0570*/  IMAD.MOV.U32 R2, RZ, RZ, R12 ;  /* 0x000000ffff027224 */ /* 0x000fe400078e000c */
[----:B------:R-:W-:-:S07]  /*0580*/  IMAD.MOV.U32 R3, RZ, RZ, R13 ;  /* 0x000000ffff037224 */ /* 0x000fce00078e000d */
.L_x_134:
[----:B------:R-:W0:Y:S01]  /*0590*/  LDC.64 R4, c[0x4][RZ] ;  /* 0x01000000ff047b82 */ /* 0x000e220000000a00 */
[----:B------:R-:W0:Y:S02]  /*05a0*/  F2F.F32.F64 R3, R2 ;  /* 0x0000000200037310 */ /* 0x000e240000301000 */
[----:B0-----:R-:W-:Y:S01]  /*05b0*/  STG.E desc[UR4][R4.64], R3 ;  /* 0x0000000304007986 */ /* 0x001fe2000c101904 */
[----:B------:R-:W-:Y:S05]  /*05c0*/  EXIT ;  /* 0x000000000000794d */ /* 0x000fea0003800000 */
        .weak           $__internal_9_$__cuda_sm20_div_rn_f64_full
        .type           $__internal_9_$__cuda_sm20_div_rn_f64_full,@function
        .size           $__internal_9_$__cuda_sm20_div_rn_f64_full,(.L_x_263 - $__internal_9_$__cuda_sm20_div_rn_f64_full)
$__internal_9_$__cuda_sm20_div_rn_f64_full:
[C---:B------:R-:W-:Y:S01]  /*05d0*/  FSETP.GEU.AND P0, PT, |R5|.reuse, 1.469367938527859385e-39, PT ;  /* 0x001000000500780b */ /* 0x040fe20003f0e200 */
[----:B------:R-:W-:Y:S01]  /*05e0*/  IMAD.MOV.U32 R8, RZ, RZ, 0x1 ;  /* 0x00000001ff087424 */ /* 0x000fe200078e00ff */
[C---:B------:R-:W-:Y:S01]  /*05f0*/  LOP3.LUT R2, R5.reuse, 0x800fffff, RZ, 0xc0, !PT ;  /* 0x800fffff05027812 */ /* 0x040fe200078ec0ff */
[----:B------:R-:W-:Y:S01]  /*0600*/  IMAD.MOV.U32 R13, RZ, RZ, 0x1ca00000 ;  /* 0x1ca00000ff0d7424 */ /* 0x000fe200078e00ff */
[----:B------:R-:W-:Y:S02]  /*0610*/  LOP3.LUT R17, R5, 0x7ff00000, RZ, 0xc0, !PT ;  /* 0x7ff0000005117812 */ /* 0x000fe400078ec0ff */
[----:B------:R-:W-:Y:S01]  /*0620*/  LOP3.LUT R3, R2, 0x3ff00000, RZ, 0xfc, !PT ;  /* 0x3ff0000002037812 */ /* 0x000fe200078efcff */
[----:B------:R-:W-:Y:S01]  /*0630*/  IMAD.MOV.U32 R2, RZ, RZ, R4 ;  /* 0x000000ffff027224 */ /* 0x000fe200078e0004 */
[----:B------:R-:W-:-:S04]  /*0640*/  LOP3.LUT R12, R7, 0x7ff00000, RZ, 0xc0, !PT ;  /* 0x7ff00000070c7812 */ /* 0x000fc800078ec0ff */
[----:B------:R-:W-:Y:S01]  /*0650*/  ISETP.GE.U32.AND P1, PT, R12, R17, PT ;  /* 0x000000110c00720c */ /* 0x000fe20003f26070 */
[----:B------:R-:W-:Y:S01]  /*0660*/  @!P0 DMUL R2, R4, 8.98846567431157953865e+307 ;  /* 0x7fe0000004028828 */ /* 0x000fe20000000000 */
[----:B------:R-:W-:-:S05]  /*0670*/  IMAD.MOV.U32 R19, RZ, RZ, R12 ;  /* 0x000000ffff137224 */ /* 0x000fca00078e000c */
[----:B------:R-:W0:Y:S02]  /*0680*/  MUFU.RCP64H R9, R3 ;  /* 0x0000000300097308 */ /* 0x000e240000001800 */
[----:B0-----:R-:W-:-:S08]  /*0690*/  DFMA R10, R8, -R2, 1 ;  /* 0x3ff00000080a742b */ /* 0x001fd00000000802 */
[----:B------:R-:W-:-:S08]  /*06a0*/  DFMA R10, R10, R10, R10 ;  /* 0x0000000a0a0a722b */ /* 0x000fd0000000000a */
[----:B------:R-:W-:Y:S01]  /*06b0*/  DFMA R10, R8, R10, R8 ;  /* 0x0000000a080a722b */ /* 0x000fe20000000008 */
[----:B------:R-:W-:Y:S01]  /*06c0*/  SEL R9, R13, 0x63400000, !P1 ;  /* 0x634000000d097807 */ /* 0x000fe20004800000 */
[----:B------:R-:W-:Y:S01]  /*06d0*/  IMAD.MOV.U32 R8, RZ, RZ, R6 ;  /* 0x000000ffff087224 */ /* 0x000fe200078e0006 */
[----:B------:R-:W-:Y:S02]  /*06e0*/  FSETP.GEU.AND P1, PT, |R7|, 1.469367938527859385e-39, PT ;  /* 0x001000000700780b */ /* 0x000fe40003f2e200 */
[----:B------:R-:W-:-:S03]  /*06f0*/  LOP3.LUT R9, R9, 0x800fffff, R7, 0xf8, !PT ;  /* 0x800fffff09097812 */ /* 0x000fc600078ef807 */
[----:B------:R-:W-:-:S08]  /*0700*/  DFMA R14, R10, -R2, 1 ;  /* 0x3ff000000a0e742b */ /* 0x000fd00000000802 */
[----:B------:R-:W-:Y:S01]  /*0710*/  DFMA R10, R10, R14, R10 ;  /* 0x0000000e0a0a722b */ /* 0x000fe2000000000a */
[----:B------:R-:W-:Y:S10]  /*0720*/  @P1 BRA `(.L_x_135) ;  /* 0x0000000000201947 */ /* 0x000ff40003800000 */
[----:B------:R-:W-:Y:S01]  /*0730*/  LOP3.LUT R15, R5, 0x7ff00000, RZ, 0xc0, !PT ;  /* 0x7ff00000050f7812 */ /* 0x000fe200078ec0ff */
[----:B------:R-:W-:-:S03]  /*0740*/  IMAD.MOV.U32 R14, RZ, RZ, RZ ;  /* 0x000000ffff0e7224 */ /* 0x000fc600078e00ff */
[----:B------:R-:W-:-:S04]  /*0750*/  ISETP.GE.U32.AND P1, PT, R12, R15, PT ;  /* 0x0000000f0c00720c */ /* 0x000fc80003f26070 */
[----:B------:R-:W-:-:S04]  /*0760*/  SEL R15, R13, 0x63400000, !P1 ;  /* 0x634000000d0f7807 */ /* 0x000fc80004800000 */
[----:B------:R-:W-:-:S04]  /*0770*/  LOP3.LUT R15, R15, 0x80000000, R7, 0xf8, !PT ;  /* 0x800000000f0f7812 */ /* 0x000fc800078ef807 */
[----:B------:R-:W-:-:S06]  /*0780*/  LOP3.LUT R15, R15, 0x100000, RZ, 0xfc, !PT ;  /* 0x001000000f0f7812 */ /* 0x000fcc00078efcff */
[----:B------:R-:W-:-:S10]  /*0790*/  DFMA R8, R8, 2, -R14 ;  /* 0x400000000808782b */ /* 0x000fd4000000080e */
[----:B------:R-:W-:-:S07]  /*07a0*/  LOP3.LUT R19, R9, 0x7ff00000, RZ, 0xc0, !PT ;  /* 0x7ff0000009137812 */ /* 0x000fce00078ec0ff */
.L_x_135:
[----:B------:R-:W-:Y:S01]  /*07b0*/  IMAD.MOV.U32 R18, RZ, RZ, R17 ;  /* 0x000000ffff127224 */ /* 0x000fe200078e0011 */
[----:B------:R-:W-:Y:S01]  /*07c0*/  @!P0 LOP3.LUT R18, R3, 0x7ff00000, RZ, 0xc0, !PT ;  /* 0x7ff0000003128812 */ /* 0x000fe200078ec0ff */
[----:B------:R-:W-:Y:S01]  /*07d0*/  VIADD R20, R19, 0xffffffff ;  /* 0xffffffff13147836 */ /* 0x000fe20000000000 */
[----:B------:R-:W-:-:S03]  /*07e0*/  DMUL R14, R10, R8 ;  /* 0x000000080a0e7228 */ /* 0x000fc60000000000 */
[----:B------:R-:W-:Y:S01]  /*07f0*/  VIADD R21, R18, 0xffffffff ;  /* 0xffffffff12157836 */ /* 0x000fe20000000000 */
[----:B------:R-:W-:-:S04]  /*0800*/  ISETP.GT.U32.AND P0, PT, R20, 0x7feffffe, PT ;  /* 0x7feffffe1400780c */ /* 0x000fc80003f04070 */
[----:B------:R-:W-:Y:S01]  /*0810*/  ISETP.GT.U32.OR P0, PT, R21, 0x7feffffe, P0 ;  /* 0x7feffffe1500780c */ /* 0x000fe20000704470 */
[----:B------:R-:W-:-:S08]  /*0820*/  DFMA R16, R14, -R2, R8 ;  /* 0x800000020e10722b */ /* 0x000fd00000000008 */
[----:B------:R-:W-:-:S04]  /*0830*/  DFMA R10, R10, R16, R14 ;  /* 0x000000100a0a722b */ /* 0x000fc8000000000e */
[----:B------:R-:W-:Y:S07]  /*0840*/  @P0 BRA `(.L_x_136) ;  /* 0x00000000006c0947 */ /* 0x000fee0003800000 */
        /* <DEDUP_REMOVED lines=27> */
.L_x_136:
[----:B------:R-:W-:-:S14]  /*0a00*/  DSETP.NAN.AND P0, PT, R6, R6, PT ;  /* 0x000000060600722a */ /* 0x000fdc0003f08000 */
[----:B------:R-:W-:Y:S05]  /*0a10*/  @P0 BRA `(.L_x_138) ;  /* 0x0000000000440947 */ /* 0x000fea0003800000 */
[----:B------:R-:W-:-:S14]  /*0a20*/  DSETP.NAN.AND P0, PT, R4, R4, PT ;  /* 0x000000040400722a */ /* 0x000fdc0003f08000 */
[----:B------:R-:W-:Y:S05]  /*0a30*/  @P0 BRA `(.L_x_139) ;  /* 0x0000000000300947 */ /* 0x000fea0003800000 */
[----:B------:R-:W-:Y:S01]  /*0a40*/  ISETP.NE.AND P0, PT, R19, R18, PT ;  /* 0x000000121300720c */ /* 0x000fe20003f05270 */
[----:B------:R-:W-:Y:S02]  /*0a50*/  IMAD.MOV.U32 R12, RZ, RZ, 0x0 ;  /* 0x00000000ff0c7424 */ /* 0x000fe400078e00ff */
[----:B------:R-:W-:-:S10]  /*0a60*/  IMAD.MOV.U32 R13, RZ, RZ, -0x80000 ;  /* 0xfff80000ff0d7424 */ /* 0x000fd400078e00ff */
        /* <DEDUP_REMOVED lines=9> */
.L_x_139:
[----:B------:R-:W-:Y:S01]  /*0b00*/  LOP3.LUT R13, R5, 0x80000, RZ, 0xfc, !PT ;  /* 0x00080000050d7812 */ /* 0x000fe200078efcff */
[----:B------:R-:W-:Y:S01]  /*0b10*/  IMAD.MOV.U32 R12, RZ, RZ, R4 ;  /* 0x000000ffff0c7224 */ /* 0x000fe200078e0004 */
[----:B------:R-:W-:Y:S06]  /*0b20*/  BRA `(.L_x_137) ;  /* 0x0000000000087947 */ /* 0x000fec0003800000 */
.L_x_138:
[----:B------:R-:W-:Y:S01]  /*0b30*/  LOP3.LUT R13, R7, 0x80000, RZ, 0xfc, !PT ;  /* 0x00080000070d7812 */ /* 0x000fe200078efcff */
[----:B------:R-:W-:-:S07]  /*0b40*/  IMAD.MOV.U32 R12, RZ, RZ, R6 ;  /* 0x000000ffff0c7224 */ /* 0x000fce00078e0006 */
.L_x_137:
[----:B------:R-:W-:Y:S02]  /*0b50*/  IMAD.MOV.U32 R2, RZ, RZ, R0 ;  /* 0x000000ffff027224 */ /* 0x000fe400078e0000 */
[----:B------:R-:W-:-:S04]  /*0b60*/  IMAD.MOV.U32 R3, RZ, RZ, 0x0 ;  /* 0x00000000ff037424 */ /* 0x000fc800078e00ff */
[----:B------:R-:W-:Y:S05]  /*0b70*/  RET.REL.NODEC R2 `(_Z6get_d0ffiiiPf) ;  /* 0xfffffff402207950 */ /* 0x000fea0003c3ffff */
.L_x_140:
        /* <DEDUP_REMOVED lines=16> */
.L_x_263:


//--------------------- .text._Z13update_stressiiiifffPfS_S_S_S_iS_S_S_S_S_S_S_S_S_S_S_S_S_S_S_iiiib --------------------------
	.section	.text._Z13update_stressiiiifffPfS_S_S_S_iS_S_S_S_S_S_S_S_S_S_S_S_S_S_S_iiiib,"ax",@progbits
	.align	128
        .global         _Z13update_stressiiiifffPfS_S_S_S_iS_S_S_S_S_S_S_S_S_S_S_S_S_S_S_iiiib
        .type           _Z13update_stressiiiifffPfS_S_S_S_iS_S_S_S_S_S_S_S_S_S_S_S_S_S_S_iiiib,@function
        .size           _Z13update_stressiiiifffPfS_S_S_S_iS_S_S_S_S_S_S_S_S_S_S_S_S_S_S_iiiib,(.L_x_267 - _Z13update_stressiiiifffPfS_S_S_S_iS_S_S_S_S_S_S_S_S_S_S_S_S_S_S_iiiib)
        .other          _Z13update_stressiiiifffPfS_S_S_S_iS_S_S_S_S_S_S_S_S_S_S_S_S_S_S_iiiib,@"STO_CUDA_ENTRY STV_DEFAULT"
_Z13update_stressiiiifffPfS_S_S_S_iS_S_S_S_S_S_S_S_S_S_S_S_S_S_S_iiiib:
.text._Z13update_stressiiiifffPfS_S_S_S_iS_S_S_S_S_S_S_S_S_S_S_S_S_S_S_iiiib:
[----:B------:R-:W0:Y:S08]  /*0000*/  LDC R1, c[0x0][0x37c] ;  /* 0x0000df00ff017b82 */ /* 0x000e300000000800 */
[----:B------:R-:W1:Y:S01]  /*0010*/  LDC R9, c[0x0][0x38c] ;  /* 0x0000e300ff097b82 */ /* 0x000e620000000800 */
[----:B------:R-:W2:Y:S01]  /*0020*/  S2R R0, SR_TID.X ;  /* 0x0000000000007919 */ /* 0x000ea20000002100 */
[----:B------:R-:W2:Y:S01]  /*0030*/  LDCU UR4, c[0x0][0x360] ;  /* 0x00006c00ff0477ac */ /* 0x000ea20008000800 */
[----:B0-----:R-:W-:Y:S01]  /*0040*/  VIADD R1, R1, 0xffffffb8 ;  /* 0xffffffb801017836 */ /* 0x001fe20000000000 */
[----:B------:R-:W2:Y:S04]  /*0050*/  S2R R5, SR_CTAID.X ;  /* 0x0000000000057919 */ /* 0x000ea80000002500 */
[----:B------:R-:W0:Y:S01]  /*0060*/  LDC.64 R14, c[0x0][0x390] ;  /* 0x0000e400ff0e7b82 */ /* 0x000e220000000a00 */
[----:B-1----:R-:W-:-:S04]  /*0070*/  IABS R7, R9 ;  /* 0x0000000900077213 */ /* 0x002fc80000000000 */
[----:B------:R-:W1:Y:S01]  /*0080*/  I2F.RP R4, R7 ;  /* 0x0000000700047306 */ /* 0x000e620000209400 */
[----:B--2---:R-:W-:-:S07]  /*0090*/  IMAD R0, R5, UR4, R0 ;  /* 0x0000000405007c24 */ /* 0x004fce000f8e0200 */
[----:B-1----:R-:W1:Y:S02]  /*00a0*/  MUFU.RCP R4, R4 ;  /* 0x0000000400047308 */ /* 0x002e640000001000 */
[----:B-1----:R-:W-:Y:S01]  /*00b0*/  VIADD R2, R4, 0xffffffe ;  /* 0x0ffffffe04027836 */ /* 0x002fe20000000000 */
[----:B------:R-:W-:-:S05]  /*00c0*/  IABS R4, R0 ;  /* 0x0000000000047213 */ /* 0x000fca0000000000 */
[----:B------:R1:W2:Y:S02]  /*00d0*/  F2I.FTZ.U32.TRUNC.NTZ R3, R2 ;  /* 0x0000000200037305 */ /* 0x0002a4000021f000 */
[----:B-1----:R-:W-:Y:S02]  /*00e0*/  IMAD.MOV.U32 R2, RZ, RZ, RZ ;  /* 0x000000ffff027224 */ /* 0x002fe400078e00ff */
[----:B--2---:R-:W-:-:S04]  /*00f0*/  IMAD.MOV R6, RZ, RZ, -R3 ;  /* 0x000000ffff067224 */ /* 0x004fc800078e0a03 */
[----:B------:R-:W-:Y:S02]  /*0100*/  IMAD R5, R6, R7, RZ ;  /* 0x0000000706057224 */ /* 0x000fe400078e02ff */
[----:B0-----:R-:W0:Y:S02]  /*0110*/  MUFU.RCP R6, R15 ;  /* 0x0000000f00067308 */ /* 0x001e240000001000 */
[----:B------:R-:W-:-:S06]  /*0120*/  IMAD.HI.U32 R3, R3, R5, R2 ;  /* 0x0000000503037227 */ /* 0x000fcc00078e0002 */
[----:B------:R-:W-:-:S04]  /*0130*/  IMAD.HI.U32 R12, R3, R4, RZ ;  /* 0x00000004030c7227 */ /* 0x000fc800078e00ff */
[----:B------:R-:W-:-:S04]  /*0140*/  IMAD.MOV R2, RZ, RZ, -R12 ;  /* 0x000000ffff027224 */ /* 0x000fc800078e0a0c */
[C---:B------:R-:W-:Y:S02]  /*0150*/  IMAD R2, R7.reuse, R2, R4 ;  /* 0x0000000207027224 */ /* 0x040fe400078e0204 */
[C---:B0-----:R-:W-:Y:S01]  /*0160*/  FFMA R3, R6.reuse, -R15, 1 ;  /* 0x3f80000006037423 */ /* 0x041fe2000000080f */
[----:B------:R-:W0:Y:S02]  /*0170*/  LDC R4, c[0x0][0x390] ;  /* 0x0000e400ff047b82 */ /* 0x000e240000000800 */
[----:B------:R-:W-:Y:S01]  /*0180*/  ISETP.GT.U32.AND P1, PT, R7, R2, PT ;  /* 0x000000020700720c */ /* 0x000fe20003f24070 */
[----:B------:R-:W-:-:S12]  /*0190*/  FFMA R3, R6, R3, R6 ;  /* 0x0000000306037223 */ /* 0x000fd80000000006 */
[-C--:B------:R-:W-:Y:S01]  /*01a0*/  @!P1 IADD3 R2, PT, PT, R2, -R7.reuse, RZ ;  /* 0x8000000702029210 */ /* 0x080fe20007ffe0ff */
[----:B------:R-:W-:Y:S01]  /*01b0*/  @!P1 VIADD R12, R12, 0x1 ;  /* 0x000000010c0c9836 */ /* 0x000fe20000000000 */
[----:B------:R-:W-:Y:S02]  /*01c0*/  ISETP.NE.AND P1, PT, R9, RZ, PT ;  /* 0x000000ff0900720c */ /* 0x000fe40003f25270 */
[----:B------:R-:W-:Y:S02]  /*01d0*/  ISETP.GE.U32.AND P0, PT, R2, R7, PT ;  /* 0x000000070200720c */ /* 0x000fe40003f06070 */
[----:B------:R-:W-:-:S04]  /*01e0*/  LOP3.LUT R2, R0, R9, RZ, 0x3c, !PT ;  /* 0x0000000900027212 */ /* 0x000fc800078e3cff */
[----:B------:R-:W-:Y:S01]  /*01f0*/  ISETP.GE.AND P2, PT, R2, RZ, PT ;  /* 0x000000ff0200720c */ /* 0x000fe20003f46270 */
[----:B------:R-:W-:-:S04]  /*0200*/  FFMA R2, R3, R14, RZ ;  /* 0x0000000e03027223 */ /* 0x000fc800000000ff */
[----:B------:R-:W-:Y:S02]  /*0210*/  FFMA R5, R2, -R15, R14 ;  /* 0x8000000f02057223 */ /* 0x000fe4000000000e */
[----:B------:R-:W-:Y:S01]  /*0220*/  @P0 VIADD R12, R12, 0x1 ;  /* 0x000000010c0c0836 */ /* 0x000fe20000000000 */
[----:B------:R-:W1:Y:S01]  /*0230*/  FCHK P0, R14, R15 ;  /* 0x0000000f0e007302 */ /* 0x000e620000000000 */
[----:B------:R-:W-:-:S04]  /*0240*/  FFMA R2, R3, R5, R2 ;  /* 0x0000000503027223 */ /* 0x000fc80000000002 */
[----:B------:R-:W-:Y:S01]  /*0250*/  @!P2 IMAD.MOV R12, RZ, RZ, -R12 ;  /* 0x000000ffff0ca224 */ /* 0x000fe200078e0a0c */
[----:B------:R-:W-:-:S05]  /*0260*/  @!P1 LOP3.LUT R12, RZ, R9, RZ, 0x33, !PT ;  /* 0x00000009ff0c9212 */ /* 0x000fca00078e33ff */
[----:B------:R-:W-:-:S04]  /*0270*/  IMAD.MOV R10, RZ, RZ, -R12 ;  /* 0x000000ffff0a7224 */ /* 0x000fc800078e0a0c */
[----:B------:R-:W-:Y:S01]  /*0280*/  IMAD R10, R9, R10, R0 ;  /* 0x0000000a090a7224 */ /* 0x000fe200078e0200 */
[----:B01----:R-:W-:Y:S06]  /*0290*/  @!P0 BRA `(.L_x_141) ;  /* 0x0000000000108947 */ /* 0x003fec0003800000 */
[----:B------:R-:W0:Y:S01]  /*02a0*/  LDC R3, c[0x0][0x394] ;  /* 0x0000e500ff037b82 */ /* 0x000e220000000800 */
[----:B------:R-:W-:-:S07]  /*02b0*/  MOV R6, 0x2d0 ;  /* 0x000002d000067802 */ /* 0x000fce0000000f00 */
[----:B0-----:R-:W-:Y:S05]  /*02c0*/  CALL.REL.NOINC `($__internal_12_$__cuda_sm3x_div_rn_noftz_f32_slowpath) ;  /* 0x0000004400ec7944 */ /* 0x001fea0003c00000 */
[----:B------:R-:W-:-:S07]  /*02d0*/  IMAD.MOV.U32 R2, RZ, RZ, R3 ;  /* 0x000000ffff027224 */ /* 0x000fce00078e0003 */
.L_x_141:
[----:B------:R-:W0:Y:S01]  /*02e0*/  LDC R7, c[0x0][0x398] ;  /* 0x0000e600ff077b82 */ /* 0x000e220000000800 */
[----:B------:R-:W1:Y:S02]  /*02f0*/  LDCU UR4, c[0x0][0x390] ;  /* 0x00007200ff0477ac */ /* 0x000e640008000800 */
[----:B-1----:R-:W-:Y:S01]  /*0300*/  MOV R8, UR4 ;  /* 0x0000000400087c02 */ /* 0x002fe20008000f00 */
[----:B0-----:R-:W0:Y:S08]  /*0310*/  MUFU.RCP R3, R7 ;  /* 0x0000000700037308 */ /* 0x001e300000001000 */
[----:B------:R-:W1:Y:S01]  /*0320*/  FCHK P0, R8, R7 ;  /* 0x0000000708007302 */ /* 0x000e620000000000 */
[----:B0-----:R-:W-:-:S04]  /*0330*/  FFMA R6, R3, -R7, 1 ;  /* 0x3f80000003067423 */ /* 0x001fc80000000807 */
[----:B------:R-:W-:-:S04]  /*0340*/  FFMA R3, R3, R6, R3 ;  /* 0x0000000603037223 */ /* 0x000fc80000000003 */
[----:B------:R-:W-:-:S04]  /*0350*/  FFMA R6, R3, UR4, RZ ;  /* 0x0000000403067c23 */ /* 0x000fc800080000ff */
[----:B------:R-:W-:-:S04]  /*0360*/  FFMA R5, R6, -R7, UR4 ;  /* 0x0000000406057e23 */ /* 0x000fc80008000807 */
[----:B------:R-:W-:Y:S01]  /*0370*/  FFMA R3, R3, R5, R6 ;  /* 0x0000000503037223 */ /* 0x000fe20000000006 */
[----:B-1----:R-:W-:Y:S06]  /*0380*/  @!P0 BRA `(.L_x_142) ;  /* 0x00000000000c8947 */ /* 0x002fec0003800000 */
[----:B------:R-:W0:Y:S01]  /*0390*/  LDC R3, c[0x0][0x398] ;  /* 0x0000e600ff037b82 */ /* 0x000e220000000800 */
[----:B------:R-:W-:-:S07]  /*03a0*/  MOV R6, 0x3c0 ;  /* 0x000003c000067802 */ /* 0x000fce0000000f00 */
[----:B0-----:R-:W-:Y:S05]  /*03b0*/  CALL.REL.NOINC `($__internal_12_$__cuda_sm3x_div_rn_noftz_f32_slowpath) ;  /* 0x0000004400b07944 */ /* 0x001fea0003c00000 */
.L_x_142:
[----:B------:R-:W0:Y:S02]  /*03c0*/  LDCU.64 UR4, c[0x0][0x388] ;  /* 0x00007100ff0477ac */ /* 0x000e240008000a00 */
[----:B0-----:R-:W-:-:S06]  /*03d0*/  UIMAD UR4, UR5, UR4, -0x4 ;  /* 0xfffffffc050474a4 */ /* 0x001fcc000f8e0204 */
[----:B------:R-:W-:-:S04]  /*03e0*/  ISETP.GE.AND P0, PT, R0, UR4, PT ;  /* 0x0000000400007c0c */ /* 0x000fc8000bf06270 */
[----:B------:R-:W-:-:S13]  /*03f0*/  ISETP.LT.OR P0, PT, R0, 0x4, P0 ;  /* 0x000000040000780c */ /* 0x000fda0000701670 */
[----:B------:R-:W-:Y:S05]  /*0400*/  @P0 EXIT ;  /* 0x000000000000094d */ /* 0x000fea0003800000 */
[----:B------:R-:W0:Y:S01]  /*0410*/  LDCU.U8 UR5, c[0x0][0x458] ;  /* 0x00008b00ff0577ac */ /* 0x000e220008000000 */
[----:B------:R-:W-:Y:S01]  /*0420*/  BSSY.RECONVERGENT B0, `(.L_x_143) ;  /* 0x0000093000007945 */ /* 0x000fe20003800200 */
[----:B------:R-:W1:Y:S01]  /*0430*/  LDCU UR9, c[0x0][0x3c8] ;  /* 0x00007900ff0977ac */ /* 0x000e620008000800 */
[----:B------:R-:W1:Y:S01]  /*0440*/  LDCU.64 UR6, c[0x0][0x448] ;  /* 0x00008900ff0677ac */ /* 0x000e620008000a00 */
[----:B------:R-:W2:Y:S01]  /*0450*/  LDCU UR4, c[0x0][0x454] ;  /* 0x00008a80ff0477ac */ /* 0x000ea20008000800 */
[----:B------:R-:W3:Y:S01]  /*0460*/  LDCU.64 UR10, c[0x0][0x358] ;  /* 0x00006b00ff0a77ac */ /* 0x000ee20008000a00 */
[----:B0-----:R-:W-:Y:S02]  /*0470*/  UPRMT UR8, UR5, 0x8880, URZ ;  /* 0x0000888005087896 */ /* 0x001fe400080000ff */
[----:B-1----:R-:W-:Y:S02]  /*0480*/  UIADD3 UR5, UPT, UPT, UR6, UR9, URZ ;  /* 0x0000000906057290 */ /* 0x002fe4000fffe0ff */
[----:B--2---:R-:W-:-:S04]  /*0490*/  UIADD3 UR4, UPT, UPT, -UR4, 0x1, URZ ;  /* 0x0000000104047890 */ /* 0x004fc8000fffe1ff */
[----:B------:R-:W-:-:S03]  /*04a0*/  UIMAD UR4, UR4, UR7, -UR5 ;  /* 0x00000007040472a4 */ /* 0x000fc6000f8e0a05 */
[----:B------:R-:W-:Y:S02]  /*04b0*/  UMOV UR5, UR8 ;  /* 0x0000000800057c82 */ /* 0x000fe40008000000 */
[----:B------:R-:W-:-:S09]  /*04c0*/  UISETP.NE.AND UP0, UPT, UR5, URZ, UPT ;  /* 0x000000ff0500728c */ /* 0x000fd2000bf05270 */
[----:B---3--:R-:W-:Y:S05]  /*04d0*/  BRA.U !UP0, `(.L_x_144) ;  /* 0x0000000908047547 */ /* 0x008fea000b800000 */
[----:B------:R-:W0:Y:S01]  /*04e0*/  LDC R5, c[0x0][0x450] ;  /* 0x00011400ff057b82 */ /* 0x000e220000000800 */
[----:B------:R-:W-:-:S04]  /*04f0*/  VIADD R4, R12, UR4 ;  /* 0x000000040c047c36 */ /* 0x000fc80008000000 */
[----:B------:R-:W-:Y:S01]  /*0500*/  IMAD R4, R4, R4, RZ ;  /* 0x0000000404047224 */ /* 0x000fe200078e02ff */
[----:B0-----:R-:W-:-:S05]  /*0510*/  IADD3 R5, PT, PT, R10, -UR9, -R5 ;  /* 0x800000090a057c10 */ /* 0x001fca000fffe805 */
[----:B------:R-:W-:-:S05]  /*0520*/  IMAD R5, R5, R5, R4 ;  /* 0x0000000505057224 */ /* 0x000fca00078e0204 */
[----:B------:R-:W-:-:S13]  /*0530*/  ISETP.GT.U32.AND P0, PT, R5, 0xe1, PT ;  /* 0x000000e10500780c */ /* 0x000fda0003f04070 */
[----:B------:R-:W-:Y:S05]  /*0540*/  @P0 BRA `(.L_x_145) ;  /* 0x0000000400cc0947 */ /* 0x000fea0003800000 */
[----:B------:R-:W-:Y:S01]  /*0550*/  ISETP.GE.U32.AND P0, PT, R5, 0x11, PT ;  /* 0x000000110500780c */ /* 0x000fe20003f06070 */
[----:B------:R-:W-:Y:S02]  /*0560*/  IMAD.MOV.U32 R13, RZ, RZ, RZ ;  /* 0x000000ffff0d7224 */ /* 0x000fe400078e00ff */
[----:B------:R-:W-:-:S10]  /*0570*/  IMAD.MOV.U32 R4, RZ, RZ, RZ ;  /* 0x000000ffff047224 */ /* 0x000fd400078e00ff */
[----:B------:R-:W-:Y:S05]  /*0580*/  @!P0 BRA `(.L_x_146) ;  /* 0x0000000400f08947 */ /* 0x000fea0003800000 */
[----:B------:R-:W-:Y:S01]  /*0590*/  I2FP.F32.U32 R17, R5 ;  /* 0x0000000500117245 */ /* 0x000fe20000201000 */
[----:B------:R-:W-:Y:S03]  /*05a0*/  BSSY.RECONVERGENT B1, `(.L_x_147) ;  /* 0x000000c000017945 */ /* 0x000fe60003800200 */
[----:B------:R0:W1:Y:S01]  /*05b0*/  MUFU.RSQ R4, R17 ;  /* 0x0000001100047308 */ /* 0x0000620000001400 */
[----:B------:R-:W-:-:S05]  /*05c0*/  VIADD R5, R17, 0xf3000000 ;  /* 0xf300000011057836 */ /* 0x000fca0000000000 */
[----:B------:R-:W-:-:S13]  /*05d0*/  ISETP.GT.U32.AND P0, PT, R5, 0x727fffff, PT ;  /* 0x727fffff0500780c */ /* 0x000fda0003f04070 */
[----:B01----:R-:W-:Y:S05]  /*05e0*/  @!P0 BRA `(.L_x_148) ;  /* 0x00000000000c8947 */ /* 0x003fea0003800000 */
[----:B------:R-:W-:-:S07]  /*05f0*/  MOV R29, 0x610 ;  /* 0x00000610001d7802 */ /* 0x000fce0000000f00 */
[----:B------:R-:W-:Y:S05]  /*0600*/  CALL.REL.NOINC `($__internal_11_$__cuda_sm20_sqrt_rn_f32_slowpath) ;  /* 0x0000004000c47944 */ /* 0x000fea0003c00000 */
[----:B------:R-:W-:Y:S05]  /*0610*/  BRA `(.L_x_149) ;  /* 0x0000000000107947 */ /* 0x000fea0003800000 */
.L_x_148:
[----:B------:R-:W-:Y:S01]  /*0620*/  FMUL.FTZ R11, R17, R4 ;  /* 0x00000004110b7220 */ /* 0x000fe20000410000 */
[----:B------:R-:W-:-:S03]  /*0630*/  FMUL.FTZ R5, R4, 0.5 ;  /* 0x3f00000004057820 */ /* 0x000fc60000410000 */
[----:B------:R-:W-:-:S04]  /*0640*/  FFMA R4, -R11, R11, R17 ;  /* 0x0000000b0b047223 */ /* 0x000fc80000000111 */
[----:B------:R-:W-:-:S07]  /*0650*/  FFMA R11, R4, R5, R11 ;  /* 0x00000005040b7223 */ /* 0x000fce000000000b */
.L_x_149:
[----:B------:R-:W-:Y:S05]  /*0660*/  BSYNC.RECONVERGENT B1 ;  /* 0x0000000000017941 */ /* 0x000fea0003800200 */
.L_x_147:
[----:B------:R-:W0:Y:S01]  /*0670*/  MUFU.RCP64H R7, 44 ;  /* 0x4046000000077908 */ /* 0x000e220000001800 */
[----:B------:R-:W-:Y:S02]  /*0680*/  HFMA2 R15, -RZ, RZ, 2.13671875, 0 ;  /* 0x40460000ff0f7431 */ /* 0x000fe400000001ff */
[----:B------:R-:W-:Y:S02]  /*0690*/  IMAD.MOV.U32 R14, RZ, RZ, 0x0 ;  /* 0x00000000ff0e7424 */ /* 0x000fe400078e00ff */
[----:B------:R-:W-:Y:S01]  /*06a0*/  FADD R11, R11, -4 ;  /* 0xc08000000b0b7421 */ /* 0x000fe20000000000 */
[----:B------:R-:W-:Y:S01]  /*06b0*/  IMAD.MOV.U32 R6, RZ, RZ, 0x1 ;  /* 0x00000001ff067424 */ /* 0x000fe200078e00ff */
[----:B------:R-:W-:Y:S05]  /*06c0*/  BSSY.RECONVERGENT B1, `(.L_x_150) ;  /* 0x0000011000017945 */ /* 0x000fea0003800200 */
[----:B0-----:R-:W-:-:S08]  /*06d0*/  DFMA R4, R6, -R14, 1 ;  /* 0x3ff000000604742b */ /* 0x001fd0000000080e */
[----:B------:R-:W-:Y:S02]  /*06e0*/  DFMA R8, R4, R4, R4 ;  /* 0x000000040408722b */ /* 0x000fe40000000004 */
[----:B------:R-:W0:Y:S06]  /*06f0*/  F2F.F64.F32 R4, R11 ;  /* 0x0000000b00047310 */ /* 0x000e2c0000201800 */
[----:B------:R-:W-:-:S08]  /*0700*/  DFMA R8, R6, R8, R6 ;  /* 0x000000080608722b */ /* 0x000fd00000000006 */
[----:B------:R-:W-:Y:S02]  /*0710*/  DFMA R6, R8, -R14, 1 ;  /* 0x3ff000000806742b */ /* 0x000fe4000000080e */
[----:B0-----:R-:W-:-:S06]  /*0720*/  DMUL R18, R4, 4 ;  /* 0x4010000004127828 */ /* 0x001fcc0000000000 */
[----:B------:R-:W-:-:S04]  /*0730*/  DFMA R6, R8, R6, R8 ;  /* 0x000000060806722b */ /* 0x000fc80000000008 */
[----:B------:R-:W-:-:S04]  /*0740*/  FSETP.GEU.AND P1, PT, |R19|, 6.5827683646048100446e-37, PT ;  /* 0x036000001300780b */ /* 0x000fc80003f2e200 */
[----:B------:R-:W-:-:S08]  /*0750*/  DMUL R4, R18, R6 ;  /* 0x0000000612047228 */ /* 0x000fd00000000000 */
[----:B------:R-:W-:-:S08]  /*0760*/  DFMA R8, R4, -44, R18 ;  /* 0xc04600000408782b */ /* 0x000fd00000000012 */
[----:B------:R-:W-:-:S10]  /*0770*/  DFMA R4, R6, R8, R4 ;  /* 0x000000080604722b */ /* 0x000fd40000000004 */
[----:B------:R-:W-:-:S05]  /*0780*/  FFMA R6, RZ, 3.09375, R5 ;  /* 0x40460000ff067823 */ /* 0x000fca0000000005 */
[----:B------:R-:W-:-:S13]  /*0790*/  FSETP.GT.AND P0, PT, |R6|, 1.469367938527859385e-39, PT ;  /* 0x001000000600780b */ /* 0x000fda0003f04200 */
[----:B------:R-:W-:Y:S05]  /*07a0*/  @P0 BRA P1, `(.L_x_151) ;  /* 0x0000000000080947 */ /* 0x000fea0000800000 */
[----:B------:R-:W-:-:S07]  /*07b0*/  MOV R14, 0x7d0 ;  /* 0x000007d0000e7802 */ /* 0x000fce0000000f00 */
[----:B------:R-:W-:Y:S05]  /*07c0*/  CALL.REL.NOINC `($__internal_10_$__cuda_sm20_div_rn_f64_full) ;  /* 0x0000003c000c7944 */ /* 0x000fea0003c00000 */
.L_x_151:
[----:B------:R-:W-:Y:S05]  /*07d0*/  BSYNC.RECONVERGENT B1 ;  /* 0x0000000000017941 */ /* 0x000fea0003800200 */
.L_x_150:
[----:B------:R-:W-:Y:S01]  /*07e0*/  UMOV UR4, 0x542fe938 ;  /* 0x542fe93800047882 */ /* 0x000fe20000000000 */
[----:B------:R-:W-:Y:S01]  /*07f0*/  UMOV UR5, 0x400921fb ;  /* 0x400921fb00057882 */ /* 0x000fe20000000000 */
[----:B------:R-:W-:Y:S01]  /*0800*/  BSSY.RECONVERGENT B2, `(.L_x_152) ;  /* 0x000001b000027945 */ /* 0x000fe20003800200 */
[----:B------:R-:W-:-:S08]  /*0810*/  DMUL R4, R4, UR4 ;  /* 0x0000000404047c28 */ /* 0x000fd00008000000 */
[----:B------:R-:W-:-:S14]  /*0820*/  DSETP.NEU.AND P0, PT, |R4|, +INF , PT ;  /* 0x7ff000000400742a */ /* 0x000fdc0003f0d200 */
[----:B------:R-:W-:Y:S01]  /*0830*/  @!P0 DMUL R8, RZ, R4 ;  /* 0x00000004ff088228 */ /* 0x000fe20000000000 */
[----:B------:R-:W-:Y:S01]  /*0840*/  @!P0 IMAD.MOV.U32 R11, RZ, RZ, 0x1 ;  /* 0x00000001ff0b8424 */ /* 0x000fe200078e00ff */
[----:B------:R-:W-:Y:S09]  /*0850*/  @!P0 BRA `(.L_x_153) ;  /* 0x0000000000548947 */ /* 0x000ff20003800000 */
[----:B------:R-:W-:Y:S01]  /*0860*/  UMOV UR4, 0x6dc9c883 ;  /* 0x6dc9c88300047882 */ /* 0x000fe20000000000 */
[----:B------:R-:W-:Y:S01]  /*0870*/  UMOV UR5, 0x3fe45f30 ;  /* 0x3fe45f3000057882 */ /* 0x000fe20000000000 */
[C---:B------:R-:W-:Y:S01]  /*0880*/  DSETP.GE.AND P0, PT, |R4|.reuse, 2.14748364800000000000e+09, PT ;  /* 0x41e000000400742a */ /* 0x040fe20003f06200 */
[----:B------:R-:W-:Y:S01]  /*0890*/  BSSY.RECONVERGENT B1, `(.L_x_154) ;  /* 0x0000010000017945 */ /* 0x000fe20003800200 */
[----:B------:R-:W-:Y:S01]  /*08a0*/  DMUL R6, R4, UR4 ;  /* 0x0000000404067c28 */ /* 0x000fe20008000000 */
[----:B------:R-:W-:Y:S01]  /*08b0*/  UMOV UR4, 0x54442d18 ;  /* 0x54442d1800047882 */ /* 0x000fe20000000000 */
[----:B------:R-:W-:-:S08]  /*08c0*/  UMOV UR5, 0x3ff921fb ;  /* 0x3ff921fb00057882 */ /* 0x000fd00000000000 */
[----:B------:R-:W0:Y:S08]  /*08d0*/  F2I.F64 R6, R6 ;  /* 0x0000000600067311 */ /* 0x000e300000301100 */
[----:B0-----:R-:W0:Y:S02]  /*08e0*/  I2F.F64 R8, R6 ;  /* 0x0000000600087312 */ /* 0x001e240000201c00 */
[----:B0-----:R-:W-:Y:S01]  /*08f0*/  DFMA R14, R8, -UR4, R4 ;  /* 0x80000004080e7c2b */ /* 0x001fe20008000004 */
[----:B------:R-:W-:Y:S01]  /*0900*/  UMOV UR4, 0x33145c00 ;  /* 0x33145c0000047882 */ /* 0x000fe20000000000 */
[----:B------:R-:W-:-:S06]  /*0910*/  UMOV UR5, 0x3c91a626 ;  /* 0x3c91a62600057882 */ /* 0x000fcc0000000000 */
[----:B------:R-:W-:Y:S01]  /*0920*/  DFMA R14, R8, -UR4, R14 ;  /* 0x80000004080e7c2b */ /* 0x000fe2000800000e */
[----:B------:R-:W-:Y:S01]  /*0930*/  UMOV UR4, 0x252049c0 ;  /* 0x252049c000047882 */ /* 0x000fe20000000000 */
[----:B------:R-:W-:-:S06]  /*0940*/  UMOV UR5, 0x397b839a ;  /* 0x397b839a00057882 */ /* 0x000fcc0000000000 */
[----:B------:R-:W-:Y:S01]  /*0950*/  DFMA R8, R8, -UR4, R14 ;  /* 0x8000000408087c2b */ /* 0x000fe2000800000e */
[----:B------:R-:W-:Y:S10]  /*0960*/  @!P0 BRA `(.L_x_155) ;  /* 0x0000000000088947 */ /* 0x000ff40003800000 */
[----:B------:R-:W-:-:S07]  /*0970*/  MOV R18, 0x990 ;  /* 0x0000099000127802 */ /* 0x000fce0000000f00 */
[----:B------:R-:W-:Y:S05]  /*0980*/  CALL.REL.NOINC `($_Z13update_stressiiiifffPfS_S_S_S_iS_S_S_S_S_S_S_S_S_S_S_S_S_S_S_iiiib$__internal_trig_reduction_slowpathd) ;  /* 0x0000004400cc7944 */ /* 0x000fea0003c00000 */
.L_x_155:
[----:B------:R-:W-:Y:S05]  /*0990*/  BSYNC.RECONVERGENT B1 ;  /* 0x0000000000017941 */ /* 0x000fea0003800200 */
.L_x_154:
[----:B------:R-:W-:-:S07]  /*09a0*/  VIADD R11, R6, 0x1 ;  /* 0x00000001060b7836 */ /* 0x000fce0000000000 */
.L_x_153:
[----:B------:R-:W-:Y:S05]  /*09b0*/  BSYNC.RECONVERGENT B2 ;  /* 0x0000000000027941 */ /* 0x000fea0003800200 */
.L_x_152:
[----:B------:R-:W0:Y:S01]  /*09c0*/  LDCU.64 UR4, c[0x4][0x18] ;  /* 0x01000300ff0477ac */ /* 0x000e220008000a00 */
[----:B------:R-:W-:Y:S01]  /*09d0*/  IMAD.SHL.U32 R4, R11, 0x40, RZ ;  /* 0x000000400b047824 */ /* 0x000fe200078e00ff */
[----:B------:R-:W1:Y:S04]  /*09e0*/  LDC.64 R26, c[0x0][0x438] ;  /* 0x00010e00ff1a7b82 */ /* 0x000e680000000a00 */
[----:B------:R-:W-:-:S04]  /*09f0*/  LOP3.LUT R4, R4, 0x40, RZ, 0xc0, !PT ;  /* 0x0000004004047812 */ /* 0x000fc800078ec0ff */
[----:B------:R-:W2:Y:S01]  /*0a00*/  LDC.64 R28, c[0x0][0x430] ;  /* 0x00010c00ff1c7b82 */ /* 0x000ea20000000a00 */
[----:B0-----:R-:W-:-:S05]  /*0a10*/  IADD3 R14, P0, PT, R4, UR4, RZ ;  /* 0x00000004040e7c10 */ /* 0x001fca000ff1e0ff */
[----:B------:R-:W-:-:S05]  /*0a20*/  IMAD.X R15, RZ, RZ, UR5, P0 ;  /* 0x00000005ff0f7e24 */ /* 0x000fca00080e06ff */
[----:B------:R-:W3:Y:S04]  /*0a30*/  LDG.E.128.CONSTANT R4, desc[UR10][R14.64] ;  /* 0x0000000a0e047981 */ /* 0x000ee8000c1e9d00 */
[----:B------:R-:W4:Y:S04]  /*0a40*/  LDG.E.128.CONSTANT R16, desc[UR10][R14.64+0x10] ;  /* 0x0000100a0e107981 */ /* 0x000f28000c1e9d00 */
[----:B------:R0:W5:Y:S01]  /*0a50*/  LDG.E.128.CONSTANT R20, desc[UR10][R14.64+0x20] ;  /* 0x0000200a0e147981 */ /* 0x000162000c1e9d00 */
[----:B-1----:R-:W-:-:S04]  /*0a60*/  IMAD.WIDE.U32 R26, R0, 0x4, R26 ;  /* 0x00000004001a7825 */ /* 0x002fc800078e001a */
[----:B--2---:R-:W-:Y:S01]  /*0a70*/  IMAD.WIDE.U32 R28, R0, 0x4, R28 ;  /* 0x00000004001c7825 */ /* 0x004fe200078e001c */
[----:B------:R-:W2:Y:S04]  /*0a80*/  LDG.E R25, desc[UR10][R26.64] ;  /* 0x0000000a1a197981 */ /* 0x000ea8000c1e1900 */
[----:B------:R-:W2:Y:S01]  /*0a90*/  LDG.E R24, desc[UR10][R28.64] ;  /* 0x0000000a1c187981 */ /* 0x000ea2000c1e1900 */
[----:B------:R-:W-:Y:S01]  /*0aa0*/  LOP3.LUT R13, R11, 0x1, RZ, 0xc0, !PT ;  /* 0x000000010b0d7812 */ /* 0x000fe200078ec0ff */
[----:B0-----:R-:W-:Y:S01]  /*0ab0*/  DMUL R14, R8, R8 ;  /* 0x00000008080e7228 */ /* 0x001fe20000000000 */
[----:B------:R-:W-:Y:S02]  /*0ac0*/  MOV R30, 0x20fd8164 ;  /* 0x20fd8164001e7802 */ /* 0x000fe40000000f00 */
[----:B------:R-:W-:Y:S01]  /*0ad0*/  ISETP.NE.U32.AND P0, PT, R13, 0x1, PT ;  /* 0x000000010d00780c */ /* 0x000fe20003f05070 */
[----:B------:R-:W-:-:S03]  /*0ae0*/  IMAD.MOV.U32 R13, RZ, RZ, 0x3da8ff83 ;  /* 0x3da8ff83ff0d7424 */ /* 0x000fc600078e00ff */
[----:B------:R-:W-:Y:S02]  /*0af0*/  FSEL R30, R30, -8.06006814911005101289e+34, !P0 ;  /* 0xf9785eba1e1e7808 */ /* 0x000fe40004000000 */
[----:B------:R-:W-:-:S06]  /*0b00*/  FSEL R31, -R13, 0.11223486810922622681, !P0 ;  /* 0x3de5db650d1f7808 */ /* 0x000fcc0004000100 */
[----:B---3--:R-:W-:-:S08]  /*0b10*/  DFMA R4, R14, R30, R4 ;  /* 0x0000001e0e04722b */ /* 0x008fd00000000004 */
[----:B------:R-:W-:-:S08]  /*0b20*/  DFMA R4, R14, R4, R6 ;  /* 0x000000040e04722b */ /* 0x000fd00000000006 */
[----:B----4-:R-:W-:-:S08]  /*0b30*/  DFMA R4, R14, R4, R16 ;  /* 0x000000040e04722b */ /* 0x010fd00000000010 */
[----:B------:R-:W-:-:S08]  /*0b40*/  DFMA R4, R14, R4, R18 ;  /* 0x000000040e04722b */ /* 0x000fd00000000012 */
[----:B-----5:R-:W-:-:S08]  /*0b50*/  DFMA R4, R14, R4, R20 ;  /* 0x000000040e04722b */ /* 0x020fd00000000014 */
[----:B------:R-:W-:-:S08]  /*0b60*/  DFMA R4, R14, R4, R22 ;  /* 0x000000040e04722b */ /* 0x000fd00000000016 */
[----:B------:R-:W-:Y:S02]  /*0b70*/  DFMA R8, R4, R8, R8 ;  /* 0x000000080408722b */ /* 0x000fe40000000008 */
[----:B------:R-:W-:-:S10]  /*0b80*/  DFMA R4, R14, R4, 1 ;  /* 0x3ff000000e04742b */ /* 0x000fd40000000004 */
[----:B------:R-:W-:Y:S02]  /*0b90*/  FSEL R6, R4, R8, !P0 ;  /* 0x0000000804067208 */ /* 0x000fe40004000000 */
[----:B------:R-:W-:Y:S02]  /*0ba0*/  FSEL R7, R5, R9, !P0 ;  /* 0x0000000905077208 */ /* 0x000fe40004000000 */
[----:B------:R-:W-:Y:S01]  /*0bb0*/  LOP3.LUT P0, RZ, R11, 0x2, RZ, 0xc0, !PT ;  /* 0x000000020bff7812 */ /* 0x000fe2000780c0ff */
[----:B--2---:R-:W-:Y:S03]  /*0bc0*/  F2F.F64.F32 R8, R24 ;  /* 0x0000001800087310 */ /* 0x004fe60000201800 */
[----:B------:R-:W-:-:S10]  /*0bd0*/  DADD R4, RZ, -R6 ;  /* 0x00000000ff047229 */ /* 0x000fd40000000806 */
[----:B------:R-:W-:Y:S02]  /*0be0*/  FSEL R4, R6, R4, !P0 ;  /* 0x0000000406047208 */ /* 0x000fe40004000000 */
[----:B------:R-:W-:Y:S02]  /*0bf0*/  FSEL R5, R7, R5, !P0 ;  /* 0x0000000507057208 */ /* 0x000fe40004000000 */
[----:B------:R-:W0:Y:S04]  /*0c00*/  F2F.F64.F32 R6, R25 ;  /* 0x0000001900067310 */ /* 0x000e280000201800 */
[----:B------:R-:W-:-:S08]  /*0c10*/  DADD R4, -R4, 1 ;  /* 0x3ff0000004047429 */ /* 0x000fd00000000100 */
[----:B------:R-:W-:-:S08]  /*0c20*/  DMUL R4, R4, 0.5 ;  /* 0x3fe0000004047828 */ /* 0x000fd00000000000 */
[C---:B0-----:R-:W-:Y:S02]  /*0c30*/  DMUL R6, R4.reuse, R6 ;  /* 0x0000000604067228 */ /* 0x041fe40000000000 */
[----:B------:R-:W-:-:S04]  /*0c40*/  DMUL R4, R4, R8 ;  /* 0x0000000804047228 */ /* 0x000fc80000000000 */
[----:B------:R0:W1:Y:S08]  /*0c50*/  F2F.F32.F64 R13, R6 ;  /* 0x00000006000d7310 */ /* 0x0000700000301000 */
[----:B------:R0:W2:Y:S01]  /*0c60*/  F2F.F32.F64 R4, R4 ;  /* 0x0000000400047310 */ /* 0x0000a20000301000 */
[----:B------:R-:W-:Y:S05]  /*0c70*/  BRA `(.L_x_146) ;  /* 0x0000000000347947 */ /* 0x000fea0003800000 */
.L_x_145:
[----:B------:R-:W0:Y:S08]  /*0c80*/  LDC.64 R4, c[0x0][0x438] ;  /* 0x00010e00ff047b82 */ /* 0x000e300000000a00 */
[----:B------:R-:W1:Y:S01]  /*0c90*/  LDC.64 R8, c[0x0][0x430] ;  /* 0x00010c00ff087b82 */ /* 0x000e620000000a00 */
[----:B0-----:R-:W-:-:S05]  /*0ca0*/  IMAD.WIDE.U32 R6, R0, 0x4, R4 ;  /* 0x0000000400067825 */ /* 0x001fca00078e0004 */
[----:B------:R3:W5:Y:S01]  /*0cb0*/  LDG.E R13, desc[UR10][R6.64] ;  /* 0x0000000a060d7981 */ /* 0x000762000c1e1900 */
[----:B-1----:R-:W-:-:S05]  /*0cc0*/  IMAD.WIDE.U32 R8, R0, 0x4, R8 ;  /* 0x0000000400087825 */ /* 0x002fca00078e0008 */
[----:B------:R3:W5:Y:S01]  /*0cd0*/  LDG.E R4, desc[UR10][R8.64] ;  /* 0x0000000a08047981 */ /* 0x000762000c1e1900 */
[----:B------:R-:W-:Y:S05]  /*0ce0*/  BRA `(.L_x_146) ;  /* 0x0000000000187947 */ /* 0x000fea0003800000 */
.L_x_144:
[----:B------:R-:W0:Y:S08]  /*0cf0*/  LDC.64 R4, c[0x0][0x438] ;  /* 0x00010e00ff047b82 */ /* 0x000e300000000a00 */
[----:B------:R-:W1:Y:S01]  /*0d00*/  LDC.64 R8, c[0x0][0x430] ;  /* 0x00010c00ff087b82 */ /* 0x000e620000000a00 */
[----:B0-----:R-:W-:-:S05]  /*0d10*/  IMAD.WIDE.U32 R6, R0, 0x4, R4 ;  /* 0x0000000400067825 */ /* 0x001fca00078e0004 */
[----:B------:R4:W5:Y:S01]  /*0d20*/  LDG.E R13, desc[UR10][R6.64] ;  /* 0x0000000a060d7981 */ /* 0x000962000c1e1900 */
[----:B-1----:R-:W-:-:S05]  /*0d30*/  IMAD.WIDE.U32 R8, R0, 0x4, R8 ;  /* 0x0000000400087825 */ /* 0x002fca00078e0008 */
[----:B------:R4:W5:Y:S02]  /*0d40*/  LDG.E R4, desc[UR10][R8.64] ;  /* 0x0000000a08047981 */ /* 0x000964000c1e1900 */
.L_x_146:
[----:B------:R-:W-:Y:S05]  /*0d50*/  BSYNC.RECONVERGENT B0 ;  /* 0x0000000000007941 */ /* 0x000fea0003800200 */
.L_x_143:
[----:B------:R-:W1:Y:S01]  /*0d60*/  LDC.64 R20, c[0x0][0x388] ;  /* 0x0000e200ff147b82 */ /* 0x000e620000000a00 */
[----:B0--34-:R-:W-:Y:S01]  /*0d70*/  VIMNMX R6, PT, PT, R12, R10, PT ;  /* 0x0000000a0c067248 */ /* 0x019fe20003fe0100 */
[----:B-1----:R-:W-:Y:S02]  /*0d80*/  VIADD R7, R21, 0xfffffffc ;  /* 0xfffffffc15077836 */ /* 0x002fe40000000000 */
[----:B------:R-:W-:-:S03]  /*0d90*/  VIADD R5, R20, 0xfffffffc ;  /* 0xfffffffc14057836 */ /* 0x000fc60000000000 */
[----:B------:R-:W-:-:S04]  /*0da0*/  ISETP.GE.AND P0, PT, R10, R7, PT ;  /* 0x000000070a00720c */ /* 0x000fc80003f06270 */
[----:B------:R-:W-:-:S04]  /*0db0*/  ISETP.GE.OR P0, PT, R12, R5, P0 ;  /* 0x000000050c00720c */ /* 0x000fc80000706670 */
[----:B------:R-:W-:-:S13]  /*0dc0*/  ISETP.LT.OR P0, PT, R6, 0x4, P0 ;  /* 0x000000040600780c */ /* 0x000fda0000701670 */
[----:B------:R-:W-:Y:S05]  /*0dd0*/  @P0 EXIT ;  /* 0x000000000000094d */ /* 0x000fea0003800000 */
[----:B------:R-:W0:Y:S01]  /*0de0*/  LDC.64 R22, c[0x0][0x3a0] ;  /* 0x0000e800ff167b82 */ /* 0x000e220000000a00 */
[C-C-:B------:R-:W-:Y:S01]  /*0df0*/  IMAD.IADD R18, R0.reuse, 0x1, R21.reuse ;  /* 0x0000000100127824 */ /* 0x140fe200078e0215 */
[----:B------:R-:W-:Y:S01]  /*0e00*/  IADD3 R33, PT, PT, -R21, RZ, RZ ;  /* 0x000000ff15217210 */ /* 0x000fe20007ffe1ff */
[--C-:B------:R-:W-:Y:S01]  /*0e10*/  IMAD.IADD R8, R0, 0x1, -R21.reuse ;  /* 0x0000000100087824 */ /* 0x100fe200078e0a15 */
[----:B------:R-:W1:Y:S01]  /*0e20*/  LDCU.128 UR4, c[0x3][URZ] ;  /* 0x00c00000ff0477ac */ /* 0x000e620008000c00 */
[----:B------:R-:W-:Y:S02]  /*0e30*/  IMAD.IADD R6, R18, 0x1, R21 ;  /* 0x0000000112067824 */ /* 0x000fe400078e0215 */
[----:B------:R-:W-:Y:S02]  /*0e40*/  IMAD R11, R33, 0x2, R0 ;  /* 0x00000002210b7824 */ /* 0x000fe400078e0200 */
[----:B------:R-:W-:Y:S02]  /*0e50*/  IMAD R9, R21, -0x5, R6 ;  /* 0xfffffffb15097824 */ /* 0x000fe400078e0206 */
[----:B------:R-:W-:-:S02]  /*0e60*/  IMAD R33, R33, 0x4, R0 ;  /* 0x0000000421217824 */ /* 0x000fc400078e0200 */
[----:B0-----:R-:W-:-:S04]  /*0e70*/  IMAD.WIDE R14, R18, 0x4, R22 ;  /* 0x00000004120e7825 */ /* 0x001fc800078e0216 */
[--C-:B------:R-:W-:Y:S01]  /*0e80*/  IMAD.WIDE R26, R8, 0x4, R22.reuse ;  /* 0x00000004081a7825 */ /* 0x100fe200078e0216 */
[----:B------:R0:W3:Y:S03]  /*0e90*/  LDG.E R19, desc[UR10][R14.64] ;  /* 0x0000000a0e137981 */ /* 0x0000e6000c1e1900 */
[C-C-:B------:R-:W-:Y:S01]  /*0ea0*/  IMAD.WIDE.U32 R6, R0.reuse, 0x4, R22.reuse ;  /* 0x0000000400067825 */ /* 0x140fe200078e0016 */
[----:B------:R-:W4:Y:S03]  /*0eb0*/  LDG.E R5, desc[UR10][R26.64] ;  /* 0x0000000a1a057981 */ /* 0x000f26000c1e1900 */
[----:B------:R-:W-:Y:S01]  /*0ec0*/  IMAD.WIDE R16, R9, 0x4, R22 ;  /* 0x0000000409107825 */ /* 0x000fe200078e0216 */
[----:B------:R-:W4:Y:S03]  /*0ed0*/  LDG.E R34, desc[UR10][R6.64] ;  /* 0x0000000a06227981 */ /* 0x000f26000c1e1900 */
[----:B0-----:R-:W-:Y:S01]  /*0ee0*/  IMAD.WIDE R14, R21, 0x4, R14 ;  /* 0x00000004150e7825 */ /* 0x001fe200078e020e */
[----:B------:R-:W2:Y:S03]  /*0ef0*/  LDG.E R30, desc[UR10][R6.64+0x4] ;  /* 0x0000040a061e7981 */ /* 0x000ea6000c1e1900 */
[----:B------:R-:W-:Y:S01]  /*0f00*/  IMAD.WIDE R24, R11, 0x4, R22 ;  /* 0x000000040b187825 */ /* 0x000fe200078e0216 */
[----:B------:R0:W3:Y:S03]  /*0f10*/  LDG.E R27, desc[UR10][R14.64] ;  /* 0x0000000a0e1b7981 */ /* 0x0000e6000c1e1900 */
[C---:B------:R-:W-:Y:S01]  /*0f20*/  VIADD R28, R0.reuse, 0xffffffff ;  /* 0xffffffff001c7836 */ /* 0x040fe20000000000 */
[----:B------:R1:W3:Y:S04]  /*0f30*/  LDG.E R26, desc[UR10][R16.64] ;  /* 0x0000000a101a7981 */ /* 0x0002e8000c1e1900 */
[----:B------:R1:W2:Y:S01]  /*0f40*/  LDG.E R20, desc[UR10][R24.64] ;  /* 0x0000000a18147981 */ /* 0x0002a2000c1e1900 */
[----:B0-----:R-:W-:Y:S01]  /*0f50*/  IMAD.WIDE R14, R21, 0x4, R14 ;  /* 0x00000004150e7825 */ /* 0x001fe200078e020e */
[----:B------:R-:W-:-:S02]  /*0f60*/  IADD3 R36, PT, PT, R0, -0x3, RZ ;  /* 0xfffffffd00247810 */ /* 0x000fc40007ffe0ff */
[----:B------:R-:W2:Y:S01]  /*0f70*/  LDG.E R31, desc[UR10][R6.64+0x8] ;  /* 0x0000080a061f7981 */ /* 0x000ea2000c1e1900 */
[----:B-1----:R-:W-:-:S03]  /*0f80*/  IMAD.WIDE R16, R33, 0x4, R22 ;  /* 0x0000000421107825 */ /* 0x002fc600078e0216 */
[----:B------:R0:W2:Y:S01]  /*0f90*/  LDG.E R32, desc[UR10][R14.64] ;  /* 0x0000000a0e207981 */ /* 0x0000a2000c1e1900 */
[----:B------:R-:W-:-:S03]  /*0fa0*/  VIADD R24, R0, 0xfffffffe ;  /* 0xfffffffe00187836 */ /* 0x000fc60000000000 */
[----:B------:R1:W2:Y:S01]  /*0fb0*/  LDG.E R29, desc[UR10][R16.64] ;  /* 0x0000000a101d7981 */ /* 0x0002a2000c1e1900 */
[----:B0-----:R-:W-:-:S04]  /*0fc0*/  IMAD.WIDE.U32 R14, R28, 0x4, R22 ;  /* 0x000000041c0e7825 */ /* 0x001fc800078e0016 */
[--C-:B-1----:R-:W-:Y:S01]  /*0fd0*/  IMAD.WIDE.U32 R16, R24, 0x4, R22.reuse ;  /* 0x0000000418107825 */ /* 0x102fe200078e0016 */
[----:B------:R0:W2:Y:S04]  /*0fe0*/  LDG.E R25, desc[UR10][R14.64] ;  /* 0x0000000a0e197981 */ /* 0x0000a8000c1e1900 */
[----:B------:R1:W2:Y:S01]  /*0ff0*/  LDG.E R35, desc[UR10][R16.64] ;  /* 0x0000000a10237981 */ /* 0x0002a2000c1e1900 */
[----:B0-----:R-:W1:Y:S01]  /*1000*/  LDC.64 R14, c[0x0][0x3a8] ;  /* 0x0000ea00ff0e7b82 */ /* 0x001e620000000a00 */
[----:B------:R-:W-:-:S04]  /*1010*/  IMAD.WIDE.U32 R38, R36, 0x4, R22 ;  /* 0x0000000424267825 */ /* 0x000fc800078e0016 */
[----:B-1----:R-:W-:-:S04]  /*1020*/  IMAD.WIDE.U32 R16, R0, 0x4, R14 ;  /* 0x0000000400107825 */ /* 0x002fc800078e000e */
[----:B------:R-:W-:-:S04]  /*1030*/  IMAD.WIDE.U32 R36, R36, 0x4, R14 ;  /* 0x0000000424247825 */ /* 0x000fc800078e000e */
[----:B----4-:R-:W-:-:S04]  /*1040*/  FADD R5, R34, -R5 ;  /* 0x8000000522057221 */ /* 0x010fc80000000000 */
[----:B------:R-:W-:Y:S01]  /*1050*/  FFMA R5, R5, UR4, RZ ;  /* 0x0000000405057c23 */ /* 0x000fe200080000ff */
[----:B---3--:R-:W-:Y:S02]  /*1060*/  FADD R26, R27, -R26 ;  /* 0x8000001a1b1a7221 */ /* 0x008fe40000000000 */
[----:B------:R0:W3:Y:S01]  /*1070*/  LDG.E R27, desc[UR10][R6.64+0xc] ;  /* 0x00000c0a061b7981 */ /* 0x0000e2000c1e1900 */
[----:B--2---:R-:W-:-:S04]  /*1080*/  FADD R20, R19, -R20 ;  /* 0x8000001413147221 */ /* 0x004fc80000000000 */
[----:B------:R-:W-:Y:S01]  /*1090*/  FFMA R5, R20, UR5, R5 ;  /* 0x0000000514057c23 */ /* 0x000fe20008000005 */
[----:B------:R-:W-:Y:S01]  /*10a0*/  FADD R32, R32, -R29 ;  /* 0x8000001d20207221 */ /* 0x000fe20000000000 */
[----:B------:R-:W-:-:S04]  /*10b0*/  IMAD.WIDE.U32 R28, R28, 0x4, R14 ;  /* 0x000000041c1c7825 */ /* 0x000fc800078e000e */
[----:B------:R-:W-:Y:S02]  /*10c0*/  FFMA R5, R26, UR6, R5 ;  /* 0x000000061a057c23 */ /* 0x000fe40008000005 */
[----:B------:R-:W2:Y:S01]  /*10d0*/  LDG.E R26, desc[UR10][R36.64] ;  /* 0x0000000a241a7981 */ /* 0x000ea2000c1e1900 */
[----:B0-----:R-:W-:-:S03]  /*10e0*/  IMAD.WIDE R6, R8, 0x4, R14 ;  /* 0x0000000408067825 */ /* 0x001fc600078e020e */
[----:B------:R-:W4:Y:S01]  /*10f0*/  LDG.E R29, desc[UR10][R28.64] ;  /* 0x0000000a1c1d7981 */ /* 0x000f22000c1e1900 */
[----:B------:R-:W-:Y:S01]  /*1100*/  FADD R34, R34, -R25 ;  /* 0x8000001922227221 */ /* 0x000fe20000000000 */
[----:B------:R-:W-:-:S04]  /*1110*/  IMAD.WIDE.U32 R24, R24, 0x4, R14 ;  /* 0x0000000418187825 */ /* 0x000fc800078e000e */
[----:B------:R-:W-:Y:S01]  /*1120*/  FADD R35, R30, -R35 ;  /* 0x800000231e237221 */ /* 0x000fe20000000000 */
[----:B------:R-:W-:Y:S01]  /*1130*/  FFMA R5, R32, UR7, R5 ;  /* 0x0000000720057c23 */ /* 0x000fe20008000005 */
[----:B------:R-:W4:Y:S01]  /*1140*/  LDG.E R30, desc[UR10][R16.64] ;  /* 0x0000000a101e7981 */ /* 0x000f22000c1e1900 */
[----:B------:R-:W-:-:S03]  /*1150*/  IMAD.WIDE R18, R18, 0x4, R14 ;  /* 0x0000000412127825 */ /* 0x000fc600078e020e */
[----:B------:R0:W3:Y:S04]  /*1160*/  LDG.E R28, desc[UR10][R6.64] ;  /* 0x0000000a061c7981 */ /* 0x0000e8000c1e1900 */
[----:B------:R-:W2:Y:S04]  /*1170*/  LDG.E R24, desc[UR10][R24.64] ;  /* 0x0000000a18187981 */ /* 0x000ea8000c1e1900 */
[----:B------:R-:W2:Y:S01]  /*1180*/  LDG.E R32, desc[UR10][R16.64+0x4] ;  /* 0x0000040a10207981 */ /* 0x000ea2000c1e1900 */
[----:B0-----:R-:W-:-:S03]  /*1190*/  IMAD.WIDE R6, R11, 0x4, R14 ;  /* 0x000000040b067825 */ /* 0x001fc600078e020e */
[----:B------:R-:W3:Y:S04]  /*11a0*/  LDG.E R8, desc[UR10][R38.64] ;  /* 0x0000000a26087981 */ /* 0x000ee8000c1e1900 */
[----:B------:R0:W3:Y:S04]  /*11b0*/  LDG.E R25, desc[UR10][R6.64] ;  /* 0x0000000a06197981 */ /* 0x0000e8000c1e1900 */
[----:B------:R1:W3:Y:S01]  /*11c0*/  LDG.E R20, desc[UR10][R18.64] ;  /* 0x0000000a12147981 */ /* 0x0002e2000c1e1900 */
[----:B0-----:R-:W-:-:S03]  /*11d0*/  IMAD.WIDE R6, R9, 0x4, R14 ;  /* 0x0000000409067825 */ /* 0x001fc600078e020e */
[----:B------:R-:W3:Y:S01]  /*11e0*/  LDG.E R9, desc[UR10][R16.64+0x8] ;  /* 0x0000080a10097981 */ /* 0x000ee2000c1e1900 */
[----:B-1----:R-:W-:-:S03]  /*11f0*/  IMAD.WIDE R18, R21, 0x4, R18 ;  /* 0x0000000415127825 */ /* 0x002fc600078e0212 */
[----:B------:R0:W3:Y:S04]  /*1200*/  LDG.E R6, desc[UR10][R6.64] ;  /* 0x0000000a06067981 */ /* 0x0000e8000c1e1900 */
[----:B------:R-:W3:Y:S01]  /*1210*/  LDG.E R11, desc[UR10][R18.64] ;  /* 0x0000000a120b7981 */ /* 0x000ee2000c1e1900 */
[----:B------:R-:W-:-:S04]  /*1220*/  FFMA R34, R34, UR4, RZ ;  /* 0x0000000422227c23 */ /* 0x000fc800080000ff */
[----:B0-----:R-:W-:Y:S01]  /*1230*/  FFMA R7, R35, UR5, R34 ;  /* 0x0000000523077c23 */ /* 0x001fe20008000022 */
[----:B------:R-:W-:-:S04]  /*1240*/  VIADD R34, R0, 0xfffffffc ;  /* 0xfffffffc00227836 */ /* 0x000fc80000000000 */
[----:B------:R-:W-:-:S06]  /*1250*/  IMAD.WIDE.U32 R22, R34, 0x4, R22 ;  /* 0x0000000422167825 */ /* 0x000fcc00078e0016 */
[----:B------:R-:W3:Y:S04]  /*1260*/  LDG.E R22, desc[UR10][R22.64] ;  /* 0x0000000a16167981 */ /* 0x000ee8000c1e1900 */
[----:B------:R0:W3:Y:S02]  /*1270*/  LDG.E R23, desc[UR10][R16.64+0xc] ;  /* 0x00000c0a10177981 */ /* 0x0000e4000c1e1900 */
[----:B0-----:R-:W-:-:S05]  /*1280*/  IMAD.WIDE.U32 R16, R34, 0x4, R14 ;  /* 0x0000000422107825 */ /* 0x001fca00078e000e */
[----:B------:R0:W3:Y:S02]  /*1290*/  LDG.E R34, desc[UR10][R16.64] ;  /* 0x0000000a10227981 */ /* 0x0000e4000c1e1900 */
[----:B0-----:R-:W-:Y:S02]  /*12a0*/  IMAD.WIDE R16, R33, 0x4, R14 ;  /* 0x0000000421107825 */ /* 0x001fe400078e020e */
[----:B------:R-:W0:Y:S02]  /*12b0*/  LDC.64 R14, c[0x0][0x440] ;  /* 0x00011000ff0e7b82 */ /* 0x000e240000000a00 */
[----:B------:R-:W-:-:S04]  /*12c0*/  IMAD.WIDE R18, R21, 0x4, R18 ;  /* 0x0000000415127825 */ /* 0x000fc800078e0212 */
[----:B0-----:R-:W-:-:S04]  /*12d0*/  IMAD.WIDE.U32 R14, R0, 0x4, R14 ;  /* 0x00000004000e7825 */ /* 0x001fc800078e000e */
[----:B----4-:R-:W-:Y:S02]  /*12e0*/  FADD R21, R30, -R29 ;  /* 0x8000001d1e157221 */ /* 0x010fe40000000000 */
[----:B------:R0:W4:Y:S02]  /*12f0*/  LDG.E R29, desc[UR10][R16.64] ;  /* 0x0000000a101d7981 */ /* 0x000124000c1e1900 */
[----:B------:R-:W-:Y:S01]  /*1300*/  FFMA R21, R21, UR4, RZ ;  /* 0x0000000415157c23 */ /* 0x000fe200080000ff */
[----:B--2---:R-:W-:Y:S01]  /*1310*/  FADD R32, R32, -R24 ;  /* 0x8000001820207221 */ /* 0x004fe20000000000 */
[----:B0-----:R-:W0:Y:S01]  /*1320*/  LDC.64 R16, c[0x0][0x3d8] ;  /* 0x0000f600ff107b82 */ /* 0x001e220000000a00 */
[----:B------:R1:W4:Y:S01]  /*1330*/  LDG.E R24, desc[UR10][R18.64] ;  /* 0x0000000a12187981 */ /* 0x000322000c1e1900 */
[----:B---3--:R-:W-:Y:S01]  /*1340*/  FADD R36, R31, -R8 ;  /* 0x800000081f247221 */ /* 0x008fe20000000000 */
[----:B------:R-:W-:Y:S01]  /*1350*/  FADD R8, R30, -R28 ;  /* 0x8000001c1e087221 */ /* 0x000fe20000000000 */
[----:B------:R-:W-:Y:S01]  /*1360*/  FFMA R28, R32, UR5, R21 ;  /* 0x00000005201c7c23 */ /* 0x000fe20008000015 */
[----:B------:R-:W-:-:S03]  /*1370*/  FADD R32, R20, -R25 ;  /* 0x8000001914207221 */ /* 0x000fc60000000000 */
[----:B-1----:R-:W1:Y:S08]  /*1380*/  LDC.64 R18, c[0x0][0x420] ;  /* 0x00010800ff127b82 */ /* 0x002e700000000a00 */
[----:B------:R-:W2:Y:S01]  /*1390*/  LDC.64 R20, c[0x0][0x410] ;  /* 0x00010400ff147b82 */ /* 0x000ea20000000a00 */
[----:B------:R-:W-:Y:S01]  /*13a0*/  FADD R31, R9, -R26 ;  /* 0x8000001a091f7221 */ /* 0x000fe20000000000 */
[----:B------:R-:W-:Y:S01]  /*13b0*/  FFMA R25, R8, UR4, RZ ;  /* 0x0000000408197c23 */ /* 0x000fe200080000ff */
[----:B------:R-:W-:Y:S01]  /*13c0*/  FFMA R30, R36, UR6, R7 ;  /* 0x00000006241e7c23 */ /* 0x000fe20008000007 */
[----:B------:R-:W-:-:S04]  /*13d0*/  FADD R26, R11, -R6 ;  /* 0x800000060b1a7221 */ /* 0x000fc80000000000 */
[----:B------:R-:W3:Y:S01]  /*13e0*/  LDC.64 R8, c[0x0][0x3c0] ;  /* 0x0000f000ff087b82 */ /* 0x000ee20000000a00 */
[----:B------:R-:W4:Y:S01]  /*13f0*/  LDG.E R11, desc[UR10][R14.64] ;  /* 0x0000000a0e0b7981 */ /* 0x000f22000c1e1900 */
[----:B------:R-:W-:-:S06]  /*1400*/  FFMA R25, R32, UR5, R25 ;  /* 0x0000000520197c23 */ /* 0x000fcc0008000019 */
[----:B------:R-:W3:Y:S08]  /*1410*/  LDC.64 R6, c[0x0][0x428] ;  /* 0x00010a00ff067b82 */ /* 0x000ef00000000a00 */
[----:B------:R-:W3:Y:S01]  /*1420*/  LDC.64 R32, c[0x0][0x418] ;  /* 0x00010600ff207b82 */ /* 0x000ee20000000a00 */
[----:B0-----:R-:W-:-:S04]  /*1430*/  IMAD.WIDE.U32 R16, R0, 0x4, R16 ;  /* 0x0000000400107825 */ /* 0x001fc800078e0010 */
[----:B--2---:R-:W-:-:S04]  /*1440*/  IMAD.WIDE.U32 R20, R12, 0x4, R20 ;  /* 0x000000040c147825 */ /* 0x004fc800078e0014 */
[----:B-1----:R-:W-:-:S04]  /*1450*/  IMAD.WIDE.U32 R18, R10, 0x4, R18 ;  /* 0x000000040a127825 */ /* 0x002fc800078e0012 */
[----:B------:R-:W-:Y:S01]  /*1460*/  FFMA R25, R26, UR6, R25 ;  /* 0x000000061a197c23 */ /* 0x000fe20008000019 */
[----:B------:R0:W2:Y:S04]  /*1470*/  LDG.E R16, desc[UR10][R16.64] ;  /* 0x0000000a10107981 */ /* 0x0000a8000c1e1900 */
[----:B------:R-:W0:Y:S01]  /*1480*/  LDG.E R26, desc[UR10][R18.64] ;  /* 0x0000000a121a7981 */ /* 0x000e22000c1e1900 */
[----:B---3--:R-:W-:-:S03]  /*1490*/  IMAD.WIDE.U32 R8, R0, 0x4, R8 ;  /* 0x0000000400087825 */ /* 0x008fc600078e0008 */
[----:B------:R-:W0:Y:S01]  /*14a0*/  LDG.E R17, desc[UR10][R20.64] ;  /* 0x0000000a14117981 */ /* 0x000e22000c1e1900 */
[----:B------:R-:W-:-:S03]  /*14b0*/  IMAD.WIDE.U32 R6, R10, 0x4, R6 ;  /* 0x000000040a067825 */ /* 0x000fc600078e0006 */
[----:B------:R-:W3:Y:S01]  /*14c0*/  LDG.E R10, desc[UR10][R8.64] ;  /* 0x0000000a080a7981 */ /* 0x000ee2000c1e1900 */
[----:B------:R-:W-:-:S04]  /*14d0*/  IMAD.WIDE.U32 R32, R12, 0x4, R32 ;  /* 0x000000040c207825 */ /* 0x000fc800078e0020 */
[----:B------:R-:W-:Y:S02]  /*14e0*/  FFMA R28, R31, UR6, R28 ;  /* 0x000000061f1c7c23 */ /* 0x000fe4000800001c */
[----:B------:R-:W2:Y:S04]  /*14f0*/  LDG.E R31, desc[UR10][R6.64] ;  /* 0x0000000a061f7981 */ /* 0x000ea8000c1e1900 */
[----:B------:R-:W2:Y:S01]  /*1500*/  LDG.E R12, desc[UR10][R32.64] ;  /* 0x0000000a200c7981 */ /* 0x000ea2000c1e1900 */
[----:B------:R-:W-:Y:S01]  /*1510*/  FADD R27, R27, -R22 ;  /* 0x800000161b1b7221 */ /* 0x000fe20000000000 */
[----:B------:R-:W-:-:S03]  /*1520*/  FADD R23, R23, -R34 ;  /* 0x8000002217177221 */ /* 0x000fc60000000000 */
[----:B------:R-:W-:Y:S01]  /*1530*/  FFMA R30, R27, UR7, R30 ;  /* 0x000000071b1e7c23 */ /* 0x000fe2000800001e */
[----:B------:R-:W-:Y:S01]  /*1540*/  FFMA R28, R23, UR7, R28 ;  /* 0x00000007171c7c23 */ /* 0x000fe2000800001c */
[----:B------:R-:W-:Y:S01]  /*1550*/  BSSY.RECONVERGENT B0, `(.L_x_156) ;  /* 0x000004c000007945 */ /* 0x000fe20003800200 */
[----:B----4-:R-:W-:-:S06]  /*1560*/  FMUL R22, R11, 0.63661974668502807617 ;  /* 0x3f22f9830b167820 */ /* 0x010fcc0000400000 */
[----:B------:R-:W1:Y:S01]  /*1570*/  F2I.NTZ R22, R22 ;  /* 0x0000001600167305 */ /* 0x000e620000203100 */
[----:B------:R-:W-:Y:S01]  /*1580*/  FSETP.GE.AND P0, PT, |R11|, 105615, PT ;  /* 0x47ce47800b00780b */ /* 0x000fe20003f06200 */
[----:B------:R-:W-:-:S04]  /*1590*/  FADD R34, R24, -R29 ;  /* 0x8000001d18227221 */ /* 0x000fc80000000000 */
[----:B------:R-:W-:Y:S01]  /*15a0*/  FFMA R25, R34, UR7, R25 ;  /* 0x0000000722197c23 */ /* 0x000fe20008000019 */
[----:B0-----:R-:W-:Y:S01]  /*15b0*/  FMUL R17, R17, R26 ;  /* 0x0000001a11117220 */ /* 0x001fe20000400000 */
[----:B-1----:R-:W-:-:S05]  /*15c0*/  I2FP.F32.S32 R26, R22 ;  /* 0x00000016001a7245 */ /* 0x002fca0000201400 */
[C---:B------:R-:W-:Y:S01]  /*15d0*/  FFMA R27, R26.reuse, -1.5707962512969970703, R11 ;  /* 0xbfc90fda1a1b7823 */ /* 0x040fe2000000000b */
[----:B---3--:R-:W-:Y:S01]  /*15e0*/  FMUL R23, R17, R10 ;  /* 0x0000000a11177220 */ /* 0x008fe20000400000 */
[----:B------:R-:W-:Y:S02]  /*15f0*/  IMAD.MOV.U32 R17, RZ, RZ, 0x40000000 ;  /* 0x40000000ff117424 */ /* 0x000fe400078e00ff */
[----:B------:R-:W-:Y:S01]  /*1600*/  FFMA R27, R26, -7.5497894158615963534e-08, R27 ;  /* 0xb3a221681a1b7823 */ /* 0x000fe2000000001b */
[----:B------:R-:W-:Y:S01]  /*1610*/  FMUL R10, R10, R23 ;  /* 0x000000170a0a7220 */ /* 0x000fe20000400000 */
[----:B--2---:R-:W-:Y:S01]  /*1620*/  FMUL R31, R12, R31 ;  /* 0x0000001f0c1f7220 */ /* 0x004fe20000400000 */
[----:B-----5:R-:W-:Y:S01]  /*1630*/  FFMA R13, R13, R17, 1 ;  /* 0x3f8000000d0d7423 */ /* 0x020fe20000000011 */
[----:B------:R-:W-:Y:S01]  /*1640*/  FFMA R24, R26, -5.3903029534742383927e-15, R27 ;  /* 0xa7c234c51a187823 */ /* 0x000fe2000000001b */
[----:B------:R-:W-:Y:S02]  /*1650*/  IMAD.MOV.U32 R26, RZ, RZ, R22 ;  /* 0x000000ffff1a7224 */ /* 0x000fe400078e0016 */
[----:B------:R-:W-:Y:S01]  /*1660*/  FMUL R16, R31, R16 ;  /* 0x000000101f107220 */ /* 0x000fe20000400000 */
        /* <DEDUP_REMOVED lines=14> */
.L_x_158:
        /* <DEDUP_REMOVED lines=16> */
[----:B------:R-:W-:Y:S02]  /*1850*/  LOP3.LUT P1, RZ, R13, 0x1f, RZ, 0xc0, !PT ;  /* 0x0000001f0dff7812 */ /* 0x000fe4000782c0ff */
[----:B------:R-:W-:-:S04]  /*1860*/  IADD3 R12, PT, PT, R12, -0x80, RZ ;  /* 0xffffff800c0c7810 */ /* 0x000fc80007ffe0ff */
        /* <DEDUP_REMOVED lines=11> */
[C-C-:B------:R-:W-:Y:S01]  /*1920*/  SHF.L.W.U32.HI R34, R12.reuse, 0x2, R22.reuse ;  /* 0x000000020c227819 */ /* 0x140fe20000010e16 */
[----:B------:R-:W-:Y:S01]  /*1930*/  IMAD.SHL.U32 R12, R12, 0x4, RZ ;  /* 0x000000040c0c7824 */ /* 0x000fe200078e00ff */
[----:B0-----:R-:W-:Y:S02]  /*1940*/  SHF.R.U32.HI R23, RZ, 0x1e, R22 ;  /* 0x0000001eff177819 */ /* 0x001fe40000011616 */
[----:B------:R-:W-:-:S02]  /*1950*/  SHF.R.S32.HI R13, RZ, 0x1f, R34 ;  /* 0x0000001fff0d7819 */ /* 0x000fc40000011422 */
[C---:B------:R-:W-:Y:S02]  /*1960*/  LEA.HI R22, R34.reuse, R23, RZ, 0x1 ;  /* 0x0000001722167211 */ /* 0x040fe400078f08ff */
[C---:B------:R-:W-:Y:S02]  /*1970*/  LOP3.LUT R12, R13.reuse, R12, RZ, 0x3c, !PT ;  /* 0x0000000c0d0c7212 */ /* 0x040fe400078e3cff */
[----:B------:R-:W-:Y:S01]  /*1980*/  LOP3.LUT R13, R13, R34, RZ, 0x3c, !PT ;  /* 0x000000220d0d7212 */ /* 0x000fe200078e3cff */
[----:B------:R-:W-:Y:S01]  /*1990*/  IMAD.MOV R23, RZ, RZ, -R22 ;  /* 0x000000ffff177224 */ /* 0x000fe200078e0a16 */
[----:B------:R-:W-:-:S03]  /*19a0*/  LOP3.LUT R27, R34, R11, RZ, 0x3c, !PT ;  /* 0x0000000b221b7212 */ /* 0x000fc600078e3cff */
[----:B------:R-:W-:Y:S01]  /*19b0*/  @!P1 IMAD.MOV.U32 R22, RZ, RZ, R23 ;  /* 0x000000ffff169224 */ /* 0x000fe200078e0017 */
[----:B------:R-:W0:Y:S01]  /*19c0*/  I2F.F64.S64 R12, R12 ;  /* 0x0000000c000c7312 */ /* 0x000e220000301c00 */
[----:B------:R-:W-:Y:S01]  /*19d0*/  ISETP.GE.AND P2, PT, R27, RZ, PT ;  /* 0x000000ff1b00720c */ /* 0x000fe20003f46270 */
[----:B0-----:R-:W-:-:S06]  /*19e0*/  DMUL R12, R12, UR4 ;  /* 0x000000040c0c7c28 */ /* 0x001fcc0008000000 */
[----:B------:R-:W0:Y:S02]  /*19f0*/  F2F.F32.F64 R29, R12 ;  /* 0x0000000c001d7310 */ /* 0x000e240000301000 */
[----:B0-----:R-:W-:-:S07]  /*1a00*/  FSEL R27, -R29, R29, !P2 ;  /* 0x0000001d1d1b7208 */ /* 0x001fce0005000100 */
.L_x_157:
[----:B------:R-:W-:Y:S05]  /*1a10*/  BSYNC.RECONVERGENT B0 ;  /* 0x0000000000007941 */ /* 0x000fea0003800200 */
.L_x_156:
[C---:B------:R-:W-:Y:S01]  /*1a20*/  LOP3.LUT R12, R22.reuse, 0x1, RZ, 0xc0, !PT ;  /* 0x00000001160c7812 */ /* 0x040fe200078ec0ff */
[----:B------:R-:W-:Y:S02]  /*1a30*/  IMAD.MOV.U32 R23, RZ, RZ, 0x37cbac00 ;  /* 0x37cbac00ff177424 */ /* 0x000fe400078e00ff */
[----:B------:R-:W-:Y:S01]  /*1a40*/  FMUL R13, R27, R27 ;  /* 0x0000001b1b0d7220 */ /* 0x000fe20000400000 */
[----:B------:R-:W-:Y:S01]  /*1a50*/  VIADD R29, R22, 0x1 ;  /* 0x00000001161d7836 */ /* 0x000fe20000000000 */
[----:B------:R-:W-:Y:S01]  /*1a60*/  ISETP.NE.U32.AND P1, PT, R12, 0x1, PT ;  /* 0x000000010c00780c */ /* 0x000fe20003f25070 */
[----:B------:R-:W-:Y:S01]  /*1a70*/  BSSY.RECONVERGENT B0, `(.L_x_159) ;  /* 0x0000047000007945 */ /* 0x000fe20003800200 */
[----:B------:R-:W-:Y:S01]  /*1a80*/  FFMA R12, R13, R23, -0.0013887860113754868507 ;  /* 0xbab607ed0d0c7423 */ /* 0x000fe20000000017 */
[----:B------:R-:W-:Y:S02]  /*1a90*/  MOV R22, 0x3c0885e4 ;  /* 0x3c0885e400167802 */ /* 0x000fe40000000f00 */
[----:B------:R-:W-:Y:S01]  /*1aa0*/  LOP3.LUT P2, RZ, R29, 0x2, RZ, 0xc0, !PT ;  /* 0x000000021dff7812 */ /* 0x000fe2000784c0ff */
[----:B------:R-:W-:Y:S01]  /*1ab0*/  IMAD.MOV.U32 R29, RZ, RZ, 0x3e2aaaa8 ;  /* 0x3e2aaaa8ff1d7424 */ /* 0x000fe200078e00ff */
[----:B------:R-:W-:-:S02]  /*1ac0*/  FSEL R12, R12, -0.00019574658654164522886, P1 ;  /* 0xb94d41530c0c7808 */ /* 0x000fc40000800000 */
[----:B------:R-:W-:Y:S02]  /*1ad0*/  FSEL R22, R22, 0.041666727513074874878, !P1 ;  /* 0x3d2aaabb16167808 */ /* 0x000fe40004800000 */
[----:B------:R-:W-:-:S03]  /*1ae0*/  FSEL R29, -R29, -0.4999999701976776123, !P1 ;  /* 0xbeffffff1d1d7808 */ /* 0x000fc60004800100 */
[----:B------:R-:W-:Y:S01]  /*1af0*/  FFMA R22, R13, R12, R22 ;  /* 0x0000000c0d167223 */ /* 0x000fe20000000016 */
[----:B------:R-:W-:-:S03]  /*1b00*/  FSEL R12, R27, 1, !P1 ;  /* 0x3f8000001b0c7808 */ /* 0x000fc60004800000 */
[C---:B------:R-:W-:Y:S02]  /*1b10*/  FFMA R22, R13.reuse, R22, R29 ;  /* 0x000000160d167223 */ /* 0x040fe4000000001d */
[----:B------:R-:W-:-:S04]  /*1b20*/  FFMA R13, R13, R12, RZ ;  /* 0x0000000c0d0d7223 */ /* 0x000fc800000000ff */
        /* <DEDUP_REMOVED lines=11> */
[----:B------:R-:W-:Y:S01]  /*1be0*/  IMAD.MOV.U32 R24, RZ, RZ, R1 ;  /* 0x000000ffff187224 */ /* 0x000fe200078e0001 */
[----:B------:R-:W-:Y:S01]  /*1bf0*/  LOP3.LUT R31, R12, 0x80000000, RZ, 0xfc, !PT ;  /* 0x800000000c1f7812 */ /* 0x000fe200078efcff */
[----:B------:R-:W-:Y:S01]  /*1c00*/  UMOV UR5, URZ ;  /* 0x000000ff00057c82 */ /* 0x000fe20008000000 */
[----:B------:R-:W-:-:S05]  /*1c10*/  UMOV UR4, URZ ;  /* 0x000000ff00047c82 */ /* 0x000fca0008000000 */
.L_x_161:
[----:B0-----:R-:W-:Y:S01]  /*1c20*/  MOV R12, UR6 ;  /* 0x00000006000c7c02 */ /* 0x001fe20008000f00 */
        /* <DEDUP_REMOVED lines=27> */
[----:B---3--:R-:W-:Y:S02]  /*1de0*/  @P0 SHF.L.W.U32.HI R13, R12, R26, R13 ;  /* 0x0000001a0c0d0219 */ /* 0x008fe40000010e0d */
[--C-:B0-----:R-:W-:Y:S02]  /*1df0*/  SHF.R.U32.HI R27, RZ, 0x1e, R24.reuse ;  /* 0x0000001eff1b7819 */ /* 0x101fe40000011618 */
[C---:B------:R-:W-:Y:S01]  /*1e00*/  SHF.L.W.U32.HI R26, R13.reuse, 0x2, R24 ;  /* 0x000000020d1a7819 */ /* 0x040fe20000010e18 */
[----:B------:R-:W-:-:S03]  /*1e10*/  IMAD.SHL.U32 R13, R13, 0x4, RZ ;  /* 0x000000040d0d7824 */ /* 0x000fc600078e00ff */
[----:B------:R-:W-:Y:S02]  /*1e20*/  SHF.R.S32.HI R29, RZ, 0x1f, R26 ;  /* 0x0000001fff1d7819 */ /* 0x000fe4000001141a */
[C---:B------:R-:W-:Y:S02]  /*1e30*/  LOP3.LUT R11, R26.reuse, R11, RZ, 0x3c, !PT ;  /* 0x0000000b1a0b7212 */ /* 0x040fe400078e3cff */
[C---:B------:R-:W-:Y:S02]  /*1e40*/  LOP3.LUT R12, R29.reuse, R13, RZ, 0x3c, !PT ;  /* 0x0000000d1d0c7212 */ /* 0x040fe400078e3cff */
[----:B------:R-:W-:Y:S02]  /*1e50*/  LOP3.LUT R13, R29, R26, RZ, 0x3c, !PT ;  /* 0x0000001a1d0d7212 */ /* 0x000fe400078e3cff */
[----:B------:R-:W-:Y:S02]  /*1e60*/  LEA.HI R26, R26, R27, RZ, 0x1 ;  /* 0x0000001b1a1a7211 */ /* 0x000fe400078f08ff */
[----:B------:R-:W-:-:S02]  /*1e70*/  ISETP.GE.AND P0, PT, R11, RZ, PT ;  /* 0x000000ff0b00720c */ /* 0x000fc40003f06270 */
[----:B------:R-:W0:Y:S01]  /*1e80*/  I2F.F64.S64 R12, R12 ;  /* 0x0000000c000c7312 */ /* 0x000e220000301c00 */
[----:B------:R-:W-:-:S05]  /*1e90*/  IMAD.MOV R11, RZ, RZ, -R26 ;  /* 0x000000ffff0b7224 */ /* 0x000fca00078e0a1a */
[----:B------:R-:W-:Y:S01]  /*1ea0*/  @!P1 MOV R26, R11 ;  /* 0x0000000b001a9202 */ /* 0x000fe20000000f00 */
[----:B0-----:R-:W-:-:S06]  /*1eb0*/  DMUL R12, R12, UR4 ;  /* 0x000000040c0c7c28 */ /* 0x001fcc0008000000 */
[----:B------:R-:W0:Y:S02]  /*1ec0*/  F2F.F32.F64 R29, R12 ;  /* 0x0000000c001d7310 */ /* 0x000e240000301000 */
[----:B0-----:R-:W-:-:S07]  /*1ed0*/  FSEL R24, -R29, R29, !P0 ;  /* 0x0000001d1d187208 */ /* 0x001fce0004000100 */
.L_x_160:
[----:B------:R-:W-:Y:S05]  /*1ee0*/  BSYNC.RECONVERGENT B0 ;  /* 0x0000000000007941 */ /* 0x000fea0003800200 */
.L_x_159:
[----:B------:R-:W-:Y:S01]  /*1ef0*/  FMUL R11, R24, R24 ;  /* 0x00000018180b7220 */ /* 0x000fe20000400000 */
[C---:B------:R-:W-:Y:S01]  /*1f00*/  LOP3.LUT R12, R26.reuse, 0x1, RZ, 0xc0, !PT ;  /* 0x000000011a0c7812 */ /* 0x040fe200078ec0ff */
[----:B------:R-:W-:Y:S01]  /*1f10*/  IMAD.MOV.U32 R34, RZ, RZ, 0x3d2aaabb ;  /* 0x3d2aaabbff227424 */ /* 0x000fe200078e00ff */
[----:B------:R-:W-:Y:S01]  /*1f20*/  LOP3.LUT P1, RZ, R26, 0x2, RZ, 0xc0, !PT ;  /* 0x000000021aff7812 */ /* 0x000fe2000782c0ff */
[----:B------:R-:W-:Y:S01]  /*1f30*/  FFMA R23, R11, R23, -0.0013887860113754868507 ;  /* 0xbab607ed0b177423 */ /* 0x000fe20000000017 */
[----:B------:R-:W-:Y:S01]  /*1f40*/  ISETP.NE.U32.AND P0, PT, R12, 0x1, PT ;  /* 0x000000010c00780c */ /* 0x000fe20003f05070 */
[----:B------:R-:W-:-:S03]  /*1f50*/  IMAD.MOV.U32 R13, RZ, RZ, 0x3effffff ;  /* 0x3effffffff0d7424 */ /* 0x000fc600078e00ff */
[----:B------:R-:W-:Y:S02]  /*1f60*/  FSEL R12, R23, -0.00019574658654164522886, !P0 ;  /* 0xb94d4153170c7808 */ /* 0x000fe40004000000 */
[----:B------:R-:W-:Y:S02]  /*1f70*/  FSEL R34, R34, 0.0083327032625675201416, !P0 ;  /* 0x3c0885e422227808 */ /* 0x000fe40004000000 */
[----:B------:R-:W-:Y:S02]  /*1f80*/  FSEL R13, -R13, -0.16666662693023681641, !P0 ;  /* 0xbe2aaaa80d0d7808 */ /* 0x000fe40004000100 */
[----:B------:R-:W-:Y:S01]  /*1f90*/  FSEL R24, R24, 1, P0 ;  /* 0x3f80000018187808 */ /* 0x000fe20000000000 */
[----:B------:R-:W-:-:S04]  /*1fa0*/  FFMA R12, R11, R12, R34 ;  /* 0x0000000c0b0c7223 */ /* 0x000fc80000000022 */
[C---:B------:R-:W-:Y:S01]  /*1fb0*/  FFMA R23, R11.reuse, R12, R13 ;  /* 0x0000000c0b177223 */ /* 0x040fe2000000000d */
[----:B------:R-:W-:Y:S01]  /*1fc0*/  FFMA R11, R11, R24, RZ ;  /* 0x000000180b0b7223 */ /* 0x000fe200000000ff */
[----:B------:R-:W0:Y:S03]  /*1fd0*/  LDC.64 R12, c[0x0][0x3d0] ;  /* 0x0000f400ff0c7b82 */ /* 0x000e260000000a00 */
[----:B------:R-:W-:-:S04]  /*1fe0*/  FFMA R24, R11, R23, R24 ;  /* 0x000000170b187223 */ /* 0x000fc80000000018 */
[----:B------:R-:W-:-:S04]  /*1ff0*/  @P1 FADD R24, RZ, -R24 ;  /* 0x80000018ff181221 */ /* 0x000fc80000000000 */
[----:B------:R-:W-:-:S04]  /*2000*/  FMUL R11, R24, R3 ;  /* 0x00000003180b7220 */ /* 0x000fc80000400000 */
[----:B------:R-:W-:-:S04]  /*2010*/  FMUL R24, R30, R11 ;  /* 0x0000000b1e187220 */ /* 0x000fc80000400000 */
[----:B------:R-:W-:-:S04]  /*2020*/  FFMA R11, R5, R22, -R24 ;  /* 0x00000016050b7223 */ /* 0x000fc80000000818 */
[----:B------:R-:W-:Y:S01]  /*2030*/  FFMA R27, -R10, R11, R16 ;  /* 0x0000000b0a1b7223 */ /* 0x000fe20000000110 */
[C---:B0-----:R-:W-:Y:S01]  /*2040*/  IMAD.WIDE.U32 R22, R0.reuse, 0x4, R12 ;  /* 0x0000000400167825 */ /* 0x041fe200078e000c */
[----:B------:R-:W0:Y:S04]  /*2050*/  LDC.64 R10, c[0x0][0x3e8] ;  /* 0x0000fa00ff0a7b82 */ /* 0x000e280000000a00 */
[----:B------:R1:W-:Y:S04]  /*2060*/  STG.E desc[UR10][R22.64], R27 ;  /* 0x0000001b16007986 */ /* 0x0003e8000c10190a */
[----:B------:R-:W2:Y:S04]  /*2070*/  LDG.E R13, desc[UR10][R14.64] ;  /* 0x0000000a0e0d7981 */ /* 0x000ea8000c1e1900 */
[----:B------:R-:W3:Y:S04]  /*2080*/  LDG.E R24, desc[UR10][R20.64] ;  /* 0x0000000a14187981 */ /* 0x000ee8000c1e1900 */
[----:B------:R-:W3:Y:S04]  /*2090*/  LDG.E R31, desc[UR10][R18.64] ;  /* 0x0000000a121f7981 */ /* 0x000ee8000c1e1900 */
[----:B------:R-:W4:Y:S01]  /*20a0*/  LDG.E R12, desc[UR10][R32.64] ;  /* 0x0000000a200c7981 */ /* 0x000f22000c1e1900 */
[----:B0-----:R-:W-:-:S03]  /*20b0*/  IMAD.WIDE.U32 R10, R0, 0x4, R10 ;  /* 0x00000004000a7825 */ /* 0x001fc600078e000a */
[----:B------:R-:W4:Y:S04]  /*20c0*/  LDG.E R29, desc[UR10][R6.64] ;  /* 0x0000000a061d7981 */ /* 0x000f28000c1e1900 */
[----:B------:R-:W5:Y:S04]  /*20d0*/  LDG.E R16, desc[UR10][R8.64] ;  /* 0x0000000a08107981 */ /* 0x000f68000c1e1900 */
[----:B------:R-:W5:Y:S01]  /*20e0*/  LDG.E R10, desc[UR10][R10.64] ;  /* 0x0000000a0a0a7981 */ /* 0x000f62000c1e1900 */
[----:B------:R-:W-:Y:S01]  /*20f0*/  BSSY.RECONVERGENT B0, `(.L_x_162) ;  /* 0x0000048000007945 */ /* 0x000fe20003800200 */
[----:B------:R-:W-:Y:S01]  /*2100*/  FFMA R17, R4, R17, 1 ;  /* 0x3f80000004117423 */ /* 0x000fe20000000011 */
[----:B--2---:R-:W-:-:S06]  /*2110*/  FMUL R26, R13, 0.63661974668502807617 ;  /* 0x3f22f9830d1a7820 */ /* 0x004fcc0000400000 */
[----:B------:R-:W1:Y:S01]  /*2120*/  F2I.NTZ R26, R26 ;  /* 0x0000001a001a7305 */ /* 0x000e620000203100 */
[----:B------:R-:W-:Y:S01]  /*2130*/  FSETP.GE.AND P0, PT, |R13|, 105615, PT ;  /* 0x47ce47800d00780b */ /* 0x000fe20003f06200 */
[----:B---3--:R-:W-:Y:S01]  /*2140*/  FMUL R31, R24, R31 ;  /* 0x0000001f181f7220 */ /* 0x008fe20000400000 */
[----:B-1----:R-:W-:-:S05]  /*2150*/  I2FP.F32.S32 R22, R26 ;  /* 0x0000001a00167245 */ /* 0x002fca0000201400 */
[----:B------:R-:W-:Y:S01]  /*2160*/  FFMA R23, R22, -1.5707962512969970703, R13 ;  /* 0xbfc90fda16177823 */ /* 0x000fe2000000000d */
[----:B----4-:R-:W-:-:S03]  /*2170*/  FMUL R29, R12, R29 ;  /* 0x0000001d0c1d7220 */ /* 0x010fc60000400000 */
[----:B------:R-:W-:Y:S01]  /*2180*/  FFMA R23, R22, -7.5497894158615963534e-08, R23 ;  /* 0xb3a2216816177823 */ /* 0x000fe20000000017 */
[----:B-----5:R-:W-:-:S03]  /*2190*/  FMUL R31, R31, R16 ;  /* 0x000000101f1f7220 */ /* 0x020fc60000400000 */
[----:B------:R-:W-:Y:S01]  /*21a0*/  FFMA R12, R22, -5.3903029534742383927e-15, R23 ;  /* 0xa7c234c5160c7823 */ /* 0x000fe20000000017 */
[----:B------:R-:W-:Y:S01]  /*21b0*/  FMUL R22, R16, R31 ;  /* 0x0000001f10167220 */ /* 0x000fe20000400000 */
[----:B------:R-:W-:Y:S01]  /*21c0*/  FMUL R4, R29, R10 ;  /* 0x0000000a1d047220 */ /* 0x000fe20000400000 */
[----:B------:R-:W-:Y:S02]  /*21d0*/  IMAD.MOV.U32 R23, RZ, RZ, R26 ;  /* 0x000000ffff177224 */ /* 0x000fe400078e001a */
        /* <DEDUP_REMOVED lines=13> */
.L_x_164:
        /* <DEDUP_REMOVED lines=31> */
[----:B------:R-:W-:Y:S02]  /*24a0*/  SHF.R.U32.HI R27, RZ, 0x1e, R16 ;  /* 0x0000001eff1b7819 */ /* 0x000fe40000011610 */
[----:B------:R-:W-:-:S02]  /*24b0*/  SHF.R.S32.HI R11, RZ, 0x1f, R26 ;  /* 0x0000001fff0b7819 */ /* 0x000fc4000001141a */
[C---:B------:R-:W-:Y:S02]  /*24c0*/  LOP3.LUT R16, R26.reuse, R13, RZ, 0x3c, !PT ;  /* 0x0000000d1a107212 */ /* 0x040fe400078e3cff */
[C---:B------:R-:W-:Y:S02]  /*24d0*/  LOP3.LUT R10, R11.reuse, R10, RZ, 0x3c, !PT ;  /* 0x0000000a0b0a7212 */ /* 0x040fe400078e3cff */
[----:B------:R-:W-:Y:S02]  /*24e0*/  LOP3.LUT R11, R11, R26, RZ, 0x3c, !PT ;  /* 0x0000001a0b0b7212 */ /* 0x000fe400078e3cff */
[----:B------:R-:W-:Y:S02]  /*24f0*/  LEA.HI R26, R26, R27, RZ, 0x1 ;  /* 0x0000001b1a1a7211 */ /* 0x000fe400078f08ff */
[----:B------:R-:W-:Y:S02]  /*2500*/  ISETP.GE.AND P2, PT, R16, RZ, PT ;  /* 0x000000ff1000720c */ /* 0x000fe40003f46270 */
[----:B------:R-:W1:Y:S01]  /*2510*/  I2F.F64.S64 R10, R10 ;  /* 0x0000000a000a7312 */ /* 0x000e620000301c00 */
[----:B------:R-:W-:-:S04]  /*2520*/  IMAD.MOV R16, RZ, RZ, -R26 ;  /* 0x000000ffff107224 */ /* 0x000fc800078e0a1a */
[----:B------:R-:W-:Y:S01]  /*2530*/  @!P1 IMAD.MOV.U32 R26, RZ, RZ, R16 ;  /* 0x000000ffff1a9224 */ /* 0x000fe200078e0010 */
[----:B-1----:R-:W-:-:S06]  /*2540*/  DMUL R10, R10, UR4 ;  /* 0x000000040a0a7c28 */ /* 0x002fcc0008000000 */
[----:B0-----:R-:W0:Y:S02]  /*2550*/  F2F.F32.F64 R24, R10 ;  /* 0x0000000a00187310 */ /* 0x001e240000301000 */
[----:B0-----:R-:W-:-:S07]  /*2560*/  FSEL R16, -R24, R24, !P2 ;  /* 0x0000001818107208 */ /* 0x001fce0005000100 */
.L_x_163:
[----:B------:R-:W-:Y:S05]  /*2570*/  BSYNC.RECONVERGENT B0 ;  /* 0x0000000000007941 */ /* 0x000fea0003800200 */
.L_x_162:
[----:B------:R-:W-:Y:S02]  /*2580*/  IMAD.MOV.U32 R10, RZ, RZ, 0x37cbac00 ;  /* 0x37cbac00ff0a7424 */ /* 0x000fe400078e00ff */
[----:B------:R-:W-:Y:S01]  /*2590*/  FMUL R11, R16, R16 ;  /* 0x00000010100b7220 */ /* 0x000fe20000400000 */
[----:B------:R-:W-:Y:S01]  /*25a0*/  LOP3.LUT R24, R26, 0x1, RZ, 0xc0, !PT ;  /* 0x000000011a187812 */ /* 0x000fe200078ec0ff */
[----:B------:R-:W-:Y:S01]  /*25b0*/  IMAD.MOV.U32 R34, RZ, RZ, 0x3d2aaabb ;  /* 0x3d2aaabbff227424 */ /* 0x000fe200078e00ff */
[----:B------:R-:W-:Y:S01]  /*25c0*/  MOV R29, 0x3effffff ;  /* 0x3effffff001d7802 */ /* 0x000fe20000000f00 */
[----:B------:R-:W-:Y:S01]  /*25d0*/  FFMA R10, R11, R10, -0.0013887860113754868507 ;  /* 0xbab607ed0b0a7423 */ /* 0x000fe2000000000a */
[----:B------:R-:W-:Y:S01]  /*25e0*/  ISETP.NE.U32.AND P1, PT, R24, 0x1, PT ;  /* 0x000000011800780c */ /* 0x000fe20003f25070 */
[----:B------:R-:W-:Y:S01]  /*25f0*/  BSSY.RECONVERGENT B0, `(.L_x_165) ;  /* 0x0000044000007945 */ /* 0x000fe20003800200 */
[----:B------:R-:W-:Y:S02]  /*2600*/  LOP3.LUT P2, RZ, R26, 0x2, RZ, 0xc0, !PT ;  /* 0x000000021aff7812 */ /* 0x000fe4000784c0ff */
[----:B------:R-:W-:-:S02]  /*2610*/  FSEL R24, R10, -0.00019574658654164522886, !P1 ;  /* 0xb94d41530a187808 */ /* 0x000fc40004800000 */
[----:B------:R-:W-:Y:S02]  /*2620*/  FSEL R34, R34, 0.0083327032625675201416, !P1 ;  /* 0x3c0885e422227808 */ /* 0x000fe40004800000 */
[----:B------:R-:W-:Y:S02]  /*2630*/  FSEL R10, R16, 1, P1 ;  /* 0x3f800000100a7808 */ /* 0x000fe40000800000 */
[----:B------:R-:W-:Y:S01]  /*2640*/  FSEL R29, -R29, -0.16666662693023681641, !P1 ;  /* 0xbe2aaaa81d1d7808 */ /* 0x000fe20004800100 */
[C---:B------:R-:W-:Y:S02]  /*2650*/  FFMA R24, R11.reuse, R24, R34 ;  /* 0x000000180b187223 */ /* 0x040fe40000000022 */
[C---:B------:R-:W-:Y:S02]  /*2660*/  FFMA R27, R11.reuse, R10, RZ ;  /* 0x0000000a0b1b7223 */ /* 0x040fe400000000ff */
        /* <DEDUP_REMOVED lines=16> */
.L_x_167:
        /* <DEDUP_REMOVED lines=33> */
[----:B------:R-:W-:Y:S02]  /*2980*/  LEA.HI R23, R12, R23, RZ, 0x1 ;  /* 0x000000170c177211 */ /* 0x000fe400078f08ff */
[C---:B------:R-:W-:Y:S02]  /*2990*/  LOP3.LUT R10, R26.reuse, R11, RZ, 0x3c, !PT ;  /* 0x0000000b1a0a7212 */ /* 0x040fe400078e3cff */
[----:B------:R-:W-:Y:S02]  /*29a0*/  LOP3.LUT R11, R26, R12, RZ, 0x3c, !PT ;  /* 0x0000000c1a0b7212 */ /* 0x000fe400078e3cff */
[----:B------:R-:W-:Y:S01]  /*29b0*/  LOP3.LUT R13, R12, R13, RZ, 0x3c, !PT ;  /* 0x0000000d0c0d7212 */ /* 0x000fe200078e3cff */
[----:B------:R-:W-:-:S03]  /*29c0*/  IMAD.MOV R12, RZ, RZ, -R23 ;  /* 0x000000ffff0c7224 */ /* 0x000fc600078e0a17 */
[----:B------:R-:W0:Y:S01]  /*29d0*/  I2F.F64.S64 R10, R10 ;  /* 0x0000000a000a7312 */ /* 0x000e220000301c00 */
[----:B------:R-:W-:Y:S02]  /*29e0*/  ISETP.GE.AND P0, PT, R13, RZ, PT ;  /* 0x000000ff0d00720c */ /* 0x000fe40003f06270 */
[----:B------:R-:W-:Y:S01]  /*29f0*/  @!P1 MOV R23, R12 ;  /* 0x0000000c00179202 */ /* 0x000fe20000000f00 */
[----:B0-----:R-:W-:-:S06]  /*2a00*/  DMUL R10, R10, UR4 ;  /* 0x000000040a0a7c28 */ /* 0x001fcc0008000000 */
[----:B------:R-:W0:Y:S02]  /*2a10*/  F2F.F32.F64 R26, R10 ;  /* 0x0000000a001a7310 */ /* 0x000e240000301000 */
[----:B0-----:R-:W-:-:S07]  /*2a20*/  FSEL R12, -R26, R26, !P0 ;  /* 0x0000001a1a0c7208 */ /* 0x001fce0004000100 */
.L_x_166:
[----:B------:R-:W-:Y:S05]  /*2a30*/  BSYNC.RECONVERGENT B0 ;  /* 0x0000000000007941 */ /* 0x000fea0003800200 */
.L_x_165:
[----:B------:R-:W-:Y:S01]  /*2a40*/  VIADD R10, R17, 0xf3000000 ;  /* 0xf3000000110a7836 */ /* 0x000fe20000000000 */
[----:B------:R0:W1:Y:S01]  /*2a50*/  MUFU.RSQ R16, R17 ;  /* 0x0000001100107308 */ /* 0x0000620000001400 */
[----:B------:R-:W-:Y:S03]  /*2a60*/  BSSY.RECONVERGENT B0, `(.L_x_168) ;  /* 0x000000a000007945 */ /* 0x000fe60003800200 */
[----:B------:R-:W-:-:S13]  /*2a70*/  ISETP.GT.U32.AND P0, PT, R10, 0x727fffff, PT ;  /* 0x727fffff0a00780c */ /* 0x000fda0003f04070 */
[----:B01----:R-:W-:Y:S05]  /*2a80*/  @!P0 BRA `(.L_x_169) ;  /* 0x00000000000c8947 */ /* 0x003fea0003800000 */
[----:B------:R-:W-:-:S07]  /*2a90*/  MOV R29, 0x2ab0 ;  /* 0x00002ab0001d7802 */ /* 0x000fce0000000f00 */
[----:B------:R-:W-:Y:S05]  /*2aa0*/  CALL.REL.NOINC `($__internal_11_$__cuda_sm20_sqrt_rn_f32_slowpath) ;  /* 0x0000001c009c7944 */ /* 0x000fea0003c00000 */
[----:B------:R-:W-:Y:S05]  /*2ab0*/  BRA `(.L_x_170) ;  /* 0x0000000000107947 */ /* 0x000fea0003800000 */
.L_x_169:
[----:B------:R-:W-:Y:S01]  /*2ac0*/  FMUL.FTZ R10, R17, R16 ;  /* 0x00000010110a7220 */ /* 0x000fe20000410000 */
[----:B------:R-:W-:-:S03]  /*2ad0*/  FMUL.FTZ R13, R16, 0.5 ;  /* 0x3f000000100d7820 */ /* 0x000fc60000410000 */
[----:B------:R-:W-:-:S04]  /*2ae0*/  FFMA R11, -R10, R10, R17 ;  /* 0x0000000a0a0b7223 */ /* 0x000fc80000000111 */
[----:B------:R-:W-:-:S07]  /*2af0*/  FFMA R11, R11, R13, R10 ;  /* 0x0000000d0b0b7223 */ /* 0x000fce000000000a */
.L_x_170:
[----:B------:R-:W-:Y:S05]  /*2b00*/  BSYNC.RECONVERGENT B0 ;  /* 0x0000000000007941 */ /* 0x000fea0003800200 */
.L_x_168:
[----:B------:R-:W-:Y:S01]  /*2b10*/  LOP3.LUT R16, R23, 0x1, RZ, 0xc0, !PT ;  /* 0x0000000117107812 */ /* 0x000fe200078ec0ff */
[----:B------:R-:W-:Y:S02]  /*2b20*/  IMAD.MOV.U32 R10, RZ, RZ, 0x37cbac00 ;  /* 0x37cbac00ff0a7424 */ /* 0x000fe400078e00ff */
[----:B------:R-:W-:Y:S01]  /*2b30*/  FMUL R13, R12, R12 ;  /* 0x0000000c0c0d7220 */ /* 0x000fe20000400000 */
[----:B------:R-:W-:Y:S01]  /*2b40*/  HFMA2 R17, -RZ, RZ, 1.541015625, -0.052001953125 ;  /* 0x3e2aaaa8ff117431 */ /* 0x000fe200000001ff */
[----:B------:R-:W-:Y:S01]  /*2b50*/  ISETP.NE.U32.AND P0, PT, R16, 0x1, PT ;  /* 0x000000011000780c */ /* 0x000fe20003f05070 */
[----:B------:R-:W-:Y:S02]  /*2b60*/  IMAD.MOV.U32 R16, RZ, RZ, 0x3c0885e4 ;  /* 0x3c0885e4ff107424 */ /* 0x000fe400078e00ff */
[----:B------:R-:W-:Y:S01]  /*2b70*/  FFMA R10, R13, R10, -0.0013887860113754868507 ;  /* 0xbab607ed0d0a7423 */ /* 0x000fe2000000000a */
[----:B------:R-:W-:Y:S01]  /*2b80*/  VIADD R23, R23, 0x1 ;  /* 0x0000000117177836 */ /* 0x000fe20000000000 */
[----:B------:R-:W-:Y:S01]  /*2b90*/  FSEL R12, R12, 1, !P0 ;  /* 0x3f8000000c0c7808 */ /* 0x000fe20004000000 */
[----:B------:R-:W-:Y:S01]  /*2ba0*/  FMUL R22, R22, R11 ;  /* 0x0000000b16167220 */ /* 0x000fe20000400000 */
[----:B------:R-:W-:-:S02]  /*2bb0*/  FSEL R16, R16, 0.041666727513074874878, !P0 ;  /* 0x3d2aaabb10107808 */ /* 0x000fc40004000000 */
[----:B------:R-:W-:Y:S02]  /*2bc0*/  FSEL R10, R10, -0.00019574658654164522886, P0 ;  /* 0xb94d41530a0a7808 */ /* 0x000fe40000000000 */
[----:B------:R-:W-:Y:S02]  /*2bd0*/  FSEL R17, -R17, -0.4999999701976776123, !P0 ;  /* 0xbeffffff11117808 */ /* 0x000fe40004000100 */
[----:B------:R-:W-:Y:S01]  /*2be0*/  LOP3.LUT P1, RZ, R23, 0x2, RZ, 0xc0, !PT ;  /* 0x0000000217ff7812 */ /* 0x000fe2000782c0ff */
        /* <DEDUP_REMOVED lines=8> */
[----:B------:R-:W-:-:S04]  /*2c70*/  FFMA R13, R25, R24, R10 ;  /* 0x00000018190d7223 */ /* 0x000fc8000000000a */
[----:B------:R-:W-:Y:S01]  /*2c80*/  FFMA R29, R13, -R22, R4 ;  /* 0x800000160d1d7223 */ /* 0x000fe20000000004 */
        /* <DEDUP_REMOVED lines=8> */
[----:B------:R-:W5:Y:S04]  /*2d10*/  LDG.E R27, desc[UR10][R32.64] ;  /* 0x0000000a201b7981 */ /* 0x000f68000c1e1900 */
[----:B------:R-:W5:Y:S04]  /*2d20*/  LDG.E R10, desc[UR10][R6.64] ;  /* 0x0000000a060a7981 */ /* 0x000f68000c1e1900 */
[----:B------:R-:W5:Y:S01]  /*2d30*/  LDG.E R13, desc[UR10][R12.64] ;  /* 0x0000000a0c0d7981 */ /* 0x000f62000c1e1900 */
[----:B------:R-:W-:Y:S01]  /*2d40*/  BSSY.RECONVERGENT B0, `(.L_x_171) ;  /* 0x0000048000007945 */ /* 0x000fe20003800200 */
[C---:B--2---:R-:W-:Y:S01]  /*2d50*/  FMUL R34, R23.reuse, 0.63661974668502807617 ;  /* 0x3f22f98317227820 */ /* 0x044fe20000400000 */
[----:B------:R-:W-:-:S05]  /*2d60*/  FSETP.GE.AND P0, PT, |R23|, 105615, PT ;  /* 0x47ce47801700780b */ /* 0x000fca0003f06200 */
[----:B------:R-:W0:Y:S01]  /*2d70*/  F2I.NTZ R34, R34 ;  /* 0x0000002200227305 */ /* 0x000e220000203100 */
[----:B---3--:R-:W-:-:S04]  /*2d80*/  FMUL R31, R22, R31 ;  /* 0x0000001f161f7220 */ /* 0x008fc80000400000 */
[----:B----4-:R-:W-:-:S04]  /*2d90*/  FMUL R31, R31, R4 ;  /* 0x000000041f1f7220 */ /* 0x010fc80000400000 */
[----:B------:R-:W-:-:S04]  /*2da0*/  FMUL R22, R4, R31 ;  /* 0x0000001f04167220 */ /* 0x000fc80000400000 */
[----:B------:R-:W-:Y:S01]  /*2db0*/  FMUL R22, R22, R11 ;  /* 0x0000000b16167220 */ /* 0x000fe20000400000 */
[----:B0-----:R-:W-:Y:S01]  /*2dc0*/  I2FP.F32.S32 R24, R34 ;  /* 0x0000002200187245 */ /* 0x001fe20000201400 */
[----:B-----5:R-:W-:Y:S01]  /*2dd0*/  FMUL R10, R27, R10 ;  /* 0x0000000a1b0a7220 */ /* 0x020fe20000400000 */
[----:B------:R-:W-:-:S03]  /*2de0*/  IMAD.MOV.U32 R26, RZ, RZ, R34 ;  /* 0x000000ffff1a7224 */ /* 0x000fc600078e0022 */
[----:B-1----:R-:W-:Y:S01]  /*2df0*/  FFMA R29, R24, -1.5707962512969970703, R23 ;  /* 0xbfc90fda181d7823 */ /* 0x002fe20000000017 */
[----:B------:R-:W-:-:S03]  /*2e00*/  FMUL R13, R10, R13 ;  /* 0x0000000d0a0d7220 */ /* 0x000fc60000400000 */
        /* <DEDUP_REMOVED lines=8> */
[----:B------:R-:W-:Y:S01]  /*2e90*/  IMAD.SHL.U32 R10, R23, 0x100, RZ ;  /* 0x00000100170a7824 */ /* 0x000fe200078e00ff */
[----:B------:R-:W-:Y:S01]  /*2ea0*/  MOV R24, RZ ;  /* 0x000000ff00187202 */ /* 0x000fe20000000f00 */
[----:B------:R-:W-:Y:S01]  /*2eb0*/  IMAD.MOV.U32 R12, RZ, RZ, R1 ;  /* 0x000000ffff0c7224 */ /* 0x000fe200078e0001 */
[----:B------:R-:W0:Y:S02]  /*2ec0*/  LDCU.64 UR6, c[0x4][0x8] ;  /* 0x01000100ff0677ac */ /* 0x000e240008000a00 */
[----:B------:R-:W-:Y:S01]  /*2ed0*/  LOP3.LUT R27, R10, 0x80000000, RZ, 0xfc, !PT ;  /* 0x800000000a1b7812 */ /* 0x000fe200078efcff */
[----:B------:R-:W-:Y:S01]  /*2ee0*/  UMOV UR5, URZ ;  /* 0x000000ff00057c82 */ /* 0x000fe20008000000 */
[----:B------:R-:W-:-:S05]  /*2ef0*/  UMOV UR4, URZ ;  /* 0x000000ff00047c82 */ /* 0x000fca0008000000 */
.L_x_173:
        /* <DEDUP_REMOVED lines=44> */
.L_x_172:
[----:B------:R-:W-:Y:S05]  /*31c0*/  BSYNC.RECONVERGENT B0 ;  /* 0x0000000000007941 */ /* 0x000fea0003800200 */
.L_x_171:
[----:B------:R-:W-:Y:S02]  /*31d0*/  IMAD.MOV.U32 R12, RZ, RZ, 0x37cbac00 ;  /* 0x37cbac00ff0c7424 */ /* 0x000fe400078e00ff */
[----:B------:R-:W-:Y:S01]  /*31e0*/  FMUL R27, R24, R24 ;  /* 0x00000018181b7220 */ /* 0x000fe20000400000 */
[C---:B------:R-:W-:Y:S01]  /*31f0*/  LOP3.LUT R11, R34.reuse, 0x1, RZ, 0xc0, !PT ;  /* 0x00000001220b7812 */ /* 0x040fe200078ec0ff */
[----:B------:R-:W-:Y:S01]  /*3200*/  VIADD R29, R34, 0x1 ;  /* 0x00000001221d7836 */ /* 0x000fe20000000000 */
[----:B------:R-:W-:Y:S01]  /*3210*/  BSSY.RECONVERGENT B0, `(.L_x_174) ;  /* 0x0000049000007945 */ /* 0x000fe20003800200 */
[----:B------:R-:W-:Y:S01]  /*3220*/  FFMA R10, R27, R12, -0.0013887860113754868507 ;  /* 0xbab607ed1b0a7423 */ /* 0x000fe2000000000c */
[----:B------:R-:W-:Y:S02]  /*3230*/  ISETP.NE.U32.AND P1, PT, R11, 0x1, PT ;  /* 0x000000010b00780c */ /* 0x000fe40003f25070 */
[----:B------:R-:W-:Y:S02]  /*3240*/  MOV R11, 0x3c0885e4 ;  /* 0x3c0885e4000b7802 */ /* 0x000fe40000000f00 */
[----:B------:R-:W-:-:S02]  /*3250*/  FSEL R10, R10, -0.00019574658654164522886, P1 ;  /* 0xb94d41530a0a7808 */ /* 0x000fc40000800000 */
[----:B------:R-:W-:Y:S02]  /*3260*/  FSEL R34, R11, 0.041666727513074874878, !P1 ;  /* 0x3d2aaabb0b227808 */ /* 0x000fe40004800000 */
[----:B------:R-:W-:Y:S02]  /*3270*/  LOP3.LUT P2, RZ, R29, 0x2, RZ, 0xc0, !PT ;  /* 0x000000021dff7812 */ /* 0x000fe4000784c0ff */
[----:B------:R-:W-:Y:S01]  /*3280*/  FSEL R24, R24, 1, !P1 ;  /* 0x3f80000018187808 */ /* 0x000fe20004800000 */
[----:B------:R-:W-:Y:S01]  /*3290*/  FFMA R34, R27, R10, R34 ;  /* 0x0000000a1b227223 */ /* 0x000fe20000000022 */
[----:B------:R-:W-:-:S05]  /*32a0*/  IMAD.MOV.U32 R10, RZ, RZ, 0x3e2aaaa8 ;  /* 0x3e2aaaa8ff0a7424 */ /* 0x000fca00078e00ff */
[----:B------:R-:W-:-:S05]  /*32b0*/  FSEL R36, -R10, -0.4999999701976776123, !P1 ;  /* 0xbeffffff0a247808 */ /* 0x000fca0004800100 */
[C---:B------:R-:W-:Y:S01]  /*32c0*/  FFMA R34, R27.reuse, R34, R36 ;  /* 0x000000221b227223 */ /* 0x040fe20000000024 */
[----:B------:R-:W-:-:S04]  /*32d0*/  FFMA R27, R27, R24, RZ ;  /* 0x000000181b1b7223 */ /* 0x000fc800000000ff */
[----:B------:R-:W-:-:S04]  /*32e0*/  FFMA R27, R27, R34, R24 ;  /* 0x000000221b1b7223 */ /* 0x000fc80000000018 */
[----:B------:R-:W-:-:S04]  /*32f0*/  @P2 FADD R27, RZ, -R27 ;  /* 0x8000001bff1b2221 */ /* 0x000fc80000000000 */
[----:B------:R-:W-:-:S04]  /*3300*/  FMUL R24, R27, R2 ;  /* 0x000000021b187220 */ /* 0x000fc80000400000 */
[----:B------:R-:W-:Y:S01]  /*3310*/  FMUL R24, R5, R24 ;  /* 0x0000001805187220 */ /* 0x000fe20000400000 */
        /* <DEDUP_REMOVED lines=12> */
.L_x_176:
        /* <DEDUP_REMOVED lines=39> */
[----:B------:R-:W-:-:S04]  /*3650*/  IMAD.MOV R23, RZ, RZ, -R26 ;  /* 0x000000ffff177224 */ /* 0x000fc800078e0a1a */
[----:B------:R-:W-:Y:S01]  /*3660*/  @!P1 IMAD.MOV.U32 R26, RZ, RZ, R23 ;  /* 0x000000ffff1a9224 */ /* 0x000fe200078e0017 */
[----:B0-----:R-:W-:-:S06]  /*3670*/  DMUL R4, R4, UR4 ;  /* 0x0000000404047c28 */ /* 0x001fcc0008000000 */
[----:B------:R-:W0:Y:S02]  /*3680*/  F2F.F32.F64 R29, R4 ;  /* 0x00000004001d7310 */ /* 0x000e240000301000 */
[----:B0-----:R-:W-:-:S07]  /*3690*/  FSEL R4, -R29, R29, !P0 ;  /* 0x0000001d1d047208 */ /* 0x001fce0004000100 */
.L_x_175:
[----:B------:R-:W-:Y:S05]  /*36a0*/  BSYNC.RECONVERGENT B0 ;  /* 0x0000000000007941 */ /* 0x000fea0003800200 */
.L_x_174:
[----:B------:R-:W-:Y:S01]  /*36b0*/  FMUL R31, R4, R4 ;  /* 0x00000004041f7220 */ /* 0x000fe20000400000 */
[C---:B------:R-:W-:Y:S01]  /*36c0*/  LOP3.LUT R23, R26.reuse, 0x1, RZ, 0xc0, !PT ;  /* 0x000000011a177812 */ /* 0x040fe200078ec0ff */
[----:B------:R-:W-:Y:S01]  /*36d0*/  IMAD.MOV.U32 R27, RZ, RZ, 0x3d2aaabb ;  /* 0x3d2aaabbff1b7424 */ /* 0x000fe200078e00ff */
[----:B------:R-:W-:Y:S01]  /*36e0*/  MOV R29, 0x3effffff ;  /* 0x3effffff001d7802 */ /* 0x000fe20000000f00 */
[----:B------:R-:W-:Y:S01]  /*36f0*/  FFMA R5, R31, R12, -0.0013887860113754868507 ;  /* 0xbab607ed1f057423 */ /* 0x000fe2000000000c */
[----:B------:R-:W-:Y:S02]  /*3700*/  ISETP.NE.U32.AND P0, PT, R23, 0x1, PT ;  /* 0x000000011700780c */ /* 0x000fe40003f05070 */
[----:B------:R-:W-:Y:S02]  /*3710*/  LOP3.LUT P1, RZ, R26, 0x2, RZ, 0xc0, !PT ;  /* 0x000000021aff7812 */ /* 0x000fe4000782c0ff */
[----:B------:R-:W-:Y:S02]  /*3720*/  FSEL R34, R5, -0.00019574658654164522886, !P0 ;  /* 0xb94d415305227808 */ /* 0x000fe40004000000 */
[----:B------:R-:W-:-:S02]  /*3730*/  FSEL R36, R27, 0.0083327032625675201416, !P0 ;  /* 0x3c0885e41b247808 */ /* 0x000fc40004000000 */
        /* <DEDUP_REMOVED lines=9> */
[----:B------:R-:W-:-:S04]  /*37d0*/  FFMA R23, -R30, R23, R24 ;  /* 0x000000171e177223 */ /* 0x000fc80000000118 */
[----:B------:R-:W-:Y:S02]  /*37e0*/  FFMA R13, -R22, R23, R13 ;  /* 0x00000017160d7223 */ /* 0x000fe4000000010d */
[----:B------:R-:W1:Y:S01]  /*37f0*/  LDC.64 R22, c[0x0][0x408] ;  /* 0x00010200ff167b82 */ /* 0x000e620000000a00 */
[----:B0-----:R-:W-:-:S05]  /*3800*/  IMAD.WIDE.U32 R4, R0, 0x4, R4 ;  /* 0x0000000400047825 */ /* 0x001fca00078e0004 */
[----:B------:R0:W-:Y:S04]  /*3810*/  STG.E desc[UR10][R4.64], R13 ;  /* 0x0000000d04007986 */ /* 0x0001e8000c10190a */
[----:B------:R-:W2:Y:S04]  /*3820*/  LDG.E R15, desc[UR10][R14.64] ;  /* 0x0000000a0e0f7981 */ /* 0x000ea8000c1e1900 */
[----:B------:R-:W3:Y:S04]  /*3830*/  LDG.E R20, desc[UR10][R20.64] ;  /* 0x0000000a14147981 */ /* 0x000ee8000c1e1900 */
[----:B------:R-:W3:Y:S01]  /*3840*/  LDG.E R19, desc[UR10][R18.64] ;  /* 0x0000000a12137981 */ /* 0x000ee2000c1e1900 */
[----:B-1----:R-:W-:-:S03]  /*3850*/  IMAD.WIDE.U32 R22, R0, 0x4, R22 ;  /* 0x0000000400167825 */ /* 0x002fc600078e0016 */
[----:B------:R-:W4:Y:S04]  /*3860*/  LDG.E R32, desc[UR10][R32.64] ;  /* 0x0000000a20207981 */ /* 0x000f28000c1e1900 */
[----:B------:R-:W4:Y:S04]  /*3870*/  LDG.E R7, desc[UR10][R6.64] ;  /* 0x0000000a06077981 */ /* 0x000f28000c1e1900 */
[----:B------:R-:W5:Y:S04]  /*3880*/  LDG.E R9, desc[UR10][R8.64] ;  /* 0x0000000a08097981 */ /* 0x000f68000c1e1900 */
[----:B------:R-:W5:Y:S01]  /*3890*/  LDG.E R22, desc[UR10][R22.64] ;  /* 0x0000000a16167981 */ /* 0x000f62000c1e1900 */
[----:B------:R-:W-:Y:S01]  /*38a0*/  BSSY.RECONVERGENT B0, `(.L_x_177) ;  /* 0x0000047000007945 */ /* 0x000fe20003800200 */
[C---:B--2---:R-:W-:Y:S01]  /*38b0*/  FMUL R24, R15.reuse, 0.63661974668502807617 ;  /* 0x3f22f9830f187820 */ /* 0x044fe20000400000 */
[----:B------:R-:W-:-:S03]  /*38c0*/  FSETP.GE.AND P0, PT, |R15|, 105615, PT ;  /* 0x47ce47800f00780b */ /* 0x000fc60003f06200 */
[----:B0-----:R-:W0:Y:S01]  /*38d0*/  F2I.NTZ R13, R24 ;  /* 0x00000018000d7305 */ /* 0x001e220000203100 */
[----:B---3--:R-:W-:Y:S01]  /*38e0*/  FMUL R20, R20, R19 ;  /* 0x0000001314147220 */ /* 0x008fe20000400000 */
[----:B----4-:R-:W-:Y:S01]  /*38f0*/  FMUL R19, R32, R7 ;  /* 0x0000000720137220 */ /* 0x010fe20000400000 */
[----:B0-----:R-:W-:Y:S02]  /*3900*/  I2FP.F32.S32 R14, R13 ;  /* 0x0000000d000e7245 */ /* 0x001fe40000201400 */
[----:B-----5:R-:W-:-:S03]  /*3910*/  FMUL R18, R20, R9 ;  /* 0x0000000914127220 */ /* 0x020fc60000400000 */
[C---:B------:R-:W-:Y:S01]  /*3920*/  FFMA R31, R14.reuse, -1.5707962512969970703, R15 ;  /* 0xbfc90fda0e1f7823 */ /* 0x040fe2000000000f */
[----:B------:R-:W-:Y:S01]  /*3930*/  FMUL R19, R19, R22 ;  /* 0x0000001613137220 */ /* 0x000fe20000400000 */
[----:B------:R-:W-:Y:S01]  /*3940*/  FMUL R18, R9, R18 ;  /* 0x0000001209127220 */ /* 0x000fe20000400000 */
[----:B------:R-:W-:Y:S02]  /*3950*/  IMAD.MOV.U32 R22, RZ, RZ, R13 ;  /* 0x000000ffff167224 */ /* 0x000fe400078e000d */
        /* <DEDUP_REMOVED lines=15> */
.L_x_179:
        /* <DEDUP_REMOVED lines=38> */
[----:B------:R-:W0:Y:S01]  /*3cb0*/  I2F.F64.S64 R6, R6 ;  /* 0x0000000600067312 */ /* 0x000e220000301c00 */
[----:B------:R-:W-:-:S04]  /*3cc0*/  IMAD.MOV R8, RZ, RZ, -R13 ;  /* 0x000000ffff087224 */ /* 0x000fc800078e0a0d */
[----:B------:R-:W-:Y:S01]  /*3cd0*/  @!P1 IMAD.MOV.U32 R13, RZ, RZ, R8 ;  /* 0x000000ffff0d9224 */ /* 0x000fe200078e0008 */
[----:B0-----:R-:W-:-:S10]  /*3ce0*/  DMUL R20, R6, UR4 ;  /* 0x0000000406147c28 */ /* 0x001fd40008000000 */
[----:B------:R-:W0:Y:S02]  /*3cf0*/  F2F.F32.F64 R20, R20 ;  /* 0x0000001400147310 */ /* 0x000e240000301000 */
[----:B0-----:R-:W-:-:S07]  /*3d00*/  FSEL R6, -R20, R20, !P2 ;  /* 0x0000001414067208 */ /* 0x001fce0005000100 */
.L_x_178:
[----:B------:R-:W-:Y:S05]  /*3d10*/  BSYNC.RECONVERGENT B0 ;  /* 0x0000000000007941 */ /* 0x000fea0003800200 */
.L_x_177:
[C---:B------:R-:W-:Y:S01]  /*3d20*/  LOP3.LUT R8, R13.reuse, 0x1, RZ, 0xc0, !PT ;  /* 0x000000010d087812 */ /* 0x040fe200078ec0ff */
[----:B------:R-:W-:Y:S01]  /*3d30*/  FMUL R7, R6, R6 ;  /* 0x0000000606077220 */ /* 0x000fe20000400000 */
[----:B------:R-:W-:Y:S01]  /*3d40*/  LOP3.LUT P2, RZ, R13, 0x2, RZ, 0xc0, !PT ;  /* 0x000000020dff7812 */ /* 0x000fe2000784c0ff */
[----:B------:R-:W-:Y:S01]  /*3d50*/  BSSY.RECONVERGENT B0, `(.L_x_180) ;  /* 0x0000046000007945 */ /* 0x000fe20003800200 */
[----:B------:R-:W-:Y:S01]  /*3d60*/  ISETP.NE.U32.AND P1, PT, R8, 0x1, PT ;  /* 0x000000010800780c */ /* 0x000fe20003f25070 */
[----:B------:R-:W-:-:S03]  /*3d70*/  FFMA R8, R7, R12, -0.0013887860113754868507 ;  /* 0xbab607ed07087423 */ /* 0x000fc6000000000c */
[----:B------:R-:W-:Y:S02]  /*3d80*/  FSEL R20, R27, 0.0083327032625675201416, !P1 ;  /* 0x3c0885e41b147808 */ /* 0x000fe40004800000 */
[----:B------:R-:W-:Y:S02]  /*3d90*/  FSEL R8, R8, -0.00019574658654164522886, !P1 ;  /* 0xb94d415308087808 */ /* 0x000fe40004800000 */
[----:B------:R-:W-:Y:S02]  /*3da0*/  FSEL R6, R6, 1, P1 ;  /* 0x3f80000006067808 */ /* 0x000fe40000800000 */
[----:B------:R-:W-:Y:S01]  /*3db0*/  FSEL R29, -R29, -0.16666662693023681641, !P1 ;  /* 0xbe2aaaa81d1d7808 */ /* 0x000fe20004800100 */
[C---:B------:R-:W-:Y:S02]  /*3dc0*/  FFMA R8, R7.reuse, R8, R20 ;  /* 0x0000000807087223 */ /* 0x040fe40000000014 */
[C---:B------:R-:W-:Y:S02]  /*3dd0*/  FFMA R9, R7.reuse, R6, RZ ;  /* 0x0000000607097223 */ /* 0x040fe400000000ff */
[----:B------:R-:W-:-:S04]  /*3de0*/  FFMA R8, R7, R8, R29 ;  /* 0x0000000807087223 */ /* 0x000fc8000000001d */
        /* <DEDUP_REMOVED lines=16> */
.L_x_182:
        /* <DEDUP_REMOVED lines=38> */
[----:B------:R-:W-:-:S05]  /*4150*/  LEA.HI R22, R6, R7, RZ, 0x1 ;  /* 0x0000000706167211 */ /* 0x000fca00078f08ff */
[----:B------:R-:W-:-:S04]  /*4160*/  IMAD.MOV R2, RZ, RZ, -R22 ;  /* 0x000000ffff027224 */ /* 0x000fc800078e0a16 */
[----:B------:R-:W-:Y:S01]  /*4170*/  @!P1 IMAD.MOV.U32 R22, RZ, RZ, R2 ;  /* 0x000000ffff169224 */ /* 0x000fe200078e0002 */
[----:B-1----:R-:W-:-:S10]  /*4180*/  DMUL R8, R20, UR4 ;  /* 0x0000000414087c28 */ /* 0x002fd40008000000 */
[----:B------:R-:W0:Y:S02]  /*4190*/  F2F.F32.F64 R8, R8 ;  /* 0x0000000800087310 */ /* 0x000e240000301000 */
[----:B0-----:R-:W-:-:S07]  /*41a0*/  FSEL R14, -R8, R8, !P0 ;  /* 0x00000008080e7208 */ /* 0x001fce0004000100 */
.L_x_181:
[----:B------:R-:W-:Y:S05]  /*41b0*/  BSYNC.RECONVERGENT B0 ;  /* 0x0000000000007941 */ /* 0x000fea0003800200 */
.L_x_180:
[----:B------:R-:W-:Y:S01]  /*41c0*/  FMUL R13, R14, R14 ;  /* 0x0000000e0e0d7220 */ /* 0x000fe20000400000 */
[C---:B------:R-:W-:Y:S01]  /*41d0*/  LOP3.LUT R2, R22.reuse, 0x1, RZ, 0xc0, !PT ;  /* 0x0000000116027812 */ /* 0x040fe200078ec0ff */
[----:B------:R-:W0:Y:S01]  /*41e0*/  LDC.64 R6, c[0x0][0x400] ;  /* 0x00010000ff067b82 */ /* 0x000e220000000a00 */
[----:B------:R-:W-:Y:S01]  /*41f0*/  IADD3 R22, PT, PT, R22, 0x1, RZ ;  /* 0x0000000116167810 */ /* 0x000fe20007ffe0ff */
[----:B------:R-:W-:Y:S01]  /*4200*/  FFMA R12, R13, R12, -0.0013887860113754868507 ;  /* 0xbab607ed0d0c7423 */ /* 0x000fe2000000000c */
[----:B------:R-:W-:Y:S02]  /*4210*/  ISETP.NE.U32.AND P0, PT, R2, 0x1, PT ;  /* 0x000000010200780c */ /* 0x000fe40003f05070 */
[----:B------:R-:W-:Y:S02]  /*4220*/  LOP3.LUT P1, RZ, R22, 0x2, RZ, 0xc0, !PT ;  /* 0x0000000216ff7812 */ /* 0x000fe4000782c0ff */
[----:B------:R-:W-:Y:S01]  /*4230*/  FSEL R2, R11, 0.041666727513074874878, !P0 ;  /* 0x3d2aaabb0b027808 */ /* 0x000fe20004000000 */
[----:B------:R-:W1:Y:S01]  /*4240*/  LDC.64 R8, c[0x0][0x3d0] ;  /* 0x0000f400ff087b82 */ /* 0x000e620000000a00 */
[----:B------:R-:W-:-:S02]  /*4250*/  FSEL R12, R12, -0.00019574658654164522886, P0 ;  /* 0xb94d41530c0c7808 */ /* 0x000fc40000000000 */
[----:B------:R-:W-:-:S03]  /*4260*/  FSEL R10, -R10, -0.4999999701976776123, !P0 ;  /* 0xbeffffff0a0a7808 */ /* 0x000fc60004000100 */
[----:B------:R-:W-:Y:S01]  /*4270*/  FFMA R12, R13, R12, R2 ;  /* 0x0000000c0d0c7223 */ /* 0x000fe20000000002 */
[----:B------:R-:W-:-:S03]  /*4280*/  FSEL R2, R14, 1, !P0 ;  /* 0x3f8000000e027808 */ /* 0x000fc60004000000 */
[C---:B------:R-:W-:Y:S02]  /*4290*/  FFMA R10, R13.reuse, R12, R10 ;  /* 0x0000000c0d0a7223 */ /* 0x040fe4000000000a */
[----:B------:R-:W-:-:S04]  /*42a0*/  FFMA R13, R13, R2, RZ ;  /* 0x000000020d0d7223 */ /* 0x000fc800000000ff */
[----:B------:R-:W-:Y:S01]  /*42b0*/  FFMA R2, R13, R10, R2 ;  /* 0x0000000a0d027223 */ /* 0x000fe20000000002 */
[----:B0-----:R-:W-:-:S04]  /*42c0*/  IMAD.WIDE.U32 R6, R0, 0x4, R6 ;  /* 0x0000000400067825 */ /* 0x001fc800078e0006 */
[----:B------:R-:W-:-:S04]  /*42d0*/  @P1 FADD R2, RZ, -R2 ;  /* 0x80000002ff021221 */ /* 0x000fc80000000000 */
[----:B------:R-:W-:Y:S01]  /*42e0*/  FMUL R2, R2, R3 ;  /* 0x0000000302027220 */ /* 0x000fe20000400000 */
[----:B-1----:R-:W-:Y:S02]  /*42f0*/  IMAD.WIDE.U32 R10, R0, 0x4, R8 ;  /* 0x00000004000a7825 */ /* 0x002fe400078e0008 */
[----:B------:R-:W0:Y:S02]  /*4300*/  LDC.64 R8, c[0x0][0x3b8] ;  /* 0x0000ee00ff087b82 */ /* 0x000e240000000a00 */
[----:B------:R-:W-:-:S04]  /*4310*/  FFMA R2, R28, R2, R25 ;  /* 0x000000021c027223 */ /* 0x000fc80000000019 */
[----:B------:R-:W-:Y:S02]  /*4320*/  FFMA R19, -R18, R2, R19 ;  /* 0x0000000212137223 */ /* 0x000fe40000000113 */
[----:B------:R-:W1:Y:S03]  /*4330*/  LDC.64 R2, c[0x0][0x3b0] ;  /* 0x0000ec00ff027b82 */ /* 0x000e660000000a00 */
[----:B------:R-:W-:Y:S04]  /*4340*/  STG.E desc[UR10][R6.64], R19 ;  /* 0x0000001306007986 */ /* 0x000fe8000c10190a */
[----:B------:R-:W2:Y:S04]  /*4350*/  LDG.E R17, desc[UR10][R16.64] ;  /* 0x0000000a10117981 */ /* 0x000ea8000c1e1900 */
[----:B------:R-:W2:Y:S01]  /*4360*/  LDG.E R10, desc[UR10][R10.64] ;  /* 0x0000000a0a0a7981 */ /* 0x000ea2000c1e1900 */
[----:B-1----:R-:W-:-:S04]  /*4370*/  IMAD.WIDE.U32 R2, R0, 0x4, R2 ;  /* 0x0000000400027825 */ /* 0x002fc800078e0002 */
[----:B--2---:R-:W-:-:S05]  /*4380*/  FADD R13, R10, R17 ;  /* 0x000000110a0d7221 */ /* 0x004fca0000000000 */
[----:B------:R-:W-:Y:S04]  /*4390*/  STG.E desc[UR10][R2.64], R13 ;  /* 0x0000000d02007986 */ /* 0x000fe8000c10190a */
[----:B------:R-:W2:Y:S04]  /*43a0*/  LDG.E R4, desc[UR10][R4.64] ;  /* 0x0000000a04047981 */ /* 0x000ea8000c1e1900 */
[----:B------:R-:W2:Y:S01]  /*43b0*/  LDG.E R15, desc[UR10][R6.64] ;  /* 0x0000000a060f7981 */ /* 0x000ea2000c1e1900 */
[----:B0-----:R-:W-:-:S04]  /*43c0*/  IMAD.WIDE.U32 R8, R0, 0x4, R8 ;  /* 0x0000000400087825 */ /* 0x001fc800078e0008 */
[----:B--2---:R-:W-:-:S05]  /*43d0*/  FADD R15, R4, R15 ;  /* 0x0000000f040f7221 */ /* 0x004fca0000000000 */
[----:B------:R-:W-:Y:S01]  /*43e0*/  STG.E desc[UR10][R8.64], R15 ;  /* 0x0000000f08007986 */ /* 0x000fe2000c10190a */
[----:B------:R-:W-:Y:S05]  /*43f0*/  EXIT ;  /* 0x000000000000794d */ /* 0x000fea0003800000 */
        .weak           $__internal_10_$__cuda_sm20_div_rn_f64_full
        .type           $__internal_10_$__cuda_sm20_div_rn_f64_full,@function
        .size           $__internal_10_$__cuda_sm20_div_rn_f64_full,($__internal_11_$__cuda_sm20_sqrt_rn_f32_slowpath - $__internal_10_$__cuda_sm20_div_rn_f64_full)
$__internal_10_$__cuda_sm20_div_rn_f64_full:
[----:B------:R-:W-:Y:S01]  /*4400*/  IMAD.MOV.U32 R5, RZ, RZ, 0x3ff60000 ;  /* 0x3ff60000ff057424 */ /* 0x000fe200078e00ff */
[----:B------:R-:W-:Y:S01]  /*4410*/  MOV R7, R19 ;  /* 0x0000001300077202 */ /* 0x000fe20000000f00 */
[----:B------:R-:W-:Y:S01]  /*4420*/  IMAD.MOV.U32 R4, RZ, RZ, 0x0 ;  /* 0x00000000ff047424 */ /* 0x000fe200078e00ff */
[----:B------:R-:W-:Y:S01]  /*4430*/  MOV R22, 0x40400000 ;  /* 0x4040000000167802 */ /* 0x000fe20000000f00 */
[----:B------:R-:W0:Y:S01]  /*4440*/  MUFU.RCP64H R9, R5 ;  /* 0x0000000500097308 */ /* 0x000e220000001800 */
[----:B------:R-:W-:Y:S01]  /*4450*/  IMAD.MOV.U32 R8, RZ, RZ, 0x1 ;  /* 0x00000001ff087424 */ /* 0x000fe200078e00ff */
[C---:B------:R-:W-:Y:S01]  /*4460*/  FSETP.GEU.AND P1, PT, |R7|.reuse, 1.469367938527859385e-39, PT ;  /* 0x001000000700780b */ /* 0x040fe20003f2e200 */
[----:B------:R-:W-:Y:S01]  /*4470*/  IMAD.MOV.U32 R13, RZ, RZ, 0x1ca00000 ;  /* 0x1ca00000ff0d7424 */ /* 0x000fe200078e00ff */
[----:B------:R-:W-:Y:S01]  /*4480*/  LOP3.LUT R11, R7, 0x7ff00000, RZ, 0xc0, !PT ;  /* 0x7ff00000070b7812 */ /* 0x000fe200078ec0ff */
[----:B------:R-:W-:Y:S01]  /*4490*/  IMAD.MOV.U32 R6, RZ, RZ, R18 ;  /* 0x000000ffff067224 */ /* 0x000fe200078e0012 */
[----:B------:R-:W-:Y:S01]  /*44a0*/  BSSY.RECONVERGENT B2, `(.L_x_183) ;  /* 0x0000043000027945 */ /* 0x000fe20003800200 */
[----:B------:R-:W-:Y:S01]  /*44b0*/  VIADD R24, R22, 0xffffffff ;  /* 0xffffffff16187836 */ /* 0x000fe20000000000 */
[----:B------:R-:W-:Y:S01]  /*44c0*/  ISETP.GE.U32.AND P0, PT, R11, 0x40400000, PT ;  /* 0x404000000b00780c */ /* 0x000fe20003f06070 */
[----:B------:R-:W-:-:S03]  /*44d0*/  IMAD.MOV.U32 R15, RZ, RZ, R11 ;  /* 0x000000ffff0f7224 */ /* 0x000fc600078e000b */
[----:B------:R-:W-:Y:S01]  /*44e0*/  SEL R13, R13, 0x63400000, !P0 ;  /* 0x634000000d0d7807 */ /* 0x000fe20004000000 */
[----:B0-----:R-:W-:-:S08]  /*44f0*/  DFMA R16, R8, -R4, 1 ;  /* 0x3ff000000810742b */ /* 0x001fd00000000804 */
[----:B------:R-:W-:-:S08]  /*4500*/  DFMA R16, R16, R16, R16 ;  /* 0x000000101010722b */ /* 0x000fd00000000010 */
[----:B------:R-:W-:Y:S01]  /*4510*/  DFMA R18, R8, R16, R8 ;  /* 0x000000100812722b */ /* 0x000fe20000000008 */
[C-C-:B------:R-:W-:Y:S01]  /*4520*/  @!P1 LOP3.LUT R16, R13.reuse, 0x80000000, R7.reuse, 0xf8, !PT ;  /* 0x800000000d109812 */ /* 0x140fe200078ef807 */
[----:B------:R-:W-:Y:S01]  /*4530*/  IMAD.MOV.U32 R8, RZ, RZ, R6 ;  /* 0x000000ffff087224 */ /* 0x000fe200078e0006 */
[----:B------:R-:W-:Y:S02]  /*4540*/  LOP3.LUT R9, R13, 0x800fffff, R7, 0xf8, !PT ;  /* 0x800fffff0d097812 */ /* 0x000fe400078ef807 */
[----:B------:R-:W-:Y:S01]  /*4550*/  @!P1 LOP3.LUT R17, R16, 0x100000, RZ, 0xfc, !PT ;  /* 0x0010000010119812 */ /* 0x000fe200078efcff */
[----:B------:R-:W-:Y:S02]  /*4560*/  @!P1 IMAD.MOV.U32 R16, RZ, RZ, RZ ;  /* 0x000000ffff109224 */ /* 0x000fe400078e00ff */
[----:B------:R-:W-:-:S04]  /*4570*/  DFMA R20, R18, -R4, 1 ;  /* 0x3ff000001214742b */ /* 0x000fc80000000804 */
[----:B------:R-:W-:-:S04]  /*4580*/  @!P1 DFMA R8, R8, 2, -R16 ;  /* 0x400000000808982b */ /* 0x000fc80000000810 */
[----:B------:R-:W-:-:S06]  /*4590*/  DFMA R20, R18, R20, R18 ;  /* 0x000000141214722b */ /* 0x000fcc0000000012 */
[----:B------:R-:W-:Y:S02]  /*45a0*/  @!P1 LOP3.LUT R15, R9, 0x7ff00000, RZ, 0xc0, !PT ;  /* 0x7ff00000090f9812 */ /* 0x000fe400078ec0ff */
[----:B------:R-:W-:-:S03]  /*45b0*/  DMUL R16, R20, R8 ;  /* 0x0000000814107228 */ /* 0x000fc60000000000 */
[----:B------:R-:W-:-:S05]  /*45c0*/  VIADD R23, R15, 0xffffffff ;  /* 0xffffffff0f177836 */ /* 0x000fca0000000000 */
[----:B------:R-:W-:Y:S01]  /*45d0*/  DFMA R18, R16, -R4, R8 ;  /* 0x800000041012722b */ /* 0x000fe20000000008 */
[----:B------:R-:W-:-:S04]  /*45e0*/  ISETP.GT.U32.AND P0, PT, R23, 0x7feffffe, PT ;  /* 0x7feffffe1700780c */ /* 0x000fc80003f04070 */
[----:B------:R-:W-:-:S03]  /*45f0*/  ISETP.GT.U32.OR P0, PT, R24, 0x7feffffe, P0 ;  /* 0x7feffffe1800780c */ /* 0x000fc60000704470 */
[----:B------:R-:W-:-:S10]  /*4600*/  DFMA R16, R20, R18, R16 ;  /* 0x000000121410722b */ /* 0x000fd40000000010 */
[----:B------:R-:W-:Y:S05]  /*4610*/  @P0 BRA `(.L_x_184) ;  /* 0x0000000000680947 */ /* 0x000fea0003800000 */
[----:B------:R-:W-:-:S05]  /*4620*/  IMAD.MOV.U32 R6, RZ, RZ, 0x40400000 ;  /* 0x40400000ff067424 */ /* 0x000fca00078e00ff */
[----:B------:R-:W-:-:S04]  /*4630*/  VIADDMNMX R11, R11, -R6, 0xb9600000, !PT ;  /* 0xb96000000b0b7446 */ /* 0x000fc80007800906 */
[----:B------:R-:W-:-:S05]  /*4640*/  VIMNMX R6, PT, PT, R11, 0x46a00000, PT ;  /* 0x46a000000b067848 */ /* 0x000fca0003fe0100 */
        /* <DEDUP_REMOVED lines=9> */
[----:B------:R-:W-:-:S04]  /*46e0*/  LOP3.LUT R4, R5, 0x40460000, RZ, 0x3c, !PT ;  /* 0x4046000005047812 */ /* 0x000fc800078e3cff */
[----:B------:R-:W-:-:S04]  /*46f0*/  LOP3.LUT R9, R4, 0x80000000, RZ, 0xc0, !PT ;  /* 0x8000000004097812 */ /* 0x000fc800078ec0ff */
[----:B------:R-:W-:-:S03]  /*4700*/  LOP3.LUT R7, R9, R7, RZ, 0xfc, !PT ;  /* 0x0000000709077212 */ /* 0x000fc600078efcff */
        /* <DEDUP_REMOVED lines=11> */
.L_x_184:
[----:B------:R-:W-:-:S14]  /*47c0*/  DSETP.NAN.AND P0, PT, R6, R6, PT ;  /* 0x000000060600722a */ /* 0x000fdc0003f08000 */
[----:B------:R-:W-:Y:S05]  /*47d0*/  @P0 BRA `(.L_x_186) ;  /* 0x0000000000340947 */ /* 0x000fea0003800000 */
[----:B------:R-:W-:Y:S01]  /*47e0*/  ISETP.NE.AND P0, PT, R15, R22, PT ;  /* 0x000000160f00720c */ /* 0x000fe20003f05270 */
[----:B------:R-:W-:Y:S01]  /*47f0*/  IMAD.MOV.U32 R19, RZ, RZ, -0x80000 ;  /* 0xfff80000ff137424 */ /* 0x000fe200078e00ff */
[----:B------:R-:W-:-:S11]  /*4800*/  MOV R18, 0x0 ;  /* 0x0000000000127802 */ /* 0x000fd60000000f00 */
[----:B------:R-:W-:Y:S05]  /*4810*/  @!P0 BRA `(.L_x_185) ;  /* 0x00000000002c8947 */ /* 0x000fea0003800000 */
[----:B------:R-:W-:Y:S02]  /*4820*/  ISETP.NE.AND P0, PT, R15, 0x7ff00000, PT ;  /* 0x7ff000000f00780c */ /* 0x000fe40003f05270 */
[----:B------:R-:W-:Y:S02]  /*4830*/  LOP3.LUT R6, R7, 0x40460000, RZ, 0x3c, !PT ;  /* 0x4046000007067812 */ /* 0x000fe400078e3cff */
[----:B------:R-:W-:Y:S02]  /*4840*/  ISETP.EQ.OR P0, PT, R22, RZ, !P0 ;  /* 0x000000ff1600720c */ /* 0x000fe40004702670 */
[----:B------:R-:W-:-:S11]  /*4850*/  LOP3.LUT R19, R6, 0x80000000, RZ, 0xc0, !PT ;  /* 0x8000000006137812 */ /* 0x000fd600078ec0ff */
[----:B------:R-:W-:Y:S01]  /*4860*/  @P0 LOP3.LUT R4, R19, 0x7ff00000, RZ, 0xfc, !PT ;  /* 0x7ff0000013040812 */ /* 0x000fe200078efcff */
[----:B------:R-:W-:Y:S02]  /*4870*/  @!P0 IMAD.MOV.U32 R18, RZ, RZ, RZ ;  /* 0x000000ffff128224 */ /* 0x000fe400078e00ff */
[----:B------:R-:W-:Y:S02]  /*4880*/  @P0 IMAD.MOV.U32 R18, RZ, RZ, RZ ;  /* 0x000000ffff120224 */ /* 0x000fe400078e00ff */
[----:B------:R-:W-:Y:S01]  /*4890*/  @P0 IMAD.MOV.U32 R19, RZ, RZ, R4 ;  /* 0x000000ffff130224 */ /* 0x000fe200078e0004 */
[----:B------:R-:W-:Y:S06]  /*48a0*/  BRA `(.L_x_185) ;  /* 0x0000000000087947 */ /* 0x000fec0003800000 */
.L_x_186:
[----:B------:R-:W-:Y:S02]  /*48b0*/  LOP3.LUT R19, R7, 0x80000, RZ, 0xfc, !PT ;  /* 0x0008000007137812 */ /* 0x000fe400078efcff */
[----:B------:R-:W-:-:S07]  /*48c0*/  MOV R18, R6 ;  /* 0x0000000600127202 */ /* 0x000fce0000000f00 */
.L_x_185:
[----:B------:R-:W-:Y:S05]  /*48d0*/  BSYNC.RECONVERGENT B2 ;  /* 0x0000000000027941 */ /* 0x000fea0003800200 */
.L_x_183:
[----:B------:R-:W-:Y:S02]  /*48e0*/  IMAD.MOV.U32 R15, RZ, RZ, 0x0 ;  /* 0x00000000ff0f7424 */ /* 0x000fe400078e00ff */
[----:B------:R-:W-:Y:S02]  /*48f0*/  IMAD.MOV.U32 R4, RZ, RZ, R18 ;  /* 0x000000ffff047224 */ /* 0x000fe400078e0012 */
[----:B------:R-:W-:Y:S01]  /*4900*/  IMAD.MOV.U32 R5, RZ, RZ, R19 ;  /* 0x000000ffff057224 */ /* 0x000fe200078e0013 */
[----:B------:R-:W-:Y:S06]  /*4910*/  RET.REL.NODEC R14 `(_Z13update_stressiiiifffPfS_S_S_S_iS_S_S_S_S_S_S_S_S_S_S_S_S_S_S_iiiib) ;  /* 0xffffffb40eb87950 */ /* 0x000fec0003c3ffff */
        .weak           $__internal_11_$__cuda_sm20_sqrt_rn_f32_slowpath
        .type           $__internal_11_$__cuda_sm20_sqrt_rn_f32_slowpath,@function
        .size           $__internal_11_$__cuda_sm20_sqrt_rn_f32_slowpath,($__internal_12_$__cuda_sm3x_div_rn_noftz_f32_slowpath - $__internal_11_$__cuda_sm20_sqrt_rn_f32_slowpath)
$__internal_11_$__cuda_sm20_sqrt_rn_f32_slowpath:
        /* <DEDUP_REMOVED lines=19> */
.L_x_187:
[----:B------:R-:W-:Y:S02]  /*4a50*/  IMAD.MOV.U32 R16, RZ, RZ, R29 ;  /* 0x000000ffff107224 */ /* 0x000fe400078e001d */
[----:B------:R-:W-:-:S04]  /*4a60*/  IMAD.MOV.U32 R17, RZ, RZ, 0x0 ;  /* 0x00000000ff117424 */ /* 0x000fc800078e00ff */
[----:B------:R-:W-:Y:S05]  /*4a70*/  RET.REL.NODEC R16 `(_Z13update_stressiiiifffPfS_S_S_S_iS_S_S_S_S_S_S_S_S_S_S_S_S_S_S_iiiib) ;  /* 0xffffffb410607950 */ /* 0x000fea0003c3ffff */
        .weak           $__internal_12_$__cuda_sm3x_div_rn_noftz_f32_slowpath
        .type           $__internal_12_$__cuda_sm3x_div_rn_noftz_f32_slowpath,@function
        .size           $__internal_12_$__cuda_sm3x_div_rn_noftz_f32_slowpath,($_Z13update_stressiiiifffPfS_S_S_S_iS_S_S_S_S_S_S_S_S_S_S_S_S_S_S_iiiib$__internal_trig_reduction_slowpathd - $__internal_12_$__cuda_sm3x_div_rn_noftz_f32_slowpath)
$__internal_12_$__cuda_sm3x_div_rn_noftz_f32_slowpath:
[----:B------:R-:W-:Y:S02]  /*4a80*/  SHF.R.U32.HI R7, RZ, 0x17, R3 ;  /* 0x00000017ff077819 */ /* 0x000fe40000011603 */
[--C-:B------:R-:W-:Y:S02]  /*4a90*/  SHF.R.U32.HI R5, RZ, 0x17, R4.reuse ;  /* 0x00000017ff057819 */ /* 0x100fe40000011604 */
[----:B------:R-:W-:Y:S01]  /*4aa0*/  LOP3.LUT R13, R7, 0xff, RZ, 0xc0, !PT ;  /* 0x000000ff070d7812 */ /* 0x000fe200078ec0ff */
[----:B------:R-:W-:Y:S01]  /*4ab0*/  IMAD.MOV.U32 R7, RZ, RZ, R4 ;  /* 0x000000ffff077224 */ /* 0x000fe200078e0004 */
[----:B------:R-:W-:-:S03]  /*4ac0*/  LOP3.LUT R5, R5, 0xff, RZ, 0xc0, !PT ;  /* 0x000000ff05057812 */ /* 0x000fc600078ec0ff */
[----:B------:R-:W-:Y:S01]  /*4ad0*/  VIADD R11, R13, 0xffffffff ;  /* 0xffffffff0d0b7836 */ /* 0x000fe20000000000 */
[----:B------:R-:W-:-:S04]  /*4ae0*/  IADD3 R9, PT, PT, R5, -0x1, RZ ;  /* 0xffffffff05097810 */ /* 0x000fc80007ffe0ff */
        /* <DEDUP_REMOVED lines=27> */
.L_x_188:
[----:B------:R-:W-:-:S05]  /*4ca0*/  LEA R14, R13, 0xc0800000, 0x17 ;  /* 0xc08000000d0e7811 */ /* 0x000fca00078eb8ff */
[----:B------:R-:W-:Y:S02]  /*4cb0*/  IMAD.IADD R9, R3, 0x1, -R14 ;  /* 0x0000000103097824 */ /* 0x000fe400078e0a0e */
[----:B------:R-:W-:Y:S02]  /*4cc0*/  VIADD R14, R5, 0xffffff81 ;  /* 0xffffff81050e7836 */ /* 0x000fe40000000000 */
[----:B------:R-:W0:Y:S01]  /*4cd0*/  MUFU.RCP R11, R9 ;  /* 0x00000009000b7308 */ /* 0x000e220000001000 */
[----:B------:R-:W-:Y:S01]  /*4ce0*/  FADD.FTZ R16, -R9, -RZ ;  /* 0x800000ff09107221 */ /* 0x000fe20000010100 */
[----:B------:R-:W-:-:S03]  /*4cf0*/  IMAD R3, R14, -0x800000, R7 ;  /* 0xff8000000e037824 */ /* 0x000fc600078e0207 */
[----:B0-----:R-:W-:-:S04]  /*4d00*/  FFMA R18, R11, R16, 1 ;  /* 0x3f8000000b127423 */ /* 0x001fc80000000010 */
[----:B------:R-:W-:-:S04]  /*4d10*/  FFMA R20, R11, R18, R11 ;  /* 0x000000120b147223 */ /* 0x000fc8000000000b */
[----:B------:R-:W-:-:S04]  /*4d20*/  FFMA R5, R3, R20, RZ ;  /* 0x0000001403057223 */ /* 0x000fc800000000ff */
[----:B------:R-:W-:-:S04]  /*4d30*/  FFMA R18, R16, R5, R3 ;  /* 0x0000000510127223 */ /* 0x000fc80000000003 */
[----:B------:R-:W-:Y:S01]  /*4d40*/  FFMA R11, R20, R18, R5 ;  /* 0x00000012140b7223 */ /* 0x000fe20000000005 */
[----:B------:R-:W-:-:S03]  /*4d50*/  IADD3 R5, PT, PT, R14, 0x7f, -R13 ;  /* 0x0000007f0e057810 */ /* 0x000fc60007ffe80d */
[----:B------:R-:W-:Y:S02]  /*4d60*/  FFMA R16, R16, R11, R3 ;  /* 0x0000000b10107223 */ /* 0x000fe40000000003 */
[----:B------:R-:W-:Y:S02]  /*4d70*/  IMAD.IADD R8, R5, 0x1, R8 ;  /* 0x0000000105087824 */ /* 0x000fe400078e0208 */
        /* <DEDUP_REMOVED lines=15> */
[C---:B------:R-:W-:Y:S02]  /*4e70*/  VIADD R14, R9.reuse, 0x20 ;  /* 0x00000020090e7836 */ /* 0x040fe40000000000 */
[CCC-:B------:R-:W-:Y:S01]  /*4e80*/  FFMA.RM R8, R20.reuse, R16.reuse, R11.reuse ;  /* 0x0000001014087223 */ /* 0x1c0fe2000000400b */
[----:B------:R-:W-:Y:S02]  /*4e90*/  ISETP.NE.AND P2, PT, R9, RZ, PT ;  /* 0x000000ff0900720c */ /* 0x000fe40003f45270 */
[----:B------:R-:W-:Y:S01]  /*4ea0*/  LOP3.LUT R5, R3, 0x7fffff, RZ, 0xc0, !PT ;  /* 0x007fffff03057812 */ /* 0x000fe200078ec0ff */
[----:B------:R-:W-:Y:S01]  /*4eb0*/  FFMA.RP R3, R20, R16, R11 ;  /* 0x0000001014037223 */ /* 0x000fe2000000800b */
[----:B------:R-:W-:Y:S01]  /*4ec0*/  ISETP.NE.AND P1, PT, R9, RZ, PT ;  /* 0x000000ff0900720c */ /* 0x000fe20003f25270 */
        /* <DEDUP_REMOVED lines=15> */
.L_x_194:
[----:B------:R-:W-:-:S04]  /*4fc0*/  LOP3.LUT R7, R7, 0x80000000, RZ, 0xc0, !PT ;  /* 0x8000000007077812 */ /* 0x000fc800078ec0ff */
[----:B------:R-:W-:Y:S01]  /*4fd0*/  LOP3.LUT R7, R7, 0x7f800000, RZ, 0xfc, !PT ;  /* 0x7f80000007077812 */ /* 0x000fe200078efcff */
[----:B------:R-:W-:Y:S06]  /*4fe0*/  BRA `(.L_x_195) ;  /* 0x0000000000287947 */ /* 0x000fec0003800000 */
.L_x_193:
[----:B------:R-:W-:Y:S01]  /*4ff0*/  IMAD R7, R8, 0x800000, R7 ;  /* 0x0080000008077824 */ /* 0x000fe200078e0207 */
[----:B------:R-:W-:Y:S06]  /*5000*/  BRA `(.L_x_195) ;  /* 0x0000000000207947 */ /* 0x000fec0003800000 */
.L_x_192:
[----:B------:R-:W-:-:S04]  /*5010*/  LOP3.LUT R3, R3, 0x80000000, R7, 0x48, !PT ;  /* 0x8000000003037812 */ /* 0x000fc800078e4807 */
[----:B------:R-:W-:Y:S01]  /*5020*/  LOP3.LUT R7, R3, 0x7f800000, RZ, 0xfc, !PT ;  /* 0x7f80000003077812 */ /* 0x000fe200078efcff */
[----:B------:R-:W-:Y:S06]  /*5030*/  BRA `(.L_x_195) ;  /* 0x0000000000147947 */ /* 0x000fec0003800000 */
.L_x_191:
[----:B------:R-:W-:Y:S01]  /*5040*/  LOP3.LUT R7, R3, 0x80000000, R7, 0x48, !PT ;  /* 0x8000000003077812 */ /* 0x000fe200078e4807 */
[----:B------:R-:W-:Y:S06]  /*5050*/  BRA `(.L_x_195) ;  /* 0x00000000000c7947 */ /* 0x000fec0003800000 */
.L_x_190:
[----:B------:R-:W0:Y:S01]  /*5060*/  MUFU.RSQ R7, -QNAN ;  /* 0xffc0000000077908 */ /* 0x000e220000001400 */
[----:B------:R-:W-:Y:S05]  /*5070*/  BRA `(.L_x_195) ;  /* 0x0000000000047947 */ /* 0x000fea0003800000 */
.L_x_189:
[----:B------:R-:W-:-:S07]  /*5080*/  FADD.FTZ R7, R4, R3 ;  /* 0x0000000304077221 */ /* 0x000fce0000010000 */
.L_x_195:
[----:B0-----:R-:W-:Y:S01]  /*5090*/  MOV R3, R7 ;  /* 0x0000000700037202 */ /* 0x001fe20000000f00 */
[----:B------:R-:W-:-:S04]  /*50a0*/  IMAD.MOV.U32 R7, RZ, RZ, 0x0 ;  /* 0x00000000ff077424 */ /* 0x000fc800078e00ff */
[----:B------:R-:W-:Y:S05]  /*50b0*/  RET.REL.NODEC R6 `(_Z13update_stressiiiifffPfS_S_S_S_iS_S_S_S_S_S_S_S_S_S_S_S_S_S_S_iiiib) ;  /* 0xffffffac06d07950 */ /* 0x000fea0003c3ffff */
        .type           $_Z13update_stressiiiifffPfS_S_S_S_iS_S_S_S_S_S_S_S_S_S_S_S_S_S_S_iiiib$__internal_trig_reduction_slowpathd,@function
        .size           $_Z13update_stressiiiifffPfS_S_S_S_iS_S_S_S_S_S_S_S_S_S_S_S_S_S_S_iiiib$__internal_trig_reduction_slowpathd,(.L_x_267 - $_Z13update_stressiiiifffPfS_S_S_S_iS_S_S_S_S_S_S_S_S_S_S_S_S_S_S_iiiib$__internal_trig_reduction_slowpathd)
$_Z13update_stressiiiifffPfS_S_S_S_iS_S_S_S_S_S_S_S_S_S_S_S_S_S_S_iiiib$__internal_trig_reduction_slowpathd:
[--C-:B------:R-:W-:Y:S01]  /*50c0*/  SHF.R.U32.HI R6, RZ, 0x14, R5.reuse ;  /* 0x00000014ff067819 */ /* 0x100fe20000011605 */
[----:B------:R-:W-:Y:S02]  /*50d0*/  IMAD.MOV.U32 R11, RZ, RZ, R4 ;  /* 0x000000ffff0b7224 */ /* 0x000fe400078e0004 */
[----:B------:R-:W-:Y:S01]  /*50e0*/  IMAD.MOV.U32 R16, RZ, RZ, R5 ;  /* 0x000000ffff107224 */ /* 0x000fe200078e0005 */
[----:B------:R-:W-:Y:S01]  /*50f0*/  LOP3.LUT R8, R6, 0x7ff, RZ, 0xc0, !PT ;  /* 0x000007ff06087812 */ /* 0x000fe200078ec0ff */
[----:B------:R-:W-:-:S03]  /*5100*/  IMAD.MOV.U32 R7, RZ, RZ, RZ ;  /* 0x000000ffff077224 */ /* 0x000fc600078e00ff */
[----:B------:R-:W-:-:S13]  /*5110*/  ISETP.NE.AND P0, PT, R8, 0x7ff, PT ;  /* 0x000007ff0800780c */ /* 0x000fda0003f05270 */
[----:B------:R-:W-:Y:S05]  /*5120*/  @!P0 BRA `(.L_x_196) ;  /* 0x0000000800508947 */ /* 0x000fea0003800000 */
[----:B------:R-:W-:Y:S01]  /*5130*/  IADD3 R4, PT, PT, R8, -0x400, RZ ;  /* 0xfffffc0008047810 */ /* 0x000fe20007ffe0ff */
[----:B------:R-:W-:Y:S01]  /*5140*/  BSSY.RECONVERGENT B3, `(.L_x_197) ;  /* 0x0000031000037945 */ /* 0x000fe20003800200 */
[----:B------:R-:W-:Y:S01]  /*5150*/  IMAD.MOV.U32 R19, RZ, RZ, R5 ;  /* 0x000000ffff137224 */ /* 0x000fe200078e0005 */
[----:B------:R-:W-:Y:S02]  /*5160*/  CS2R R20, SRZ ;  /* 0x0000000000147805 */ /* 0x000fe4000001ff00 */
[----:B------:R-:W-:Y:S01]  /*5170*/  SHF.R.U32.HI R7, RZ, 0x6, R4 ;  /* 0x00000006ff077819 */ /* 0x000fe20000011604 */
[----:B------:R-:W-:Y:S01]  /*5180*/  VIADD R9, R1, 0x20 ;  /* 0x0000002001097836 */ /* 0x000fe20000000000 */
[----:B------:R-:W-:Y:S02]  /*5190*/  ISETP.GE.U32.AND P0, PT, R4, 0x80, PT ;  /* 0x000000800400780c */ /* 0x000fe40003f06070 */
[C---:B------:R-:W-:Y:S02]  /*51a0*/  IADD3 R8, PT, PT, -R7.reuse, 0x13, RZ ;  /* 0x0000001307087810 */ /* 0x040fe40007ffe1ff */
[----:B------:R-:W-:-:S02]  /*51b0*/  IADD3 R13, PT, PT, -R7, 0xf, RZ ;  /* 0x0000000f070d7810 */ /* 0x000fc40007ffe1ff */
[----:B------:R-:W-:-:S04]  /*51c0*/  SEL R8, R8, 0x12, P0 ;  /* 0x0000001208087807 */ /* 0x000fc80000000000 */
[----:B------:R-:W-:-:S13]  /*51d0*/  ISETP.GE.AND P0, PT, R13, R8, PT ;  /* 0x000000080d00720c */ /* 0x000fda0003f06270 */
[----:B------:R-:W-:Y:S05]  /*51e0*/  @P0 BRA `(.L_x_198) ;  /* 0x0000000000980947 */ /* 0x000fea0003800000 */
[----:B------:R-:W0:Y:S01]  /*51f0*/  LDC.64 R14, c[0x0][0x358] ;  /* 0x0000d600ff0e7b82 */ /* 0x000e220000000a00 */
[C---:B------:R-:W-:Y:S01]  /*5200*/  SHF.L.U64.HI R17, R11.reuse, 0xb, R16 ;  /* 0x0000000b0b117819 */ /* 0x040fe20000010210 */
[----:B------:R-:W-:Y:S01]  /*5210*/  BSSY.RECONVERGENT B4, `(.L_x_199) ;  /* 0x0000022000047945 */ /* 0x000fe20003800200 */
[----:B------:R-:W-:Y:S01]  /*5220*/  IMAD.SHL.U32 R11, R11, 0x800, RZ ;  /* 0x000008000b0b7824 */ /* 0x000fe200078e00ff */
[----:B------:R-:W-:Y:S01]  /*5230*/  IADD3 R22, PT, PT, RZ, -R7, -R8 ;  /* 0x80000007ff167210 */ /* 0x000fe20007ffe808 */
[----:B------:R-:W-:Y:S01]  /*5240*/  IMAD.MOV.U32 R16, RZ, RZ, RZ ;  /* 0x000000ffff107224 */ /* 0x000fe200078e00ff */
[----:B------:R-:W-:Y:S02]  /*5250*/  CS2R R20, SRZ ;  /* 0x0000000000147805 */ /* 0x000fe4000001ff00 */
[----:B------:R-:W-:-:S07]  /*5260*/  LOP3.LUT R17, R17, 0x80000000, RZ, 0xfc, !PT ;  /* 0x8000000011117812 */ /* 0x000fce00078efcff */
.L_x_200:
[----:B------:R-:W1:Y:S01]  /*5270*/  LDC.64 R4, c[0x4][0x10] ;  /* 0x01000400ff047b82 */ /* 0x000e620000000a00 */
[----:B0-----:R-:W-:Y:S02]  /*5280*/  R2UR UR4, R14 ;  /* 0x000000000e0472ca */ /* 0x001fe400000e0000 */
[----:B------:R-:W-:Y:S01]  /*5290*/  R2UR UR5, R15 ;  /* 0x000000000f0572ca */ /* 0x000fe200000e0000 */
[----:B-1----:R-:W-:-:S12]  /*52a0*/  IMAD.WIDE R4, R13, 0x8, R4 ;  /* 0x000000080d047825 */ /* 0x002fd800078e0204 */
[----:B------:R-:W2:Y:S01]  /*52b0*/  LDG.E.64.CONSTANT R4, desc[UR4][R4.64] ;  /* 0x0000000404047981 */ /* 0x000ea2000c1e9b00 */
[----:B------:R-:W-:Y:S02]  /*52c0*/  VIADD R22, R22, 0x1 ;  /* 0x0000000116167836 */ /* 0x000fe40000000000 */
[----:B------:R-:W-:Y:S02]  /*52d0*/  VIADD R13, R13, 0x1 ;  /* 0x000000010d0d7836 */ /* 0x000fe40000000000 */
[----:B--2---:R-:W-:-:S04]  /*52e0*/  IMAD.WIDE.U32 R20, P2, R4, R11, R20 ;  /* 0x0000000b04147225 */ /* 0x004fc80007840014 */
[----:B------:R-:W-:Y:S02]  /*52f0*/  IMAD R23, R4, R17, RZ ;  /* 0x0000001104177224 */ /* 0x000fe400078e02ff */
[CC--:B------:R-:W-:Y:S02]  /*5300*/  IMAD R24, R5.reuse, R11.reuse, RZ ;  /* 0x0000000b05187224 */ /* 0x0c0fe400078e02ff */
[----:B------:R-:W-:Y:S01]  /*5310*/  IMAD.HI.U32 R25, R5, R11, RZ ;  /* 0x0000000b05197227 */ /* 0x000fe200078e00ff */
[----:B------:R-:W-:Y:S02]  /*5320*/  IADD3 R21, P0, PT, R23, R21, RZ ;  /* 0x0000001517157210 */ /* 0x000fe40007f1e0ff */
[----:B------:R-:W-:Y:S02]  /*5330*/  LEA R23, R16, R9, 0x3 ;  /* 0x0000000910177211 */ /* 0x000fe400078e18ff */
[----:B------:R-:W-:Y:S01]  /*5340*/  IADD3 R21, P1, PT, R24, R21, RZ ;  /* 0x0000001518157210 */ /* 0x000fe20007f3e0ff */
[----:B------:R-:W-:Y:S01]  /*5350*/  IMAD.HI.U32 R24, R4, R17, RZ ;  /* 0x0000001104187227 */ /* 0x000fe200078e00ff */
[----:B------:R-:W-:-:S03]  /*5360*/  IADD3 R16, PT, PT, R16, 0x1, RZ ;  /* 0x0000000110107810 */ /* 0x000fc60007ffe0ff */
[----:B------:R-:W-:Y:S01]  /*5370*/  IMAD.X R4, RZ, RZ, R24, P2 ;  /* 0x000000ffff047224 */ /* 0x000fe200010e0618 */
[----:B------:R0:W-:Y:S01]  /*5380*/  STL.64 [R23], R20 ;  /* 0x0000001417007387 */ /* 0x0001e20000100a00 */
[----:B------:R-:W-:-:S03]  /*5390*/  IMAD.HI.U32 R24, R5, R17, RZ ;  /* 0x0000001105187227 */ /* 0x000fc600078e00ff */
[----:B------:R-:W-:Y:S01]  /*53a0*/  IADD3.X R4, P0, PT, R25, R4, RZ, P0, !PT ;  /* 0x0000000419047210 */ /* 0x000fe2000071e4ff */
[----:B------:R-:W-:-:S05]  /*53b0*/  IMAD R5, R5, R17, RZ ;  /* 0x0000001105057224 */ /* 0x000fca00078e02ff */
[----:B------:R-:W-:Y:S01]  /*53c0*/  IADD3.X R5, P1, PT, R5, R4, RZ, P1, !PT ;  /* 0x0000000405057210 */ /* 0x000fe20000f3e4ff */
[----:B------:R-:W-:Y:S01]  /*53d0*/  IMAD.X R4, RZ, RZ, R24, P0 ;  /* 0x000000ffff047224 */ /* 0x000fe200000e0618 */
[----:B------:R-:W-:-:S03]  /*53e0*/  ISETP.NE.AND P0, PT, R22, -0xf, PT ;  /* 0xfffffff11600780c */ /* 0x000fc60003f05270 */
[----:B------:R-:W-:Y:S02]  /*53f0*/  IMAD.X R4, RZ, RZ, R4, P1 ;  /* 0x000000ffff047224 */ /* 0x000fe400008e0604 */
[----:B0-----:R-:W-:Y:S02]  /*5400*/  IMAD.MOV.U32 R20, RZ, RZ, R5 ;  /* 0x000000ffff147224 */ /* 0x001fe400078e0005 */
[----:B------:R-:W-:-:S06]  /*5410*/  IMAD.MOV.U32 R21, RZ, RZ, R4 ;  /* 0x000000ffff157224 */ /* 0x000fcc00078e0004 */
[----:B------:R-:W-:Y:S05]  /*5420*/  @P0 BRA `(.L_x_200) ;  /* 0xfffffffc00900947 */ /* 0x000fea000383ffff */
[----:B------:R-:W-:Y:S05]  /*5430*/  BSYNC.RECONVERGENT B4 ;  /* 0x0000000000047941 */ /* 0x000fea0003800200 */
.L_x_199:
[----:B------:R-:W-:-:S07]  /*5440*/  IMAD.MOV.U32 R13, RZ, RZ, R8 ;  /* 0x000000ffff0d7224 */ /* 0x000fce00078e0008 */
.L_x_198:
[----:B------:R-:W-:Y:S05]  /*5450*/  BSYNC.RECONVERGENT B3 ;  /* 0x0000000000037941 */ /* 0x000fea0003800200 */
.L_x_197:
[----:B------:R-:W-:Y:S02]  /*5460*/  LOP3.LUT P0, R23, R6, 0x3f, RZ, 0xc0, !PT ;  /* 0x0000003f06177812 */ /* 0x000fe4000780c0ff */
[----:B------:R-:W-:-:S05]  /*5470*/  IADD3 R4, PT, PT, R7, R13, RZ ;  /* 0x0000000d07047210 */ /* 0x000fca0007ffe0ff */
[----:B------:R-:W-:-:S05]  /*5480*/  IMAD.U32 R17, R4, 0x8, R9 ;  /* 0x0000000804117824 */ /* 0x000fca00078e0009 */
[----:B------:R0:W-:Y:S04]  /*5490*/  STL.64 [R17+-0x78], R20 ;  /* 0xffff881411007387 */ /* 0x0001e80000100a00 */
[----:B------:R-:W2:Y:S04]  /*54a0*/  @P0 LDL.64 R14, [R1+0x28] ;  /* 0x00002800010e0983 */ /* 0x000ea80000100a00 */
[----:B------:R-:W3:Y:S04]  /*54b0*/  LDL.64 R4, [R1+0x30] ;  /* 0x0000300001047983 */ /* 0x000ee80000100a00 */
[----:B------:R-:W0:Y:S01]  /*54c0*/  LDL.64 R6, [R1+0x38] ;  /* 0x0000380001067983 */ /* 0x000e220000100a00 */
[----:B------:R-:W-:Y:S01]  /*54d0*/  @P0 LOP3.LUT R8, R23, 0x3f, RZ, 0x3c, !PT ;  /* 0x0000003f17080812 */ /* 0x000fe200078e3cff */
[----:B------:R-:W-:Y:S01]  /*54e0*/  BSSY.RECONVERGENT B3, `(.L_x_201) ;  /* 0x0000034000037945 */ /* 0x000fe20003800200 */
[----:B--2---:R-:W-:-:S02]  /*54f0*/  @P0 SHF.R.U64 R9, R14, 0x1, R15 ;  /* 0x000000010e090819 */ /* 0x004fc4000000120f */
[----:B------:R-:W-:Y:S02]  /*5500*/  @P0 SHF.R.U32.HI R11, RZ, 0x1, R15 ;  /* 0x00000001ff0b0819 */ /* 0x000fe4000001160f */
[CC--:B---3--:R-:W-:Y:S02]  /*5510*/  @P0 SHF.L.U32 R14, R4.reuse, R23.reuse, RZ ;  /* 0x00000017040e0219 */ /* 0x0c8fe400000006ff */
[----:B------:R-:W-:Y:S02]  /*5520*/  @P0 SHF.R.U64 R9, R9, R8, R11 ;  /* 0x0000000809090219 */ /* 0x000fe4000000120b */
[--C-:B------:R-:W-:Y:S02]  /*5530*/  @P0 SHF.R.U32.HI R15, RZ, 0x1, R5.reuse ;  /* 0x00000001ff0f0819 */ /* 0x100fe40000011605 */
[C-C-:B------:R-:W-:Y:S02]  /*5540*/  @P0 SHF.R.U64 R13, R4.reuse, 0x1, R5.reuse ;  /* 0x00000001040d0819 */ /* 0x140fe40000001205 */
[----:B------:R-:W-:-:S02]  /*5550*/  @P0 SHF.L.U64.HI R16, R4, R23, R5 ;  /* 0x0000001704100219 */ /* 0x000fc40000010205 */
[-C--:B------:R-:W-:Y:S02]  /*5560*/  @P0 SHF.R.U32.HI R11, RZ, R8.reuse, R11 ;  /* 0x00000008ff0b0219 */ /* 0x080fe4000001160b */
[----:B------:R-:W-:Y:S02]  /*5570*/  @P0 LOP3.LUT R4, R14, R9, RZ, 0xfc, !PT ;  /* 0x000000090e040212 */ /* 0x000fe400078efcff */
[----:B0-----:R-:W-:Y:S02]  /*5580*/  @P0 SHF.L.U32 R17, R6, R23, RZ ;  /* 0x0000001706110219 */ /* 0x001fe400000006ff */
[----:B------:R-:W-:Y:S02]  /*5590*/  @P0 SHF.R.U64 R20, R13, R8, R15 ;  /* 0x000000080d140219 */ /* 0x000fe4000000120f */
[----:B------:R-:W-:Y:S02]  /*55a0*/  @P0 LOP3.LUT R5, R16, R11, RZ, 0xfc, !PT ;  /* 0x0000000b10050212 */ /* 0x000fe400078efcff */
[----:B------:R-:W-:-:S02]  /*55b0*/  @P0 SHF.L.U64.HI R9, R6, R23, R7 ;  /* 0x0000001706090219 */ /* 0x000fc40000010207 */
[----:B------:R-:W-:Y:S01]  /*55c0*/  @P0 SHF.R.U32.HI R8, RZ, R8, R15 ;  /* 0x00000008ff080219 */ /* 0x000fe2000001160f */
[C---:B------:R-:W-:Y:S01]  /*55d0*/  IMAD.SHL.U32 R15, R4.reuse, 0x4, RZ ;  /* 0x00000004040f7824 */ /* 0x040fe200078e00ff */
[----:B------:R-:W-:Y:S02]  /*55e0*/  @P0 LOP3.LUT R6, R17, R20, RZ, 0xfc, !PT ;  /* 0x0000001411060212 */ /* 0x000fe400078efcff */
[----:B------:R-:W-:Y:S02]  /*55f0*/  SHF.L.U64.HI R17, R4, 0x2, R5 ;  /* 0x0000000204117819 */ /* 0x000fe40000010205 */
[----:B------:R-:W-:Y:S02]  /*5600*/  @P0 LOP3.LUT R7, R9, R8, RZ, 0xfc, !PT ;  /* 0x0000000809070212 */ /* 0x000fe400078efcff */
[----:B------:R-:W-:Y:S02]  /*5610*/  SHF.L.W.U32.HI R5, R5, 0x2, R6 ;  /* 0x0000000205057819 */ /* 0x000fe40000010e06 */
[----:B------:R-:W-:-:S02]  /*5620*/  IADD3 RZ, P0, PT, RZ, -R15, RZ ;  /* 0x8000000fffff7210 */ /* 0x000fc40007f1e0ff */
[----:B------:R-:W-:Y:S02]  /*5630*/  LOP3.LUT R4, RZ, R17, RZ, 0x33, !PT ;  /* 0x00000011ff047212 */ /* 0x000fe400078e33ff */
[----:B------:R-:W-:Y:S02]  /*5640*/  SHF.L.W.U32.HI R6, R6, 0x2, R7 ;  /* 0x0000000206067819 */ /* 0x000fe40000010e07 */
[----:B------:R-:W-:Y:S02]  /*5650*/  LOP3.LUT R9, RZ, R5, RZ, 0x33, !PT ;  /* 0x00000005ff097212 */ /* 0x000fe400078e33ff */
[----:B------:R-:W-:Y:S02]  /*5660*/  IADD3.X R8, P0, PT, RZ, R4, RZ, P0, !PT ;  /* 0x00000004ff087210 */ /* 0x000fe4000071e4ff */
[----:B------:R-:W-:Y:S02]  /*5670*/  LOP3.LUT R11, RZ, R6, RZ, 0x33, !PT ;  /* 0x00000006ff0b7212 */ /* 0x000fe400078e33ff */
[----:B------:R-:W-:-:S02]  /*5680*/  IADD3.X R4, P1, PT, RZ, R9, RZ, P0, !PT ;  /* 0x00000009ff047210 */ /* 0x000fc4000073e4ff */
[----:B------:R-:W-:-:S03]  /*5690*/  ISETP.GT.U32.AND P2, PT, R5, -0x1, PT ;  /* 0xffffffff0500780c */ /* 0x000fc60003f44070 */
[----:B------:R-:W-:Y:S01]  /*56a0*/  IMAD.X R11, RZ, RZ, R11, P1 ;  /* 0x000000ffff0b7224 */ /* 0x000fe200008e060b */
[----:B------:R-:W-:-:S04]  /*56b0*/  ISETP.GT.AND.EX P0, PT, R6, -0x1, PT, P2 ;  /* 0xffffffff0600780c */ /* 0x000fc80003f04320 */
[----:B------:R-:W-:Y:S02]  /*56c0*/  SEL R13, R6, R11, P0 ;  /* 0x0000000b060d7207 */ /* 0x000fe40000000000 */
[----:B------:R-:W-:Y:S02]  /*56d0*/  SEL R14, R5, R4, P0 ;  /* 0x00000004050e7207 */ /* 0x000fe40000000000 */
[----:B------:R-:W-:Y:S02]  /*56e0*/  ISETP.NE.U32.AND P1, PT, R13, RZ, PT ;  /* 0x000000ff0d00720c */ /* 0x000fe40003f25070 */
[----:B------:R-:W-:Y:S02]  /*56f0*/  SEL R8, R17, R8, P0 ;  /* 0x0000000811087207 */ /* 0x000fe40000000000 */
[----:B------:R-:W-:Y:S02]  /*5700*/  SEL R5, R14, R13, !P1 ;  /* 0x0000000d0e057207 */ /* 0x000fe40004800000 */
[----:B------:R-:W-:-:S04]  /*5710*/  @!P0 IADD3 R15, PT, PT, -R15, RZ, RZ ;  /* 0x000000ff0f0f8210 */ /* 0x000fc80007ffe1ff */
[----:B------:R-:W0:Y:S02]  /*5720*/  FLO.U32 R5, R5 ;  /* 0x0000000500057300 */ /* 0x000e2400000e0000 */
[C---:B0-----:R-:W-:Y:S02]  /*5730*/  IADD3 R9, PT, PT, -R5.reuse, 0x1f, RZ ;  /* 0x0000001f05097810 */ /* 0x041fe40007ffe1ff */
[----:B------:R-:W-:-:S03]  /*5740*/  IADD3 R4, PT, PT, -R5, 0x3f, RZ ;  /* 0x0000003f05047810 */ /* 0x000fc60007ffe1ff */
[----:B------:R-:W-:-:S05]  /*5750*/  @P1 IMAD.MOV R4, RZ, RZ, R9 ;  /* 0x000000ffff041224 */ /* 0x000fca00078e0209 */
[----:B------:R-:W-:-:S13]  /*5760*/  ISETP.NE.AND P1, PT, R4, RZ, PT ;  /* 0x000000ff0400720c */ /* 0x000fda0003f25270 */
[----:B------:R-:W-:Y:S05]  /*5770*/  @!P1 BRA `(.L_x_202) ;  /* 0x0000000000289947 */ /* 0x000fea0003800000 */
[C---:B------:R-:W-:Y:S02]  /*5780*/  LOP3.LUT R5, R4.reuse, 0x3f, RZ, 0xc0, !PT ;  /* 0x0000003f04057812 */ /* 0x040fe400078ec0ff */
[--C-:B------:R-:W-:Y:S02]  /*5790*/  SHF.R.U64 R9, R15, 0x1, R8.reuse ;  /* 0x000000010f097819 */ /* 0x100fe40000001208 */
[----:B------:R-:W-:Y:S02]  /*57a0*/  SHF.R.U32.HI R11, RZ, 0x1, R8 ;  /* 0x00000001ff0b7819 */ /* 0x000fe40000011608 */
[----:B------:R-:W-:Y:S02]  /*57b0*/  LOP3.LUT R8, R4, 0x3f, RZ, 0xc, !PT ;  /* 0x0000003f04087812 */ /* 0x000fe400078e0cff */
[CC--:B------:R-:W-:Y:S02]  /*57c0*/  SHF.L.U64.HI R13, R14.reuse, R5.reuse, R13 ;  /* 0x000000050e0d7219 */ /* 0x0c0fe4000001020d */
[----:B------:R-:W-:-:S02]  /*57d0*/  SHF.L.U32 R14, R14, R5, RZ ;  /* 0x000000050e0e7219 */ /* 0x000fc400000006ff */
[-CC-:B------:R-:W-:Y:S02]  /*57e0*/  SHF.R.U64 R5, R9, R8.reuse, R11.reuse ;  /* 0x0000000809057219 */ /* 0x180fe4000000120b */
[----:B------:R-:W-:Y:S02]  /*57f0*/  SHF.R.U32.HI R8, RZ, R8, R11 ;  /* 0x00000008ff087219 */ /* 0x000fe4000001160b */
[----:B------:R-:W-:Y:S02]  /*5800*/  LOP3.LUT R14, R14, R5, RZ, 0xfc, !PT ;  /* 0x000000050e0e7212 */ /* 0x000fe400078efcff */
[----:B------:R-:W-:-:S07]  /*5810*/  LOP3.LUT R13, R13, R8, RZ, 0xfc, !PT ;  /* 0x000000080d0d7212 */ /* 0x000fce00078efcff */
.L_x_202:
[----:B------:R-:W-:Y:S05]  /*5820*/  BSYNC.RECONVERGENT B3 ;  /* 0x0000000000037941 */ /* 0x000fea0003800200 */
.L_x_201:
[----:B------:R-:W-:Y:S01]  /*5830*/  IMAD.WIDE.U32 R16, R14, 0x2168c235, RZ ;  /* 0x2168c2350e107825 */ /* 0x000fe200078e00ff */
[----:B------:R-:W-:-:S03]  /*5840*/  SHF.R.U32.HI R7, RZ, 0x1e, R7 ;  /* 0x0000001eff077819 */ /* 0x000fc60000011607 */
[----:B------:R-:W-:Y:S01]  /*5850*/  IMAD.MOV.U32 R8, RZ, RZ, R17 ;  /* 0x000000ffff087224 */ /* 0x000fe200078e0011 */
[----:B------:R-:W-:Y:S01]  /*5860*/  IADD3 RZ, P1, PT, R16, R16, RZ ;  /* 0x0000001010ff7210 */ /* 0x000fe20007f3e0ff */
[----:B------:R-:W-:Y:S01]  /*5870*/  IMAD.MOV.U32 R9, RZ, RZ, RZ ;  /* 0x000000ffff097224 */ /* 0x000fe200078e00ff */
[----:B------:R-:W-:Y:S01]  /*5880*/  LEA.HI R7, R6, R7, RZ, 0x1 ;  /* 0x0000000706077211 */ /* 0x000fe200078f08ff */
[----:B------:R-:W-:-:S04]  /*5890*/  IMAD.HI.U32 R5, R13, -0x36f0255e, RZ ;  /* 0xc90fdaa20d057827 */ /* 0x000fc800078e00ff */
[----:B------:R-:W-:-:S04]  /*58a0*/  IMAD.WIDE.U32 R8, R14, -0x36f0255e, R8 ;  /* 0xc90fdaa20e087825 */ /* 0x000fc800078e0008 */
[----:B------:R-:W-:-:S04]  /*58b0*/  IMAD.WIDE.U32 R8, P2, R13, 0x2168c235, R8 ;  /* 0x2168c2350d087825 */ /* 0x000fc80007840008 */
[----:B------:R-:W-:Y:S01]  /*58c0*/  IMAD R13, R13, -0x36f0255e, RZ ;  /* 0xc90fdaa20d0d7824 */ /* 0x000fe200078e02ff */
[----:B------:R-:W-:Y:S01]  /*58d0*/  IADD3.X RZ, P1, PT, R8, R8, RZ, P1, !PT ;  /* 0x0000000808ff7210 */ /* 0x000fe20000f3e4ff */
[----:B------:R-:W-:-:S03]  /*58e0*/  IMAD.X R5, RZ, RZ, R5, P2 ;  /* 0x000000ffff057224 */ /* 0x000fc600010e0605 */
[----:B------:R-:W-:-:S04]  /*58f0*/  IADD3 R9, P2, PT, R13, R9, RZ ;  /* 0x000000090d097210 */ /* 0x000fc80007f5e0ff */
[C---:B------:R-:W-:Y:S01]  /*5900*/  ISETP.GT.U32.AND P3, PT, R9.reuse, RZ, PT ;  /* 0x000000ff0900720c */ /* 0x040fe20003f64070 */
[----:B------:R-:W-:Y:S01]  /*5910*/  IMAD.X R5, RZ, RZ, R5, P2 ;  /* 0x000000ffff057224 */ /* 0x000fe200010e0605 */
[----:B------:R-:W-:-:S04]  /*5920*/  IADD3.X R8, P2, PT, R9, R9, RZ, P1, !PT ;  /* 0x0000000909087210 */ /* 0x000fc80000f5e4ff */
[C---:B------:R-:W-:Y:S02]  /*5930*/  ISETP.GT.AND.EX P1, PT, R5.reuse, RZ, PT, P3 ;  /* 0x000000ff0500720c */ /* 0x040fe40003f24330 */
[----:B------:R-:W-:Y:S02]  /*5940*/  IADD3.X R14, PT, PT, R5, R5, RZ, P2, !PT ;  /* 0x00000005050e7210 */ /* 0x000fe400017fe4ff */
[----:B------:R-:W-:Y:S02]  /*5950*/  SEL R8, R8, R9, P1 ;  /* 0x0000000908087207 */ /* 0x000fe40000800000 */
[----:B------:R-:W-:Y:S02]  /*5960*/  SEL R14, R14, R5, P1 ;  /* 0x000000050e0e7207 */ /* 0x000fe40000800000 */
[----:B------:R-:W-:Y:S02]  /*5970*/  IADD3 R5, P2, PT, R8, 0x1, RZ ;  /* 0x0000000108057810 */ /* 0x000fe40007f5e0ff */
[----:B------:R-:W-:-:S02]  /*5980*/  SEL R9, RZ, 0xffffffff, !P1 ;  /* 0xffffffffff097807 */ /* 0x000fc40004800000 */
[----:B------:R-:W-:Y:S01]  /*5990*/  LOP3.LUT P1, R19, R19, 0x80000000, RZ, 0xc0, !PT ;  /* 0x8000000013137812 */ /* 0x000fe2000782c0ff */
[----:B------:R-:W-:Y:S02]  /*59a0*/  IMAD.X R8, RZ, RZ, R14, P2 ;  /* 0x000000ffff087224 */ /* 0x000fe400010e060e */
[----:B------:R-:W-:Y:S01]  /*59b0*/  IMAD.IADD R4, R9, 0x1, -R4 ;  /* 0x0000000109047824 */ /* 0x000fe200078e0a04 */
[----:B------:R-:W-:Y:S02]  /*59c0*/  @!P0 LOP3.LUT R19, R19, 0x80000000, RZ, 0x3c, !PT ;  /* 0x8000000013138812 */ /* 0x000fe400078e3cff */
[----:B------:R-:W-:Y:S01]  /*59d0*/  SHF.R.U64 R5, R5, 0xa, R8 ;  /* 0x0000000a05057819 */ /* 0x000fe20000001208 */
[----:B------:R-:W-:-:S03]  /*59e0*/  IMAD.SHL.U32 R4, R4, 0x100000, RZ ;  /* 0x0010000004047824 */ /* 0x000fc600078e00ff */
[----:B------:R-:W-:-:S03]  /*59f0*/  IADD3 R5, P2, PT, R5, 0x1, RZ ;  /* 0x0000000105057810 */ /* 0x000fc60007f5e0ff */
[----:B------:R-:W-:Y:S01]  /*5a00*/  @P1 IMAD.MOV R7, RZ, RZ, -R7 ;  /* 0x000000ffff071224 */ /* 0x000fe200078e0a07 */
[----:B------:R-:W-:-:S04]  /*5a10*/  LEA.HI.X R8, R8, RZ, RZ, 0x16, P2 ;  /* 0x000000ff08087211 */ /* 0x000fc800010fb4ff */
[--C-:B------:R-:W-:Y:S02]  /*5a20*/  SHF.R.U64 R5, R5, 0x1, R8.reuse ;  /* 0x0000000105057819 */ /* 0x100fe40000001208 */
[----:B------:R-:W-:Y:S02]  /*5a30*/  SHF.R.U32.HI R9, RZ, 0x1, R8 ;  /* 0x00000001ff097819 */ /* 0x000fe40000011608 */
[----:B------:R-:W-:-:S04]  /*5a40*/  IADD3 R11, P2, P3, RZ, RZ, R5 ;  /* 0x000000ffff0b7210 */ /* 0x000fc80007b5e005 */
[----:B------:R-:W-:-:S04]  /*5a50*/  IADD3.X R4, PT, PT, R4, 0x3fe00000, R9, P2, P3 ;  /* 0x3fe0000004047810 */ /* 0x000fc800017e6409 */
[----:B------:R-:W-:-:S07]  /*5a60*/  LOP3.LUT R16, R4, R19, RZ, 0xfc, !PT ;  /* 0x0000001304107212 */ /* 0x000fce00078efcff */
.L_x_196:
[----:B------:R-:W-:Y:S01]  /*5a70*/  IMAD.MOV.U32 R19, RZ, RZ, 0x0 ;  /* 0x00000000ff137424 */ /* 0x000fe200078e00ff */
[----:B------:R-:W-:Y:S01]  /*5a80*/  MOV R6, R7 ;  /* 0x0000000700067202 */ /* 0x000fe20000000f00 */
[----:B------:R-:W-:Y:S02]  /*5a90*/  IMAD.MOV.U32 R8, RZ, RZ, R11 ;  /* 0x000000ffff087224 */ /* 0x000fe400078e000b */
[----:B------:R-:W-:Y:S01]  /*5aa0*/  IMAD.MOV.U32 R9, RZ, RZ, R16 ;  /* 0x000000ffff097224 */ /* 0x000fe200078e0010 */
[----:B------:R-:W-:Y:S06]  /*5ab0*/  RET.REL.NODEC R18 `(_Z13update_stressiiiifffPfS_S_S_S_iS_S_S_S_S_S_S_S_S_S_S_S_S_S_S_iiiib) ;  /* 0xffffffa412507950 */ /* 0x000fec0003c3ffff */
.L_x_203:
        /* <DEDUP_REMOVED lines=12> */
.L_x_267:


//--------------------- .text._Z10update_veliiiiifffPfS_S_S_S_S_S_S_S_S_S_ --------------------------
	.section	.text._Z10update_veliiiiifffPfS_S_S_S_S_S_S_S_S_S_,"ax",@progbits
	.align	128
        .global         _Z10update_veliiiiifffPfS_S_S_S_S_S_S_S_S_S_
        .type           _Z10update_veliiiiifffPfS_S_S_S_S_S_S_S_S_S_,@function
        .size           _Z10update_veliiiiifffPfS_S_S_S_S_S_S_S_S_S_,(.L_x_268 - _Z10update_veliiiiifffPfS_S_S_S_S_S_S_S_S_S_)
        .other          _Z10update_veliiiiifffPfS_S_S_S_S_S_S_S_S_S_,@"STO_CUDA_ENTRY STV_DEFAULT"
_Z10update_veliiiiifffPfS_S_S_S_S_S_S_S_S_S_:
.text._Z10update_veliiiiifffPfS_S_S_S_S_S_S_S_S_S_:
[----:B------:R-:W-:Y:S08]  /*0000*/  LDC R1, c[0x0][0x37c] ;  /* 0x0000df00ff017b82 */ /* 0x000ff00000000800 */
[----:B------:R-:W0:Y:S01]  /*0010*/  LDC R9, c[0x0][0x38c] ;  /* 0x0000e300ff097b82 */ /* 0x000e220000000800 */
[----:B------:R-:W1:Y:S01]  /*0020*/  S2R R2, SR_TID.X ;  /* 0x0000000000027919 */ /* 0x000e620000002100 */
[----:B------:R-:W1:Y:S01]  /*0030*/  LDCU UR4, c[0x0][0x360] ;  /* 0x00006c00ff0477ac */ /* 0x000e620008000800 */
[----:B------:R-:W1:Y:S01]  /*0040*/  S2R R3, SR_CTAID.X ;  /* 0x0000000000037919 */ /* 0x000e620000002500 */
[----:B0-----:R-:W-:-:S04]  /*0050*/  IABS R7, R9 ;  /* 0x0000000900077213 */ /* 0x001fc80000000000 */
[----:B------:R-:W0:Y:S01]  /*0060*/  I2F.RP R0, R7 ;  /* 0x0000000700007306 */ /* 0x000e220000209400 */
[----:B-1----:R-:W-:Y:S01]  /*0070*/  IMAD R2, R3, UR4, R2 ;  /* 0x0000000403027c24 */ /* 0x002fe2000f8e0202 */
[----:B------:R-:W1:Y:S06]  /*0080*/  LDCU UR4, c[0x0][0x394] ;  /* 0x00007280ff0477ac */ /* 0x000e6c0008000800 */
[----:B0-----:R-:W0:Y:S02]  /*0090*/  MUFU.RCP R0, R0 ;  /* 0x0000000000007308 */ /* 0x001e240000001000 */
[----:B0-----:R-:W-:Y:S01]  /*00a0*/  VIADD R4, R0, 0xffffffe ;  /* 0x0ffffffe00047836 */ /* 0x001fe20000000000 */
[----:B------:R-:W-:-:S05]  /*00b0*/  IABS R0, R2 ;  /* 0x0000000200007213 */ /* 0x000fca0000000000 */
[----:B------:R0:W2:Y:S02]  /*00c0*/  F2I.FTZ.U32.TRUNC.NTZ R5, R4 ;  /* 0x0000000400057305 */ /* 0x0000a4000021f000 */
[----:B0-----:R-:W-:Y:S02]  /*00d0*/  IMAD.MOV.U32 R4, RZ, RZ, RZ ;  /* 0x000000ffff047224 */ /* 0x001fe400078e00ff */
[----:B--2---:R-:W-:-:S04]  /*00e0*/  IMAD.MOV R6, RZ, RZ, -R5 ;  /* 0x000000ffff067224 */ /* 0x004fc800078e0a05 */
[----:B------:R-:W-:Y:S02]  /*00f0*/  IMAD R3, R6, R7, RZ ;  /* 0x0000000706037224 */ /* 0x000fe400078e02ff */
[----:B------:R-:W0:Y:S02]  /*0100*/  LDC R6, c[0x0][0x398] ;  /* 0x0000e600ff067b82 */ /* 0x000e240000000800 */
[----:B------:R-:W-:-:S06]  /*0110*/  IMAD.HI.U32 R5, R5, R3, R4 ;  /* 0x0000000305057227 */ /* 0x000fcc00078e0004 */
[----:B------:R-:W-:-:S05]  /*0120*/  IMAD.HI.U32 R33, R5, R0, RZ ;  /* 0x0000000005217227 */ /* 0x000fca00078e00ff */
[----:B------:R-:W-:-:S05]  /*0130*/  IADD3 R3, PT, PT, -R33, RZ, RZ ;  /* 0x000000ff21037210 */ /* 0x000fca0007ffe1ff */
[----:B------:R-:W-:-:S05]  /*0140*/  IMAD R0, R7, R3, R0 ;  /* 0x0000000307007224 */ /* 0x000fca00078e0200 */
[----:B------:R-:W-:Y:S01]  /*0150*/  ISETP.GT.U32.AND P1, PT, R7, R0, PT ;  /* 0x000000000700720c */ /* 0x000fe20003f24070 */
[----:B0-----:R-:W0:-:S12]  /*0160*/  MUFU.RCP R3, R6 ;  /* 0x0000000600037308 */ /* 0x001e180000001000 */
[----:B------:R-:W-:Y:S02]  /*0170*/  @!P1 IMAD.IADD R0, R0, 0x1, -R7 ;  /* 0x0000000100009824 */ /* 0x000fe400078e0a07 */
[----:B------:R-:W-:Y:S01]  /*0180*/  @!P1 VIADD R33, R33, 0x1 ;  /* 0x0000000121219836 */ /* 0x000fe20000000000 */
[----:B------:R-:W-:Y:S02]  /*0190*/  ISETP.NE.AND P1, PT, R9, RZ, PT ;  /* 0x000000ff0900720c */ /* 0x000fe40003f25270 */
[----:B------:R-:W-:Y:S01]  /*01a0*/  ISETP.GE.U32.AND P0, PT, R0, R7, PT ;  /* 0x000000070000720c */ /* 0x000fe20003f06070 */
[----:B-1----:R-:W-:Y:S01]  /*01b0*/  IMAD.U32 R7, RZ, RZ, UR4 ;  /* 0x00000004ff077e24 */ /* 0x002fe2000f8e00ff */
[----:B------:R-:W-:Y:S01]  /*01c0*/  LOP3.LUT R0, R2, R9, RZ, 0x3c, !PT ;  /* 0x0000000902007212 */ /* 0x000fe200078e3cff */
[----:B0-----:R-:W-:-:S03]  /*01d0*/  FFMA R4, R3, -R6, 1 ;  /* 0x3f80000003047423 */ /* 0x001fc60000000806 */
[----:B------:R-:W-:Y:S01]  /*01e0*/  ISETP.GE.AND P2, PT, R0, RZ, PT ;  /* 0x000000ff0000720c */ /* 0x000fe20003f46270 */
[----:B------:R-:W-:Y:S01]  /*01f0*/  FFMA R3, R3, R4, R3 ;  /* 0x0000000403037223 */ /* 0x000fe20000000003 */
[----:B------:R-:W0:Y:S03]  /*0200*/  LDC R0, c[0x0][0x394] ;  /* 0x0000e500ff007b82 */ /* 0x000e260000000800 */
[----:B------:R-:W-:Y:S02]  /*0210*/  FFMA R4, R3, UR4, RZ ;  /* 0x0000000403047c23 */ /* 0x000fe400080000ff */
[----:B------:R-:W-:Y:S01]  /*0220*/  @P0 VIADD R33, R33, 0x1 ;  /* 0x0000000121210836 */ /* 0x000fe20000000000 */
[----:B------:R-:W1:Y:S01]  /*0230*/  FCHK P0, R7, R6 ;  /* 0x0000000607007302 */ /* 0x000e620000000000 */
[----:B------:R-:W-:-:S04]  /*0240*/  FFMA R5, R4, -R6, UR4 ;  /* 0x0000000404057e23 */ /* 0x000fc80008000806 */
[----:B------:R-:W-:Y:S01]  /*0250*/  @!P2 IADD3 R33, PT, PT, -R33, RZ, RZ ;  /* 0x000000ff2121a210 */ /* 0x000fe20007ffe1ff */
[----:B------:R-:W-:Y:S01]  /*0260*/  FFMA R3, R3, R5, R4 ;  /* 0x0000000503037223 */ /* 0x000fe20000000004 */
[----:B------:R-:W-:-:S05]  /*0270*/  @!P1 LOP3.LUT R33, RZ, R9, RZ, 0x33, !PT ;  /* 0x00000009ff219212 */ /* 0x000fca00078e33ff */
[----:B------:R-:W-:-:S04]  /*0280*/  IMAD.MOV R32, RZ, RZ, -R33 ;  /* 0x000000ffff207224 */ /* 0x000fc800078e0a21 */
[----:B------:R-:W-:Y:S01]  /*0290*/  IMAD R32, R9, R32, R2 ;  /* 0x0000002009207224 */ /* 0x000fe200078e0202 */
[----:B-1----:R-:W-:Y:S06]  /*02a0*/  @!P0 BRA `(.L_x_204) ;  /* 0x0000000000108947 */ /* 0x002fec0003800000 */
[----:B------:R-:W1:Y:S01]  /*02b0*/  LDC R5, c[0x0][0x398] ;  /* 0x0000e600ff057b82 */ /* 0x000e620000000800 */
[----:B------:R-:W-:-:S07]  /*02c0*/  MOV R6, 0x2e0 ;  /* 0x000002e000067802 */ /* 0x000fce0000000f00 */
[----:B01----:R-:W-:Y:S05]  /*02d0*/  CALL.REL.NOINC `($__internal_13_$__cuda_sm3x_div_rn_noftz_f32_slowpath) ;  /* 0x0000002800247944 */ /* 0x003fea0003c00000 */
[----:B------:R-:W-:-:S07]  /*02e0*/  IMAD.MOV.U32 R3, RZ, RZ, R4 ;  /* 0x000000ffff037224 */ /* 0x000fce00078e0004 */
.L_x_204:
[----:B------:R-:W1:Y:S01]  /*02f0*/  LDC R7, c[0x0][0x39c] ;  /* 0x0000e700ff077b82 */ /* 0x000e620000000800 */
[----:B------:R-:W2:Y:S02]  /*0300*/  LDCU UR4, c[0x0][0x394] ;  /* 0x00007280ff0477ac */ /* 0x000ea40008000800 */
[----:B--2---:R-:W-:Y:S01]  /*0310*/  MOV R8, UR4 ;  /* 0x0000000400087c02 */ /* 0x004fe20008000f00 */
[----:B-1----:R-:W1:Y:S08]  /*0320*/  MUFU.RCP R4, R7 ;  /* 0x0000000700047308 */ /* 0x002e700000001000 */
[----:B------:R-:W2:Y:S01]  /*0330*/  FCHK P0, R8, R7 ;  /* 0x0000000708007302 */ /* 0x000ea20000000000 */
[----:B-1----:R-:W-:-:S04]  /*0340*/  FFMA R5, R4, -R7, 1 ;  /* 0x3f80000004057423 */ /* 0x002fc80000000807 */
[----:B------:R-:W-:-:S04]  /*0350*/  FFMA R4, R4, R5, R4 ;  /* 0x0000000504047223 */ /* 0x000fc80000000004 */
[----:B------:R-:W-:-:S04]  /*0360*/  FFMA R5, R4, UR4, RZ ;  /* 0x0000000404057c23 */ /* 0x000fc800080000ff */
[----:B------:R-:W-:-:S04]  /*0370*/  FFMA R6, R5, -R7, UR4 ;  /* 0x0000000405067e23 */ /* 0x000fc80008000807 */
[----:B------:R-:W-:Y:S01]  /*0380*/  FFMA R4, R4, R6, R5 ;  /* 0x0000000604047223 */ /* 0x000fe20000000005 */
[----:B--2---:R-:W-:Y:S06]  /*0390*/  @!P0 BRA `(.L_x_205) ;  /* 0x00000000000c8947 */ /* 0x004fec0003800000 */
[----:B------:R-:W1:Y:S01]  /*03a0*/  LDC R5, c[0x0][0x39c] ;  /* 0x0000e700ff057b82 */ /* 0x000e620000000800 */
[----:B------:R-:W-:-:S07]  /*03b0*/  MOV R6, 0x3d0 ;  /* 0x000003d000067802 */ /* 0x000fce0000000f00 */
[----:B01----:R-:W-:Y:S05]  /*03c0*/  CALL.REL.NOINC `($__internal_13_$__cuda_sm3x_div_rn_noftz_f32_slowpath) ;  /* 0x0000002400e87944 */ /* 0x003fea0003c00000 */
.L_x_205:
[----:B------:R-:W1:Y:S02]  /*03d0*/  LDC.64 R18, c[0x0][0x388] ;  /* 0x0000e200ff127b82 */ /* 0x000e640000000a00 */
[----:B-1----:R-:W-:-:S05]  /*03e0*/  IMAD R5, R19, R18, -0x4 ;  /* 0xfffffffc13057424 */ /* 0x002fca00078e0212 */
[----:B------:R-:W-:-:S04]  /*03f0*/  ISETP.GE.AND P0, PT, R2, R5, PT ;  /* 0x000000050200720c */ /* 0x000fc80003f06270 */
[----:B------:R-:W-:-:S13]  /*0400*/  ISETP.LT.OR P0, PT, R2, 0x4, P0 ;  /* 0x000000040200780c */ /* 0x000fda0000701670 */
[----:B------:R-:W-:Y:S05]  /*0410*/  @P0 EXIT ;  /* 0x000000000000094d */ /* 0x000fea0003800000 */
[----:B------:R-:W-:Y:S01]  /*0420*/  VIADD R5, R19, 0xfffffffc ;  /* 0xfffffffc13057836 */ /* 0x000fe20000000000 */
[----:B0-----:R-:W-:Y:S01]  /*0430*/  VIMNMX R0, PT, PT, R33, R32, PT ;  /* 0x0000002021007248 */ /* 0x001fe20003fe0100 */
[----:B------:R-:W-:-:S03]  /*0440*/  VIADD R18, R18, 0xfffffffc ;  /* 0xfffffffc12127836 */ /* 0x000fc60000000000 */
[----:B------:R-:W-:-:S04]  /*0450*/  ISETP.GE.AND P0, PT, R32, R5, PT ;  /* 0x000000052000720c */ /* 0x000fc80003f06270 */
[----:B------:R-:W-:-:S04]  /*0460*/  ISETP.GE.OR P0, PT, R33, R18, P0 ;  /* 0x000000122100720c */ /* 0x000fc80000706670 */
[----:B------:R-:W-:-:S13]  /*0470*/  ISETP.LT.OR P0, PT, R0, 0x4, P0 ;  /* 0x000000040000780c */ /* 0x000fda0000701670 */
[----:B------:R-:W-:Y:S05]  /*0480*/  @P0 EXIT ;  /* 0x000000000000094d */ /* 0x000fea0003800000 */
[----:B------:R-:W0:Y:S01]  /*0490*/  LDC.64 R30, c[0x0][0x3c0] ;  /* 0x0000f000ff1e7b82 */ /* 0x000e220000000a00 */
[----:B------:R-:W1:Y:S01]  /*04a0*/  LDCU.64 UR6, c[0x0][0x358] ;  /* 0x00006b00ff0677ac */ /* 0x000e620008000a00 */
[C-C-:B------:R-:W-:Y:S01]  /*04b0*/  IMAD.IADD R22, R2.reuse, 0x1, R19.reuse ;  /* 0x0000000102167824 */ /* 0x140fe200078e0213 */
[C---:B------:R-:W-:Y:S01]  /*04c0*/  IADD3 R26, PT, PT, R2.reuse, -R19, RZ ;  /* 0x80000013021a7210 */ /* 0x040fe20007ffe0ff */
[----:B------:R-:W-:Y:S01]  /*04d0*/  IMAD.MOV R5, RZ, RZ, -R19 ;  /* 0x000000ffff057224 */ /* 0x000fe200078e0a13 */
[----:B------:R-:W-:Y:S01]  /*04e0*/  IADD3 R20, PT, PT, R2, -0x1, RZ ;  /* 0xffffffff02147810 */ /* 0x000fe20007ffe0ff */
[----:B------:R-:W2:Y:S02]  /*04f0*/  LDCU.128 UR8, c[0x3][URZ] ;  /* 0x00c00000ff0877ac */ /* 0x000ea40008000c00 */
[----:B------:R-:W-:Y:S02]  /*0500*/  IMAD R18, R5, 0x2, R2 ;  /* 0x0000000205127824 */ /* 0x000fe400078e0202 */
[----:B0-----:R-:W-:-:S04]  /*0510*/  IMAD.WIDE R8, R22, 0x4, R30 ;  /* 0x0000000416087825 */ /* 0x001fc800078e021e */
[----:B------:R-:W-:-:S04]  /*0520*/  IMAD.WIDE R12, R26, 0x4, R30 ;  /* 0x000000041a0c7825 */ /* 0x000fc800078e021e */
[----:B------:R-:W-:Y:S01]  /*0530*/  IMAD.WIDE R10, R19, 0x4, R8 ;  /* 0x00000004130a7825 */ /* 0x000fe200078e0208 */
[----:B-1----:R-:W3:Y:S03]  /*0540*/  LDG.E R23, desc[UR6][R12.64] ;  /* 0x000000060c177981 */ /* 0x002ee6000c1e1900 */
[--C-:B------:R-:W-:Y:S01]  /*0550*/  IMAD.WIDE.U32 R28, R2, 0x4, R30.reuse ;  /* 0x00000004021c7825 */ /* 0x100fe200078e001e */
[----:B------:R-:W3:Y:S04]  /*0560*/  LDG.E R21, desc[UR6][R10.64] ;  /* 0x000000060a157981 */ /* 0x000ee8000c1e1900 */
[----:B------:R-:W4:Y:S01]  /*0570*/  LDG.E R8, desc[UR6][R8.64] ;  /* 0x0000000608087981 */ /* 0x000f22000c1e1900 */
[----:B------:R-:W-:-:S03]  /*0580*/  IMAD.WIDE R14, R18, 0x4, R30 ;  /* 0x00000004120e7825 */ /* 0x000fc600078e021e */
[----:B------:R-:W4:Y:S01]  /*0590*/  LDG.E R5, desc[UR6][R28.64] ;  /* 0x000000061c057981 */ /* 0x000f22000c1e1900 */
[----:B------:R-:W-:-:S03]  /*05a0*/  IMAD.WIDE R16, R19, 0x4, R10 ;  /* 0x0000000413107825 */ /* 0x000fc600078e020a */
[----:B------:R-:W5:Y:S04]  /*05b0*/  LDG.E R0, desc[UR6][R28.64+0x4] ;  /* 0x000004061c007981 */ /* 0x000f68000c1e1900 */
[----:B------:R-:W2:Y:S04]  /*05c0*/  LDG.E R24, desc[UR6][R14.64] ;  /* 0x000000060e187981 */ /* 0x000ea8000c1e1900 */
[----:B------:R0:W2:Y:S01]  /*05d0*/  LDG.E R25, desc[UR6][R16.64] ;  /* 0x0000000610197981 */ /* 0x0000a2000c1e1900 */
[----:B------:R-:W-:-:S03]  /*05e0*/  IMAD R6, R19, 0x2, R22 ;  /* 0x0000000213067824 */ /* 0x000fc600078e0216 */
[----:B------:R-:W2:Y:S01]  /*05f0*/  LDG.E R12, desc[UR6][R28.64+0xc] ;  /* 0x00000c061c0c7981 */ /* 0x000ea2000c1e1900 */
[----:B------:R-:W-:Y:S02]  /*0600*/  IMAD.IADD R34, R6, 0x1, R19 ;  /* 0x0000000106227824 */ /* 0x000fe400078e0213 */
[----:B------:R-:W-:Y:S01]  /*0610*/  IMAD.WIDE.U32 R6, R20, 0x4, R30 ;  /* 0x0000000414067825 */ /* 0x000fe200078e001e */
[----:B------:R-:W2:Y:S03]  /*0620*/  LDG.E R14, desc[UR6][R28.64+0x8] ;  /* 0x000008061c0e7981 */ /* 0x000ea6000c1e1900 */
[C---:B0-----:R-:W-:Y:S01]  /*0630*/  IMAD.WIDE R16, R19.reuse, 0x4, R16 ;  /* 0x0000000413107825 */ /* 0x041fe200078e0210 */
[----:B------:R0:W2:Y:S03]  /*0640*/  LDG.E R9, desc[UR6][R6.64] ;  /* 0x0000000606097981 */ /* 0x0000a6000c1e1900 */
[----:B------:R-:W-:Y:S01]  /*0650*/  IMAD R13, R19, -0x7, R34 ;  /* 0xfffffff9130d7824 */ /* 0x000fe200078e0222 */
[----:B------:R1:W2:Y:S01]  /*0660*/  LDG.E R35, desc[UR6][R16.64] ;  /* 0x0000000610237981 */ /* 0x0002a2000c1e1900 */
[----:B------:R-:W-:-:S02]  /*0670*/  VIADD R10, R2, 0xfffffffe ;  /* 0xfffffffe020a7836 */ /* 0x000fc40000000000 */
[----:B------:R-:W-:Y:S01]  /*0680*/  VIADD R36, R2, 0xfffffffd ;  /* 0xfffffffd02247836 */ /* 0x000fe20000000000 */
[----:B------:R-:W2:Y:S01]  /*0690*/  LDG.E R28, desc[UR6][R28.64+0x10] ;  /* 0x000010061c1c7981 */ /* 0x000ea2000c1e1900 */
[--C-:B0-----:R-:W-:Y:S01]  /*06a0*/  IMAD.WIDE R6, R13, 0x4, R30.reuse ;  /* 0x000000040d067825 */ /* 0x101fe200078e021e */
[----:B-1----:R-:W0:Y:S04]  /*06b0*/  LDC.64 R16, c[0x0][0x3c8] ;  /* 0x0000f200ff107b82 */ /* 0x002e280000000a00 */
[----:B------:R1:W2:Y:S02]  /*06c0*/  LDG.E R15, desc[UR6][R6.64] ;  /* 0x00000006060f7981 */ /* 0x0002a4000c1e1900 */
[----:B-1----:R-:W-:-:S05]  /*06d0*/  IMAD.WIDE.U32 R6, R10, 0x4, R30 ;  /* 0x000000040a067825 */ /* 0x002fca00078e001e */
[----:B------:R-:W2:Y:S01]  /*06e0*/  LDG.E R11, desc[UR6][R6.64] ;  /* 0x00000006060b7981 */ /* 0x000ea2000c1e1900 */
[----:B0-----:R-:W-:-:S06]  /*06f0*/  IMAD.WIDE R26, R26, 0x4, R16 ;  /* 0x000000041a1a7825 */ /* 0x001fcc00078e0210 */
[----:B------:R-:W2:Y:S01]  /*0700*/  LDG.E R26, desc[UR6][R26.64] ;  /* 0x000000061a1a7981 */ /* 0x000ea2000c1e1900 */
[----:B---3--:R-:W-:Y:S01]  /*0710*/  FADD R21, R21, -R23 ;  /* 0x8000001715157221 */ /* 0x008fe20000000000 */
[----:B------:R-:W-:-:S04]  /*0720*/  IMAD.WIDE R22, R22, 0x4, R16 ;  /* 0x0000000416167825 */ /* 0x000fc800078e0210 */
[----:B----4-:R-:W-:Y:S01]  /*0730*/  FADD R8, R8, -R5 ;  /* 0x8000000508087221 */ /* 0x010fe20000000000 */
[----:B-----5:R-:W-:-:S03]  /*0740*/  FADD R5, -R5, R0 ;  /* 0x0000000005057221 */ /* 0x020fc60000000100 */
[----:B--2---:R-:W-:Y:S01]  /*0750*/  FFMA R8, R8, UR8, RZ ;  /* 0x0000000808087c23 */ /* 0x004fe200080000ff */
[----:B------:R0:W2:Y:S03]  /*0760*/  LDG.E R0, desc[UR6][R22.64] ;  /* 0x0000000616007981 */ /* 0x0000a6000c1e1900 */
[----:B------:R-:W-:Y:S01]  /*0770*/  FFMA R8, R21, UR9, R8 ;  /* 0x0000000915087c23 */ /* 0x000fe20008000008 */
[----:B------:R-:W-:Y:S01]  /*0780*/  FADD R25, R25, -R24 ;  /* 0x8000001819197221 */ /* 0x000fe20000000000 */
[----:B0-----:R-:W-:-:S04]  /*0790*/  IMAD.WIDE R22, R19, 0x4, R22 ;  /* 0x0000000413167825 */ /* 0x001fc800078e0216 */
[----:B------:R-:W-:Y:S01]  /*07a0*/  FFMA R7, R25, UR10, R8 ;  /* 0x0000000a19077c23 */ /* 0x000fe20008000008 */
[--C-:B------:R-:W-:Y:S01]  /*07b0*/  IMAD.WIDE.U32 R20, R20, 0x4, R16.reuse ;  /* 0x0000000414147825 */ /* 0x100fe200078e0010 */
[----:B------:R0:W3:Y:S03]  /*07c0*/  LDG.E R6, desc[UR6][R22.64] ;  /* 0x0000000616067981 */ /* 0x0000e6000c1e1900 */
[----:B------:R-:W-:Y:S02]  /*07d0*/  IMAD.WIDE.U32 R24, R2, 0x4, R16 ;  /* 0x0000000402187825 */ /* 0x000fe400078e0010 */
[----:B------:R-:W4:Y:S04]  /*07e0*/  LDG.E R20, desc[UR6][R20.64] ;  /* 0x0000000614147981 */ /* 0x000f28000c1e1900 */
[----:B------:R-:W5:Y:S04]  /*07f0*/  LDG.E R34, desc[UR6][R24.64+0x4] ;  /* 0x0000040618227981 */ /* 0x000f68000c1e1900 */
[----:B------:R-:W4:Y:S04]  /*0800*/  LDG.E R8, desc[UR6][R24.64+0x8] ;  /* 0x0000080618087981 */ /* 0x000f28000c1e1900 */
[----:B------:R-:W5:Y:S01]  /*0810*/  LDG.E R21, desc[UR6][R24.64] ;  /* 0x0000000618157981 */ /* 0x000f62000c1e1900 */
[----:B------:R-:W-:Y:S01]  /*0820*/  FADD R14, R14, -R9 ;  /* 0x800000090e0e7221 */ /* 0x000fe20000000000 */
[----:B------:R-:W-:Y:S01]  /*0830*/  FFMA R9, R5, UR8, RZ ;  /* 0x0000000805097c23 */ /* 0x000fe200080000ff */
[----:B------:R-:W-:-:S03]  /*0840*/  FADD R5, R35, -R15 ;  /* 0x8000000f23057221 */ /* 0x000fc60000000000 */
[----:B------:R-:W-:Y:S02]  /*0850*/  FFMA R9, R14, UR9, R9 ;  /* 0x000000090e097c23 */ /* 0x000fe40008000009 */
[----:B------:R-:W1:Y:S01]  /*0860*/  LDC.64 R14, c[0x0][0x3f0] ;  /* 0x0000fc00ff0e7b82 */ /* 0x000e620000000a00 */
[----:B0-----:R-:W-:-:S04]  /*0870*/  IMAD.WIDE R22, R19, 0x4, R22 ;  /* 0x0000000413167825 */ /* 0x001fc800078e0216 */
[----:B------:R-:W-:Y:S01]  /*0880*/  FADD R11, R12, -R11 ;  /* 0x8000000b0c0b7221 */ /* 0x000fe20000000000 */
[----:B------:R-:W-:Y:S01]  /*0890*/  FFMA R5, R5, UR11, R7 ;  /* 0x0000000b05057c23 */ /* 0x000fe20008000007 */
[----:B------:R-:W-:Y:S01]  /*08a0*/  IMAD.WIDE.U32 R30, R36, 0x4, R30 ;  /* 0x00000004241e7825 */ /* 0x000fe200078e001e */
[----:B------:R-:W2:Y:S03]  /*08b0*/  LDG.E R12, desc[UR6][R24.64+0xc] ;  /* 0x00000c06180c7981 */ /* 0x000ea6000c1e1900 */
[----:B------:R-:W-:Y:S01]  /*08c0*/  FFMA R9, R11, UR10, R9 ;  /* 0x0000000a0b097c23 */ /* 0x000fe20008000009 */
[--C-:B------:R-:W-:Y:S01]  /*08d0*/  IMAD.WIDE.U32 R10, R10, 0x4, R16.reuse ;  /* 0x000000040a0a7825 */ /* 0x100fe200078e0010 */
[----:B------:R0:W2:Y:S03]  /*08e0*/  LDG.E R7, desc[UR6][R24.64+0x10] ;  /* 0x0000100618077981 */ /* 0x0000a6000c1e1900 */
[----:B------:R-:W-:Y:S01]  /*08f0*/  IMAD.WIDE.U32 R36, R36, 0x4, R16 ;  /* 0x0000000424247825 */ /* 0x000fe200078e0010 */
[----:B------:R-:W2:Y:S04]  /*0900*/  LDG.E R30, desc[UR6][R30.64] ;  /* 0x000000061e1e7981 */ /* 0x000ea8000c1e1900 */
[----:B------:R-:W2:Y:S01]  /*0910*/  LDG.E R11, desc[UR6][R10.64] ;  /* 0x000000060a0b7981 */ /* 0x000ea2000c1e1900 */
[----:B-1----:R-:W-:-:S04]  /*0920*/  IMAD.WIDE.U32 R14, R2, 0x4, R14 ;  /* 0x00000004020e7825 */ /* 0x002fc800078e000e */
[----:B0-----:R-:W-:Y:S01]  /*0930*/  IMAD.WIDE R24, R18, 0x4, R16 ;  /* 0x0000000412187825 */ /* 0x001fe200078e0210 */
[----:B------:R-:W2:Y:S03]  /*0940*/  LDG.E R31, desc[UR6][R36.64] ;  /* 0x00000006241f7981 */ /* 0x000ea6000c1e1900 */
[----:B------:R-:W-:Y:S01]  /*0950*/  IMAD.WIDE R18, R19, 0x4, R22 ;  /* 0x0000000413127825 */ /* 0x000fe200078e0216 */
[----:B------:R0:W2:Y:S03]  /*0960*/  LDG.E R27, desc[UR6][R24.64] ;  /* 0x00000006181b7981 */ /* 0x0000a6000c1e1900 */
[----:B------:R-:W-:Y:S01]  /*0970*/  IMAD.WIDE R16, R13, 0x4, R16 ;  /* 0x000000040d107825 */ /* 0x000fe200078e0210 */
[----:B------:R-:W2:Y:S04]  /*0980*/  LDG.E R29, desc[UR6][R18.64] ;  /* 0x00000006121d7981 */ /* 0x000ea8000c1e1900 */
[----:B------:R1:W2:Y:S01]  /*0990*/  LDG.E R13, desc[UR6][R16.64] ;  /* 0x00000006100d7981 */ /* 0x0002a2000c1e1900 */
[----:B0-----:R-:W0:Y:S03]  /*09a0*/  LDC.64 R24, c[0x0][0x3a0] ;  /* 0x0000e800ff187b82 */ /* 0x001e260000000a00 */
[----:B------:R1:W2:Y:S05]  /*09b0*/  LDG.E R10, desc[UR6][R22.64] ;  /* 0x00000006160a7981 */ /* 0x0002aa000c1e1900 */
[----:B-1----:R-:W1:Y:S08]  /*09c0*/  LDC.64 R16, c[0x0][0x3d8] ;  /* 0x0000f600ff107b82 */ /* 0x002e700000000a00 */
[----:B------:R-:W1:Y:S08]  /*09d0*/  LDC.64 R18, c[0x0][0x3e8] ;  /* 0x0000fa00ff127b82 */ /* 0x000e700000000a00 */
[----:B------:R-:W1:Y:S01]  /*09e0*/  LDC.64 R22, c[0x0][0x3e0] ;  /* 0x0000f800ff167b82 */ /* 0x000e620000000a00 */
[----:B0-----:R-:W-:-:S06]  /*09f0*/  IMAD.WIDE.U32 R24, R2, 0x4, R24 ;  /* 0x0000000402187825 */ /* 0x001fcc00078e0018 */
[----:B------:R-:W2:Y:S01]  /*0a00*/  LDG.E R24, desc[UR6][R24.64] ;  /* 0x0000000618187981 */ /* 0x000ea2000c1e1900 */
[----:B-1----:R-:W-:-:S04]  /*0a10*/  IMAD.WIDE.U32 R16, R33, 0x4, R16 ;  /* 0x0000000421107825 */ /* 0x002fc800078e0010 */
[----:B------:R-:W-:-:S04]  /*0a20*/  IMAD.WIDE.U32 R18, R32, 0x4, R18 ;  /* 0x0000000420127825 */ /* 0x000fc800078e0012 */
[----:B------:R-:W-:-:S05]  /*0a30*/  IMAD.WIDE.U32 R22, R32, 0x4, R22 ;  /* 0x0000000420167825 */ /* 0x000fca00078e0016 */
[----:B------:R-:W2:Y:S01]  /*0a40*/  LDG.E R32, desc[UR6][R22.64] ;  /* 0x0000000616207981 */ /* 0x000ea2000c1e1900 */
[----:B---3--:R-:W-:-:S03]  /*0a50*/  FADD R26, R6, -R26 ;  /* 0x8000001a061a7221 */ /* 0x008fc60000000000 */
[----:B------:R-:W3:Y:S01]  /*0a60*/  LDG.E R6, desc[UR6][R14.64] ;  /* 0x000000060e067981 */ /* 0x000ee2000c1e1900 */
[----:B----4-:R-:W-:Y:S01]  /*0a70*/  FADD R35, R8, -R20 ;  /* 0x8000001408237221 */ /* 0x010fe20000000000 */
[----:B-----5:R-:W-:Y:S01]  /*0a80*/  FADD R34, R34, -R21 ;  /* 0x8000001522227221 */ /* 0x020fe20000000000 */
[----:B--2---:R-:W-:Y:S02]  /*0a90*/  FADD R0, -R21, R0 ;  /* 0x0000000015007221 */ /* 0x004fe40000000100 */
[----:B------:R-:W0:Y:S01]  /*0aa0*/  LDC.64 R20, c[0x0][0x3d0] ;  /* 0x0000f400ff147b82 */ /* 0x000e220000000a00 */
[----:B------:R-:W-:Y:S02]  /*0ab0*/  FFMA R8, R34, UR8, RZ ;  /* 0x0000000822087c23 */ /* 0x000fe400080000ff */
[----:B------:R-:W2:Y:S01]  /*0ac0*/  LDG.E R34, desc[UR6][R16.64] ;  /* 0x0000000610227981 */ /* 0x000ea2000c1e1900 */
[----:B0-----:R-:W-:-:S03]  /*0ad0*/  IMAD.WIDE.U32 R20, R33, 0x4, R20 ;  /* 0x0000000421147825 */ /* 0x001fc600078e0014 */
[----:B------:R-:W2:Y:S04]  /*0ae0*/  LDG.E R33, desc[UR6][R18.64] ;  /* 0x0000000612217981 */ /* 0x000ea8000c1e1900 */
[----:B------:R-:W4:Y:S01]  /*0af0*/  LDG.E R25, desc[UR6][R20.64] ;  /* 0x0000000614197981 */ /* 0x000f22000c1e1900 */
[----:B------:R-:W-:Y:S01]  /*0b00*/  FFMA R8, R35, UR9, R8 ;  /* 0x0000000923087c23 */ /* 0x000fe20008000008 */
[----:B------:R-:W-:Y:S01]  /*0b10*/  FADD R35, R12, -R11 ;  /* 0x8000000b0c237221 */ /* 0x000fe20000000000 */
[----:B------:R-:W-:-:S03]  /*0b20*/  FFMA R37, R0, UR8, RZ ;  /* 0x0000000800257c23 */ /* 0x000fc600080000ff */
[----:B------:R-:W-:Y:S01]  /*0b30*/  FFMA R0, R35, UR10, R8 ;  /* 0x0000000a23007c23 */ /* 0x000fe20008000008 */
[----:B------:R-:W-:Y:S01]  /*0b40*/  FFMA R26, R26, UR9, R37 ;  /* 0x000000091a1a7c23 */ /* 0x000fe20008000025 */
[----:B------:R-:W-:Y:S01]  /*0b50*/  FADD R31, R7, -R31 ;  /* 0x8000001f071f7221 */ /* 0x000fe20000000000 */
[----:B------:R-:W-:Y:S01]  /*0b60*/  FADD R28, R28, -R30 ;  /* 0x8000001e1c1c7221 */ /* 0x000fe20000000000 */
[----:B------:R-:W-:Y:S02]  /*0b70*/  BSSY.RECONVERGENT B0, `(.L_x_206) ;  /* 0x0000073000007945 */ /* 0x000fe40003800200 */
[----:B------:R-:W-:Y:S01]  /*0b80*/  FFMA R0, R31, UR11, R0 ;  /* 0x0000000b1f007c23 */ /* 0x000fe20008000000 */
[----:B------:R-:W-:-:S04]  /*0b90*/  FADD R27, R10, -R27 ;  /* 0x8000001b0a1b7221 */ /* 0x000fc80000000000 */
[----:B------:R-:W-:Y:S01]  /*0ba0*/  FFMA R7, R27, UR10, R26 ;  /* 0x0000000a1b077c23 */ /* 0x000fe2000800001a */
[----:B------:R-:W-:Y:S01]  /*0bb0*/  FFMA R9, R28, UR11, R9 ;  /* 0x0000000b1c097c23 */ /* 0x000fe20008000009 */
[----:B---3--:R-:W-:-:S06]  /*0bc0*/  FMUL R11, R6, 0.63661974668502807617 ;  /* 0x3f22f983060b7820 */ /* 0x008fcc0000400000 */
[----:B------:R-:W0:Y:S01]  /*0bd0*/  F2I.NTZ R11, R11 ;  /* 0x0000000b000b7305 */ /* 0x000e220000203100 */
[----:B------:R-:W-:Y:S02]  /*0be0*/  FSETP.GE.AND P0, PT, |R6|, 105615, PT ;  /* 0x47ce47800600780b */ /* 0x000fe40003f06200 */
[----:B0-----:R-:W-:-:S05]  /*0bf0*/  I2FP.F32.S32 R35, R11 ;  /* 0x0000000b00237245 */ /* 0x001fca0000201400 */
[----:B------:R-:W-:-:S04]  /*0c00*/  FFMA R8, R35, -1.5707962512969970703, R6 ;  /* 0xbfc90fda23087823 */ /* 0x000fc80000000006 */
[----:B------:R-:W-:Y:S01]  /*0c10*/  FFMA R10, R35, -7.5497894158615963534e-08, R8 ;  /* 0xb3a22168230a7823 */ /* 0x000fe20000000008 */
[----:B------:R-:W-:-:S04]  /*0c20*/  FADD R8, R29, -R13 ;  /* 0x8000000d1d087221 */ /* 0x000fc80000000000 */
[----:B------:R-:W-:Y:S01]  /*0c30*/  FFMA R7, R8, UR11, R7 ;  /* 0x0000000b08077c23 */ /* 0x000fe20008000007 */
[----:B------:R-:W-:Y:S01]  /*0c40*/  P2R R8, PR, RZ, 0x1 ;  /* 0x00000001ff087803 */ /* 0x000fe20000000000 */
[----:B--2---:R-:W-:Y:S01]  /*0c50*/  FMUL R29, R34, R33 ;  /* 0x00000021221d7220 */ /* 0x004fe20000400000 */
[----:B------:R-:W-:Y:S01]  /*0c60*/  FFMA R33, R35, -5.3903029534742383927e-15, R10 ;  /* 0xa7c234c523217823 */ /* 0x000fe2000000000a */
[----:B----4-:R-:W-:Y:S02]  /*0c70*/  FMUL R28, R25, R32 ;  /* 0x00000020191c7220 */ /* 0x010fe40000400000 */
[----:B------:R-:W-:Y:S01]  /*0c80*/  FMUL R29, R29, R24 ;  /* 0x000000181d1d7220 */ /* 0x000fe20000400000 */
[----:B------:R-:W-:Y:S01]  /*0c90*/  MOV R32, R11 ;  /* 0x0000000b00207202 */ /* 0x000fe20000000f00 */
[----:B------:R-:W-:Y:S01]  /*0ca0*/  IMAD.MOV.U32 R34, RZ, RZ, R33 ;  /* 0x000000ffff227224 */ /* 0x000fe200078e0021 */
[----:B------:R-:W-:Y:S06]  /*0cb0*/  @!P0 BRA `(.L_x_207) ;  /* 0x0000000400788947 */ /* 0x000fec0003800000 */
[----:B------:R-:W-:-:S13]  /*0cc0*/  FSETP.NEU.AND P0, PT, |R6|, +INF , PT ;  /* 0x7f8000000600780b */ /* 0x000fda0003f0d200 */
[----:B------:R-:W-:Y:S01]  /*0cd0*/  @!P0 FMUL R34, RZ, R6 ;  /* 0x00000006ff228220 */ /* 0x000fe20000400000 */
[----:B------:R-:W-:Y:S01]  /*0ce0*/  @!P0 IMAD.MOV.U32 R11, RZ, RZ, RZ ;  /* 0x000000ffff0b8224 */ /* 0x000fe200078e00ff */
[----:B------:R-:W-:Y:S06]  /*0cf0*/  @!P0 BRA `(.L_x_207) ;  /* 0x0000000400688947 */ /* 0x000fec0003800000 */
[----:B------:R-:W-:Y:S01]  /*0d00*/  IMAD.SHL.U32 R8, R6, 0x100, RZ ;  /* 0x0000010006087824 */ /* 0x000fe200078e00ff */
[----:B------:R-:W-:Y:S01]  /*0d10*/  CS2R R30, SRZ ;  /* 0x00000000001e7805 */ /* 0x000fe2000001ff00 */
[----:B------:R-:W0:Y:S03]  /*0d20*/  LDCU.64 UR8, c[0x4][0x8] ;  /* 0x01000100ff0877ac */ /* 0x000e260008000a00 */
[----:B------:R-:W-:Y:S01]  /*0d30*/  LOP3.LUT R11, R8, 0x80000000, RZ, 0xfc, !PT ;  /* 0x80000000080b7812 */ /* 0x000fe200078efcff */
[----:B------:R-:W-:Y:S01]  /*0d40*/  UMOV UR5, URZ ;  /* 0x000000ff00057c82 */ /* 0x000fe20008000000 */
[----:B------:R-:W-:-:S05]  /*0d50*/  UMOV UR4, URZ ;  /* 0x000000ff00047c82 */ /* 0x000fca0008000000 */
.L_x_208:
[----:B0-----:R-:W-:Y:S01]  /*0d60*/  MOV R26, UR8 ;  /* 0x00000008001a7c02 */ /* 0x001fe20008000f00 */
[----:B------:R-:W-:-:S05]  /*0d70*/  IMAD.U32 R27, RZ, RZ, UR9 ;  /* 0x00000009ff1b7e24 */ /* 0x000fca000f8e00ff */
[----:B------:R-:W2:Y:S01]  /*0d80*/  LDG.E.CONSTANT R26, desc[UR6][R26.64] ;  /* 0x000000061a1a7981 */ /* 0x000ea2000c1e9900 */
[----:B------:R-:W-:Y:S01]  /*0d90*/  UIADD3 UR4, UPT, UPT, UR4, 0x1, URZ ;  /* 0x0000000104047890 */ /* 0x000fe2000fffe0ff */
[C---:B------:R-:W-:Y:S01]  /*0da0*/  ISETP.EQ.AND P1, PT, R30.reuse, 0x4, PT ;  /* 0x000000041e00780c */ /* 0x040fe20003f22270 */
[----:B------:R-:W-:Y:S01]  /*0db0*/  UIADD3 UR8, UP1, UPT, UR8, 0x4, URZ ;  /* 0x0000000408087890 */ /* 0x000fe2000ff3e0ff */
[C---:B------:R-:W-:Y:S01]  /*0dc0*/  ISETP.EQ.AND P2, PT, R30.reuse, 0x8, PT ;  /* 0x000000081e00780c */ /* 0x040fe20003f42270 */
[----:B------:R-:W-:Y:S01]  /*0dd0*/  UISETP.NE.AND UP0, UPT, UR4, 0x6, UPT ;  /* 0x000000060400788c */ /* 0x000fe2000bf05270 */
[C---:B------:R-:W-:Y:S01]  /*0de0*/  ISETP.EQ.AND P3, PT, R30.reuse, 0xc, PT ;  /* 0x0000000c1e00780c */ /* 0x040fe20003f62270 */
[----:B------:R-:W-:Y:S01]  /*0df0*/  UIADD3.X UR9, UPT, UPT, URZ, UR9, URZ, UP1, !UPT ;  /* 0x00000009ff097290 */ /* 0x000fe20008ffe4ff */
[C---:B------:R-:W-:Y:S02]  /*0e00*/  ISETP.EQ.AND P4, PT, R30.reuse, 0x10, PT ;  /* 0x000000101e00780c */ /* 0x040fe40003f82270 */
[----:B------:R-:W-:Y:S01]  /*0e10*/  ISETP.EQ.AND P5, PT, R30, 0x14, PT ;  /* 0x000000141e00780c */ /* 0x000fe20003fa2270 */
[----:B--2---:R-:W-:-:S03]  /*0e20*/  IMAD.WIDE.U32 R26, R26, R11, RZ ;  /* 0x0000000b1a1a7225 */ /* 0x004fc600078e00ff */
[----:B------:R-:W-:-:S04]  /*0e30*/  IADD3 R34, P0, PT, R26, R31, RZ ;  /* 0x0000001f1a227210 */ /* 0x000fc80007f1e0ff */
[----:B------:R-:W-:Y:S01]  /*0e40*/  IADD3.X R31, PT, PT, R27, UR5, RZ, P0, !PT ;  /* 0x000000051b1f7c10 */ /* 0x000fe200087fe4ff */
[--C-:B------:R-:W-:Y:S01]  /*0e50*/  @P1 IMAD.MOV.U32 R24, RZ, RZ, R34.reuse ;  /* 0x000000ffff181224 */ /* 0x100fe200078e0022 */
[C---:B------:R-:W-:Y:S01]  /*0e60*/  ISETP.EQ.AND P0, PT, R30.reuse, RZ, PT ;  /* 0x000000ff1e00720c */ /* 0x040fe20003f02270 */
[--C-:B------:R-:W-:Y:S01]  /*0e70*/  @P3 IMAD.MOV.U32 R12, RZ, RZ, R34.reuse ;  /* 0x000000ffff0c3224 */ /* 0x100fe200078e0022 */
[----:B------:R-:W-:Y:S01]  /*0e80*/  @P2 MOV R13, R34 ;  /* 0x00000022000d2202 */ /* 0x000fe20000000f00 */
[--C-:B------:R-:W-:Y:S01]  /*0e90*/  @P4 IMAD.MOV.U32 R10, RZ, RZ, R34.reuse ;  /* 0x000000ffff0a4224 */ /* 0x100fe200078e0022 */
[----:B------:R-:W-:Y:S01]  /*0ea0*/  IADD3 R30, PT, PT, R30, 0x4, RZ ;  /* 0x000000041e1e7810 */ /* 0x000fe20007ffe0ff */
[----:B------:R-:W-:-:S08]  /*0eb0*/  @P5 IMAD.MOV.U32 R8, RZ, RZ, R34 ;  /* 0x000000ffff085224 */ /* 0x000fd000078e0022 */
[----:B------:R-:W-:Y:S01]  /*0ec0*/  @P0 IMAD.MOV.U32 R25, RZ, RZ, R34 ;  /* 0x000000ffff190224 */ /* 0x000fe200078e0022 */
[----:B------:R-:W-:Y:S06]  /*0ed0*/  BRA.U UP0, `(.L_x_208) ;  /* 0xfffffffd00a07547 */ /* 0x000fec000b83ffff */
[----:B------:R-:W-:Y:S01]  /*0ee0*/  SHF.R.U32.HI R26, RZ, 0x17, R6 ;  /* 0x00000017ff1a7819 */ /* 0x000fe20000011606 */
[----:B------:R-:W-:Y:S03]  /*0ef0*/  BSSY.RECONVERGENT B1, `(.L_x_209) ;  /* 0x0000028000017945 */ /* 0x000fe60003800200 */
        /* <DEDUP_REMOVED lines=10> */
[----:B------:R-:W-:-:S03]  /*0fa0*/  ISETP.EQ.AND P5, PT, R34, 0x4, PT ;  /* 0x000000042200780c */ /* 0x000fc60003fa2270 */
[----:B------:R-:W-:Y:S01]  /*0fb0*/  @P3 IMAD.MOV.U32 R11, RZ, RZ, R25 ;  /* 0x000000ffff0b3224 */ /* 0x000fe200078e0019 */
[C---:B------:R-:W-:Y:S01]  /*0fc0*/  ISETP.EQ.AND P3, PT, R34.reuse, -0x4, PT ;  /* 0xfffffffc2200780c */ /* 0x040fe20003f62270 */
[--C-:B------:R-:W-:Y:S01]  /*0fd0*/  @P4 IMAD.MOV.U32 R11, RZ, RZ, R24.reuse ;  /* 0x000000ffff0b4224 */ /* 0x100fe200078e0018 */
[----:B------:R-:W-:Y:S01]  /*0fe0*/  @P4 MOV R27, R25 ;  /* 0x00000019001b4202 */ /* 0x000fe20000000f00 */
[----:B------:R-:W-:Y:S01]  /*0ff0*/  @P0 IMAD.MOV.U32 R27, RZ, RZ, R24 ;  /* 0x000000ffff1b0224 */ /* 0x000fe200078e0018 */
[----:B------:R-:W-:Y:S01]  /*1000*/  ISETP.EQ.AND P4, PT, R34, RZ, PT ;  /* 0x000000ff2200720c */ /* 0x000fe20003f82270 */
[----:B------:R-:W-:Y:S01]  /*1010*/  @P0 IMAD.MOV.U32 R11, RZ, RZ, R13 ;  /* 0x000000ffff0b0224 */ /* 0x000fe200078e000d */
[----:B------:R-:W-:Y:S01]  /*1020*/  @P1 MOV R27, R13 ;  /* 0x0000000d001b1202 */ /* 0x000fe20000000f00 */
[--C-:B------:R-:W-:Y:S02]  /*1030*/  @P1 IMAD.MOV.U32 R11, RZ, RZ, R12.reuse ;  /* 0x000000ffff0b1224 */ /* 0x100fe400078e000c */
[----:B------:R-:W-:-:S02]  /*1040*/  @P2 IMAD.MOV.U32 R27, RZ, RZ, R12 ;  /* 0x000000ffff1b2224 */ /* 0x000fc400078e000c */
[----:B------:R-:W-:Y:S02]  /*1050*/  @P2 IMAD.MOV.U32 R11, RZ, RZ, R10 ;  /* 0x000000ffff0b2224 */ /* 0x000fe400078e000a */
[----:B------:R-:W-:Y:S01]  /*1060*/  @P3 MOV R27, R10 ;  /* 0x0000000a001b3202 */ /* 0x000fe20000000f00 */
[----:B------:R-:W-:-:S03]  /*1070*/  @P3 IMAD.MOV.U32 R11, RZ, RZ, R8 ;  /* 0x000000ffff0b3224 */ /* 0x000fc600078e0008 */
[----:B------:R-:W-:Y:S01]  /*1080*/  @P4 IMAD.MOV.U32 R27, RZ, RZ, R8 ;  /* 0x000000ffff1b4224 */ /* 0x000fe200078e0008 */
[----:B------:R-:W-:Y:S01]  /*1090*/  @P5 MOV R27, R31 ;  /* 0x0000001f001b5202 */ /* 0x000fe20000000f00 */
[----:B------:R-:W-:Y:S01]  /*10a0*/  @P4 IMAD.MOV.U32 R11, RZ, RZ, R31 ;  /* 0x000000ffff0b4224 */ /* 0x000fe200078e001f */
[----:B------:R-:W-:Y:S06]  /*10b0*/  @!P6 BRA `(.L_x_210) ;  /* 0x00000000002ce947 */ /* 0x000fec0003800000 */
[----:B------:R-:W-:Y:S01]  /*10c0*/  @P0 IMAD.MOV.U32 R30, RZ, RZ, R25 ;  /* 0x000000ffff1e0224 */ /* 0x000fe200078e0019 */
[----:B------:R-:W-:Y:S01]  /*10d0*/  ISETP.EQ.AND P0, PT, R34, 0x8, PT ;  /* 0x000000082200780c */ /* 0x000fe20003f02270 */
[----:B------:R-:W-:Y:S01]  /*10e0*/  @P1 IMAD.MOV.U32 R30, RZ, RZ, R24 ;  /* 0x000000ffff1e1224 */ /* 0x000fe200078e0018 */
[----:B------:R-:W-:Y:S01]  /*10f0*/  LOP3.LUT R26, R26, 0x1f, RZ, 0xc0, !PT ;  /* 0x0000001f1a1a7812 */ /* 0x000fe200078ec0ff */
[----:B------:R-:W-:Y:S01]  /*1100*/  @P2 IMAD.MOV.U32 R30, RZ, RZ, R13 ;  /* 0x000000ffff1e2224 */ /* 0x000fe200078e000d */
[----:B------:R-:W-:Y:S01]  /*1110*/  @P3 MOV R30, R12 ;  /* 0x0000000c001e3202 */ /* 0x000fe20000000f00 */
[----:B------:R-:W-:Y:S01]  /*1120*/  @P4 IMAD.MOV.U32 R30, RZ, RZ, R10 ;  /* 0x000000ffff1e4224 */ /* 0x000fe200078e000a */
[----:B------:R-:W-:Y:S01]  /*1130*/  SHF.L.W.U32.HI R11, R27, R26, R11 ;  /* 0x0000001a1b0b7219 */ /* 0x000fe20000010e0b */
[----:B------:R-:W-:-:S06]  /*1140*/  @P5 IMAD.MOV.U32 R30, RZ, RZ, R8 ;  /* 0x000000ffff1e5224 */ /* 0x000fcc00078e0008 */
[----:B------:R-:W-:-:S05]  /*1150*/  @P0 IMAD.MOV.U32 R30, RZ, RZ, R31 ;  /* 0x000000ffff1e0224 */ /* 0x000fca00078e001f */
[----:B------:R-:W-:-:S07]  /*1160*/  SHF.L.W.U32.HI R27, R30, R26, R27 ;  /* 0x0000001a1e1b7219 */ /* 0x000fce0000010e1b */
.L_x_210:
[----:B------:R-:W-:Y:S05]  /*1170*/  BSYNC.RECONVERGENT B1 ;  /* 0x0000000000017941 */ /* 0x000fea0003800200 */
.L_x_209:
[C---:B------:R-:W-:Y:S01]  /*1180*/  SHF.L.W.U32.HI R31, R27.reuse, 0x2, R11 ;  /* 0x000000021b1f7819 */ /* 0x040fe20000010e0b */
[----:B------:R-:W-:Y:S01]  /*1190*/  UMOV UR4, 0x54442d19 ;  /* 0x54442d1900047882 */ /* 0x000fe20000000000 */
[----:B------:R-:W-:Y:S01]  /*11a0*/  SHF.L.U32 R27, R27, 0x2, RZ ;  /* 0x000000021b1b7819 */ /* 0x000fe200000006ff */
[----:B------:R-:W-:Y:S01]  /*11b0*/  UMOV UR5, 0x3bf921fb ;  /* 0x3bf921fb00057882 */ /* 0x000fe20000000000 */
[----:B------:R-:W-:Y:S02]  /*11c0*/  SHF.R.S32.HI R30, RZ, 0x1f, R31 ;  /* 0x0000001fff1e7819 */ /* 0x000fe4000001141f */
[----:B------:R-:W-:Y:S02]  /*11d0*/  ISETP.GE.AND P0, PT, R6, RZ, PT ;  /* 0x000000ff0600720c */ /* 0x000fe40003f06270 */
[C---:B------:R-:W-:Y:S02]  /*11e0*/  LOP3.LUT R26, R30.reuse, R27, RZ, 0x3c, !PT ;  /* 0x0000001b1e1a7212 */ /* 0x040fe400078e3cff */
[----:B------:R-:W-:-:S02]  /*11f0*/  LOP3.LUT R27, R30, R31, RZ, 0x3c, !PT ;  /* 0x0000001f1e1b7212 */ /* 0x000fc400078e3cff */
[----:B------:R-:W-:-:S04]  /*1200*/  SHF.R.U32.HI R30, RZ, 0x1e, R11 ;  /* 0x0000001eff1e7819 */ /* 0x000fc8000001160b */
[----:B------:R-:W0:Y:S01]  /*1210*/  I2F.F64.S64 R26, R26 ;  /* 0x0000001a001a7312 */ /* 0x000e220000301c00 */
[C---:B------:R-:W-:Y:S02]  /*1220*/  LEA.HI R11, R31.reuse, R30, RZ, 0x1 ;  /* 0x0000001e1f0b7211 */ /* 0x040fe400078f08ff */
[----:B------:R-:W-:-:S03]  /*1230*/  LOP3.LUT R31, R31, R6, RZ, 0x3c, !PT ;  /* 0x000000061f1f7212 */ /* 0x000fc600078e3cff */
[----:B------:R-:W-:Y:S01]  /*1240*/  IMAD.MOV R30, RZ, RZ, -R11 ;  /* 0x000000ffff1e7224 */ /* 0x000fe200078e0a0b */
[----:B------:R-:W-:-:S03]  /*1250*/  ISETP.GE.AND P1, PT, R31, RZ, PT ;  /* 0x000000ff1f00720c */ /* 0x000fc60003f26270 */
[----:B------:R-:W-:Y:S01]  /*1260*/  @!P0 IMAD.MOV.U32 R11, RZ, RZ, R30 ;  /* 0x000000ffff0b8224 */ /* 0x000fe200078e001e */
[----:B0-----:R-:W-:-:S06]  /*1270*/  DMUL R26, R26, UR4 ;  /* 0x000000041a1a7c28 */ /* 0x001fcc0008000000 */
[----:B------:R-:W0:Y:S02]  /*1280*/  F2F.F32.F64 R34, R26 ;  /* 0x0000001a00227310 */ /* 0x000e240000301000 */
[----:B0-----:R-:W-:-:S07]  /*1290*/  FSEL R34, -R34, R34, !P1 ;  /* 0x0000002222227208 */ /* 0x001fce0004800100 */
.L_x_207:
[----:B------:R-:W-:Y:S05]  /*12a0*/  BSYNC.RECONVERGENT B0 ;  /* 0x0000000000007941 */ /* 0x000fea0003800200 */
.L_x_206:
[C---:B------:R-:W-:Y:S01]  /*12b0*/  LOP3.LUT R26, R11.reuse, 0x1, RZ, 0xc0, !PT ;  /* 0x000000010b1a7812 */ /* 0x040fe200078ec0ff */
[----:B------:R-:W-:Y:S01]  /*12c0*/  VIADD R11, R11, 0x1 ;  /* 0x000000010b0b7836 */ /* 0x000fe20000000000 */
[----:B------:R-:W-:Y:S01]  /*12d0*/  MOV R31, 0x37cbac00 ;  /* 0x37cbac00001f7802 */ /* 0x000fe20000000f00 */
[----:B------:R-:W-:Y:S01]  /*12e0*/  FMUL R27, R34, R34 ;  /* 0x00000022221b7220 */ /* 0x000fe20000400000 */
[----:B------:R-:W-:Y:S01]  /*12f0*/  IMAD.MOV.U32 R30, RZ, RZ, 0x3c0885e4 ;  /* 0x3c0885e4ff1e7424 */ /* 0x000fe200078e00ff */
[----:B------:R-:W-:Y:S01]  /*1300*/  ISETP.NE.U32.AND P0, PT, R26, 0x1, PT ;  /* 0x000000011a00780c */ /* 0x000fe20003f05070 */
[----:B------:R-:W-:Y:S01]  /*1310*/  BSSY.RECONVERGENT B0, `(.L_x_211) ;  /* 0x0000070000007945 */ /* 0x000fe20003800200 */
[----:B------:R-:W-:Y:S01]  /*1320*/  LOP3.LUT P1, RZ, R11, 0x2, RZ, 0xc0, !PT ;  /* 0x000000020bff7812 */ /* 0x000fe2000782c0ff */
[----:B------:R-:W-:Y:S01]  /*1330*/  FFMA R11, R27, R31, -0.0013887860113754868507 ;  /* 0xbab607ed1b0b7423 */ /* 0x000fe2000000001f */
[----:B------:R-:W-:Y:S02]  /*1340*/  FSEL R36, R30, 0.041666727513074874878, !P0 ;  /* 0x3d2aaabb1e247808 */ /* 0x000fe40004000000 */
[----:B------:R-:W-:-:S02]  /*1350*/  FSETP.GE.AND P2, PT, |R6|, 105615, PT ;  /* 0x47ce47800600780b */ /* 0x000fc40003f46200 */
[----:B------:R-:W-:Y:S01]  /*1360*/  FSEL R26, R11, -0.00019574658654164522886, P0 ;  /* 0xb94d41530b1a7808 */ /* 0x000fe20000000000 */
[----:B------:R-:W-:-:S04]  /*1370*/  IMAD.MOV.U32 R11, RZ, RZ, 0x3e2aaaa8 ;  /* 0x3e2aaaa8ff0b7424 */ /* 0x000fc800078e00ff */
[----:B------:R-:W-:Y:S01]  /*1380*/  FFMA R36, R27, R26, R36 ;  /* 0x0000001a1b247223 */ /* 0x000fe20000000024 */
[----:B------:R-:W-:Y:S02]  /*1390*/  FSEL R26, R34, 1, !P0 ;  /* 0x3f800000221a7808 */ /* 0x000fe40004000000 */
        /* <DEDUP_REMOVED lines=15> */
[----:B------:R-:W-:Y:S01]  /*1490*/  IMAD.MOV.U32 R34, RZ, RZ, RZ ;  /* 0x000000ffff227224 */ /* 0x000fe200078e00ff */
[----:B------:R-:W-:Y:S01]  /*14a0*/  LOP3.LUT R32, R32, 0x80000000, RZ, 0xfc, !PT ;  /* 0x8000000020207812 */ /* 0x000fe200078efcff */
[----:B------:R-:W-:Y:S01]  /*14b0*/  UMOV UR5, URZ ;  /* 0x000000ff00057c82 */ /* 0x000fe20008000000 */
[----:B------:R-:W-:-:S05]  /*14c0*/  UMOV UR4, URZ ;  /* 0x000000ff00047c82 */ /* 0x000fca0008000000 */
.L_x_213:
        /* <DEDUP_REMOVED lines=19> */
[--C-:B------:R-:W-:Y:S02]  /*1600*/  @P4 IMAD.MOV.U32 R10, RZ, RZ, R35.reuse ;  /* 0x000000ffff0a4224 */ /* 0x100fe400078e0023 */
[----:B------:R-:W-:Y:S02]  /*1610*/  @P5 IMAD.MOV.U32 R8, RZ, RZ, R35 ;  /* 0x000000ffff085224 */ /* 0x000fe400078e0023 */
[----:B------:R-:W-:-:S06]  /*1620*/  VIADD R34, R34, 0x4 ;  /* 0x0000000422227836 */ /* 0x000fcc0000000000 */
[----:B------:R-:W-:Y:S01]  /*1630*/  @P0 IMAD.MOV.U32 R25, RZ, RZ, R35 ;  /* 0x000000ffff190224 */ /* 0x000fe200078e0023 */
[----:B------:R-:W-:Y:S06]  /*1640*/  BRA.U UP0, `(.L_x_213) ;  /* 0xfffffffd00a07547 */ /* 0x000fec000b83ffff */
[----:B------:R-:W-:Y:S01]  /*1650*/  SHF.R.U32.HI R26, RZ, 0x17, R6 ;  /* 0x00000017ff1a7819 */ /* 0x000fe20000011606 */
[----:B------:R-:W-:Y:S03]  /*1660*/  BSSY.RECONVERGENT B1, `(.L_x_214) ;  /* 0x0000028000017945 */ /* 0x000fe60003800200 */
[C---:B------:R-:W-:Y:S02]  /*1670*/  LOP3.LUT R27, R26.reuse, 0xe0, RZ, 0xc0, !PT ;  /* 0x000000e01a1b7812 */ /* 0x040fe400078ec0ff */
[----:B------:R-:W-:Y:S02]  /*1680*/  LOP3.LUT P6, RZ, R26, 0x1f, RZ, 0xc0, !PT ;  /* 0x0000001f1aff7812 */ /* 0x000fe400078cc0ff */
[----:B------:R-:W-:-:S04]  /*1690*/  IADD3 R27, PT, PT, R27, -0x80, RZ ;  /* 0xffffff801b1b7810 */ /* 0x000fc80007ffe0ff */
        /* <DEDUP_REMOVED lines=10> */
[----:B------:R-:W-:Y:S01]  /*1740*/  @P4 IMAD.MOV.U32 R27, RZ, RZ, R25 ;  /* 0x000000ffff1b4224 */ /* 0x000fe200078e0019 */
[----:B------:R-:W-:Y:S01]  /*1750*/  @P4 MOV R32, R24 ;  /* 0x0000001800204202 */ /* 0x000fe20000000f00 */
[----:B------:R-:W-:Y:S01]  /*1760*/  @P2 IMAD.MOV.U32 R27, RZ, RZ, R24 ;  /* 0x000000ffff1b2224 */ /* 0x000fe200078e0018 */
[----:B------:R-:W-:Y:S01]  /*1770*/  ISETP.EQ.AND P4, PT, R34, 0x4, PT ;  /* 0x000000042200780c */ /* 0x000fe20003f82270 */
[--C-:B------:R-:W-:Y:S01]  /*1780*/  @P2 IMAD.MOV.U32 R32, RZ, RZ, R13.reuse ;  /* 0x000000ffff202224 */ /* 0x100fe200078e000d */
[----:B------:R-:W-:Y:S01]  /*1790*/  @P1 MOV R32, R12 ;  /* 0x0000000c00201202 */ /* 0x000fe20000000f00 */
[----:B------:R-:W-:Y:S02]  /*17a0*/  @P1 IMAD.MOV.U32 R27, RZ, RZ, R13 ;  /* 0x000000ffff1b1224 */ /* 0x000fe400078e000d */
[----:B------:R-:W-:-:S02]  /*17b0*/  @P0 IMAD.MOV.U32 R27, RZ, RZ, R12 ;  /* 0x000000ffff1b0224 */ /* 0x000fc400078e000c */
[--C-:B------:R-:W-:Y:S02]  /*17c0*/  @P0 IMAD.MOV.U32 R32, RZ, RZ, R10.reuse ;  /* 0x000000ffff200224 */ /* 0x100fe400078e000a */
[----:B------:R-:W-:Y:S01]  /*17d0*/  @P3 IMAD.MOV.U32 R27, RZ, RZ, R10 ;  /* 0x000000ffff1b3224 */ /* 0x000fe200078e000a */
[----:B------:R-:W-:Y:S01]  /*17e0*/  @P3 MOV R32, R8 ;  /* 0x0000000800203202 */ /* 0x000fe20000000f00 */
[----:B------:R-:W-:Y:S02]  /*17f0*/  @P5 IMAD.MOV.U32 R27, RZ, RZ, R8 ;  /* 0x000000ffff1b5224 */ /* 0x000fe400078e0008 */
[--C-:B------:R-:W-:Y:S02]  /*1800*/  @P5 IMAD.MOV.U32 R32, RZ, RZ, R33.reuse ;  /* 0x000000ffff205224 */ /* 0x100fe400078e0021 */
[----:B------:R-:W-:Y:S01]  /*1810*/  @P4 IMAD.MOV.U32 R27, RZ, RZ, R33 ;  /* 0x000000ffff1b4224 */ /* 0x000fe200078e0021 */
[----:B------:R-:W-:Y:S06]  /*1820*/  @!P6 BRA `(.L_x_215) ;  /* 0x00000000002ce947 */ /* 0x000fec0003800000 */
[----:B------:R-:W-:Y:S02]  /*1830*/  ISETP.EQ.AND P6, PT, R34, 0x8, PT ;  /* 0x000000082200780c */ /* 0x000fe40003fc2270 */
[----:B------:R-:W-:Y:S01]  /*1840*/  @P2 MOV R34, R25 ;  /* 0x0000001900222202 */ /* 0x000fe20000000f00 */
[----:B------:R-:W-:Y:S01]  /*1850*/  @P1 IMAD.MOV.U32 R34, RZ, RZ, R24 ;  /* 0x000000ffff221224 */ /* 0x000fe200078e0018 */
[----:B------:R-:W-:Y:S01]  /*1860*/  LOP3.LUT R26, R26, 0x1f, RZ, 0xc0, !PT ;  /* 0x0000001f1a1a7812 */ /* 0x000fe200078ec0ff */
[----:B------:R-:W-:Y:S02]  /*1870*/  @P0 IMAD.MOV.U32 R34, RZ, RZ, R13 ;  /* 0x000000ffff220224 */ /* 0x000fe400078e000d */
[----:B------:R-:W-:Y:S01]  /*1880*/  @P3 IMAD.MOV.U32 R34, RZ, RZ, R12 ;  /* 0x000000ffff223224 */ /* 0x000fe200078e000c */
[----:B------:R-:W-:Y:S01]  /*1890*/  @P5 MOV R34, R10 ;  /* 0x0000000a00225202 */ /* 0x000fe20000000f00 */
[----:B------:R-:W-:Y:S01]  /*18a0*/  @P4 IMAD.MOV.U32 R34, RZ, RZ, R8 ;  /* 0x000000ffff224224 */ /* 0x000fe200078e0008 */
[----:B------:R-:W-:-:S03]  /*18b0*/  SHF.L.W.U32.HI R32, R27, R26, R32 ;  /* 0x0000001a1b207219 */ /* 0x000fc60000010e20 */
[----:B------:R-:W-:-:S05]  /*18c0*/  @P6 IMAD.MOV.U32 R34, RZ, RZ, R33 ;  /* 0x000000ffff226224 */ /* 0x000fca00078e0021 */
[----:B------:R-:W-:-:S07]  /*18d0*/  SHF.L.W.U32.HI R27, R34, R26, R27 ;  /* 0x0000001a221b7219 */ /* 0x000fce0000010e1b */
.L_x_215:
[----:B------:R-:W-:Y:S05]  /*18e0*/  BSYNC.RECONVERGENT B1 ;  /* 0x0000000000017941 */ /* 0x000fea0003800200 */
.L_x_214:
        /* <DEDUP_REMOVED lines=12> */
[----:B------:R-:W-:Y:S02]  /*19b0*/  ISETP.GE.AND P0, PT, R6, RZ, PT ;  /* 0x000000ff0600720c */ /* 0x000fe40003f06270 */
[----:B------:R-:W-:-:S05]  /*19c0*/  IADD3 R6, PT, PT, -R32, RZ, RZ ;  /* 0x000000ff20067210 */ /* 0x000fca0007ffe1ff */
[----:B------:R-:W-:Y:S01]  /*19d0*/  @!P1 IMAD.MOV.U32 R32, RZ, RZ, R6 ;  /* 0x000000ffff209224 */ /* 0x000fe200078e0006 */
[----:B0-----:R-:W-:-:S06]  /*19e0*/  DMUL R26, R26, UR4 ;  /* 0x000000041a1a7c28 */ /* 0x001fcc0008000000 */
[----:B------:R-:W0:Y:S02]  /*19f0*/  F2F.F32.F64 R34, R26 ;  /* 0x0000001a00227310 */ /* 0x000e240000301000 */
[----:B0-----:R-:W-:-:S07]  /*1a00*/  FSEL R33, -R34, R34, !P0 ;  /* 0x0000002222217208 */ /* 0x001fce0004000100 */
.L_x_212:
[----:B------:R-:W-:Y:S05]  /*1a10*/  BSYNC.RECONVERGENT B0 ;  /* 0x0000000000007941 */ /* 0x000fea0003800200 */
.L_x_211:
[C---:B------:R-:W-:Y:S01]  /*1a20*/  LOP3.LUT R6, R32.reuse, 0x1, RZ, 0xc0, !PT ;  /* 0x0000000120067812 */ /* 0x040fe200078ec0ff */
[C---:B------:R-:W-:Y:S01]  /*1a30*/  FMUL R26, R33.reuse, R33 ;  /* 0x00000021211a7220 */ /* 0x040fe20000400000 */
[----:B------:R-:W-:Y:S01]  /*1a40*/  LOP3.LUT P1, RZ, R32, 0x2, RZ, 0xc0, !PT ;  /* 0x0000000220ff7812 */ /* 0x000fe2000782c0ff */
[----:B------:R-:W-:Y:S01]  /*1a50*/  IMAD.MOV.U32 R32, RZ, RZ, 0x3effffff ;  /* 0x3effffffff207424 */ /* 0x000fe200078e00ff */
[----:B------:R-:W-:Y:S01]  /*1a60*/  ISETP.NE.U32.AND P0, PT, R6, 0x1, PT ;  /* 0x000000010600780c */ /* 0x000fe20003f05070 */
[----:B------:R-:W-:Y:S01]  /*1a70*/  FFMA R27, R26, R31, -0.0013887860113754868507 ;  /* 0xbab607ed1a1b7423 */ /* 0x000fe2000000001f */
[----:B------:R-:W-:Y:S02]  /*1a80*/  IMAD.MOV.U32 R6, RZ, RZ, 0x3d2aaabb ;  /* 0x3d2aaabbff067424 */ /* 0x000fe400078e00ff */
[----:B------:R-:W-:Y:S02]  /*1a90*/  FSEL R33, R33, 1, P0 ;  /* 0x3f80000021217808 */ /* 0x000fe40000000000 */
[----:B------:R-:W-:-:S02]  /*1aa0*/  FSEL R27, R27, -0.00019574658654164522886, !P0 ;  /* 0xb94d41531b1b7808 */ /* 0x000fc40004000000 */
[----:B------:R-:W-:-:S05]  /*1ab0*/  FSEL R35, R6, 0.0083327032625675201416, !P0 ;  /* 0x3c0885e406237808 */ /* 0x000fca0004000000 */
[----:B------:R-:W-:Y:S01]  /*1ac0*/  FFMA R27, R26, R27, R35 ;  /* 0x0000001b1a1b7223 */ /* 0x000fe20000000023 */
[----:B------:R-:W-:-:S05]  /*1ad0*/  FSEL R35, -R32, -0.16666662693023681641, !P0 ;  /* 0xbe2aaaa820237808 */ /* 0x000fca0004000100 */
[C---:B------:R-:W-:Y:S01]  /*1ae0*/  FFMA R27, R26.reuse, R27, R35 ;  /* 0x0000001b1a1b7223 */ /* 0x040fe20000000023 */
[----:B------:R-:W-:-:S04]  /*1af0*/  FFMA R26, R26, R33, RZ ;  /* 0x000000211a1a7223 */ /* 0x000fc800000000ff */
[----:B------:R-:W-:Y:S02]  /*1b00*/  FFMA R33, R26, R27, R33 ;  /* 0x0000001b1a217223 */ /* 0x000fe40000000021 */
[----:B------:R-:W0:Y:S02]  /*1b10*/  LDC.64 R26, c[0x0][0x3b0] ;  /* 0x0000ec00ff1a7b82 */ /* 0x000e240000000a00 */
[----:B------:R-:W-:-:S04]  /*1b20*/  @P1 FADD R33, RZ, -R33 ;  /* 0x80000021ff211221 */ /* 0x000fc80000000000 */
[----:B------:R-:W-:-:S04]  /*1b30*/  FMUL R34, R33, R4 ;  /* 0x0000000421227220 */ /* 0x000fc80000400000 */
[----:B------:R-:W-:-:S04]  /*1b40*/  FFMA R5, -R9, R34, R5 ;  /* 0x0000002209057223 */ /* 0x000fc80000000105 */
[----:B------:R-:W-:Y:S01]  /*1b50*/  FFMA R33, -R28, R5, R29 ;  /* 0x000000051c217223 */ /* 0x000fe2000000011d */
[----:B0-----:R-:W-:-:S05]  /*1b60*/  IMAD.WIDE.U32 R26, R2, 0x4, R26 ;  /* 0x00000004021a7825 */ /* 0x001fca00078e001a */
[----:B------:R0:W-:Y:S04]  /*1b70*/  STG.E desc[UR6][R26.64], R33 ;  /* 0x000000211a007986 */ /* 0x0001e8000c101906 */
[----:B------:R1:W2:Y:S04]  /*1b80*/  LDG.E R9, desc[UR6][R14.64] ;  /* 0x000000060e097981 */ /* 0x0002a8000c1e1900 */
[----:B------:R-:W3:Y:S04]  /*1b90*/  LDG.E R16, desc[UR6][R16.64] ;  /* 0x0000000610107981 */ /* 0x000ee8000c1e1900 */
[----:B------:R-:W3:Y:S01]  /*1ba0*/  LDG.E R19, desc[UR6][R18.64] ;  /* 0x0000000612137981 */ /* 0x000ee2000c1e1900 */
[----:B-1----:R-:W1:Y:S03]  /*1bb0*/  LDC.64 R14, c[0x0][0x3a8] ;  /* 0x0000ea00ff0e7b82 */ /* 0x002e660000000a00 */
[----:B------:R-:W4:Y:S04]  /*1bc0*/  LDG.E R20, desc[UR6][R20.64] ;  /* 0x0000000614147981 */ /* 0x000f28000c1e1900 */
[----:B------:R-:W4:Y:S01]  /*1bd0*/  LDG.E R23, desc[UR6][R22.64] ;  /* 0x0000000616177981 */ /* 0x000f22000c1e1900 */
[----:B-1----:R-:W-:-:S06]  /*1be0*/  IMAD.WIDE.U32 R28, R2, 0x4, R14 ;  /* 0x00000004021c7825 */ /* 0x002fcc00078e000e */
[----:B------:R-:W5:Y:S01]  /*1bf0*/  LDG.E R29, desc[UR6][R28.64] ;  /* 0x000000061c1d7981 */ /* 0x000f62000c1e1900 */
[----:B------:R-:W-:Y:S01]  /*1c00*/  BSSY.RECONVERGENT B0, `(.L_x_216) ;  /* 0x000006e000007945 */ /* 0x000fe20003800200 */
[----:B--2---:R-:W-:-:S06]  /*1c10*/  FMUL R5, R9, 0.63661974668502807617 ;  /* 0x3f22f98309057820 */ /* 0x004fcc0000400000 */
[----:B------:R-:W0:Y:S01]  /*1c20*/  F2I.NTZ R5, R5 ;  /* 0x0000000500057305 */ /* 0x000e220000203100 */
[----:B------:R-:W-:Y:S01]  /*1c30*/  FSETP.GE.AND P2, PT, |R9|, 105615, PT ;  /* 0x47ce47800900780b */ /* 0x000fe20003f46200 */
[----:B---3--:R-:W-:Y:S01]  /*1c40*/  FMUL R16, R16, R19 ;  /* 0x0000001310107220 */ /* 0x008fe20000400000 */
[----:B0-----:R-:W-:-:S05]  /*1c50*/  I2FP.F32.S32 R26, R5 ;  /* 0x00000005001a7245 */ /* 0x001fca0000201400 */
[----:B------:R-:W-:-:S04]  /*1c60*/  FFMA R15, R26, -1.5707962512969970703, R9 ;  /* 0xbfc90fda1a0f7823 */ /* 0x000fc80000000009 */
[----:B------:R-:W-:Y:S01]  /*1c70*/  FFMA R15, R26, -7.5497894158615963534e-08, R15 ;  /* 0xb3a221681a0f7823 */ /* 0x000fe2000000000f */
[----:B----4-:R-:W-:-:S03]  /*1c80*/  FMUL R19, R20, R23 ;  /* 0x0000001714137220 */ /* 0x010fc60000400000 */
[----:B------:R-:W-:Y:S01]  /*1c90*/  FFMA R26, R26, -5.3903029534742383927e-15, R15 ;  /* 0xa7c234c51a1a7823 */ /* 0x000fe2000000000f */
[----:B------:R-:W-:Y:S02]  /*1ca0*/  P2R R14, PR, RZ, 0x4 ;  /* 0x00000004ff0e7803 */ /* 0x000fe40000000000 */
[----:B------:R-:W-:Y:S01]  /*1cb0*/  MOV R20, R5 ;  /* 0x0000000500147202 */ /* 0x000fe20000000f00 */
[----:B------:R-:W-:Y:S02]  /*1cc0*/  IMAD.MOV.U32 R14, RZ, RZ, R26 ;  /* 0x000000ffff0e7224 */ /* 0x000fe400078e001a */
[----:B-----5:R-:W-:Y:S01]  /*1cd0*/  FMUL R18, R16, R29 ;  /* 0x0000001d10127220 */ /* 0x020fe20000400000 */
        /* <DEDUP_REMOVED lines=12> */
.L_x_218:
[----:B0-----:R-:W-:Y:S01]  /*1da0*/  MOV R14, UR8 ;  /* 0x00000008000e7c02 */ /* 0x001fe20008000f00 */
[----:B------:R-:W-:-:S05]  /*1db0*/  IMAD.U32 R15, RZ, RZ, UR9 ;  /* 0x00000009ff0f7e24 */ /* 0x000fca000f8e00ff */
[----:B------:R-:W2:Y:S01]  /*1dc0*/  LDG.E.CONSTANT R14, desc[UR6][R14.64] ;  /* 0x000000060e0e7981 */ /* 0x000ea2000c1e9900 */
        /* <DEDUP_REMOVED lines=13> */
[C---:B------:R-:W-:Y:S01]  /*1ea0*/  ISETP.EQ.AND P2, PT, R22.reuse, 0x8, PT ;  /* 0x000000081600780c */ /* 0x040fe20003f42270 */
[--C-:B------:R-:W-:Y:S01]  /*1eb0*/  @P3 IMAD.MOV.U32 R12, RZ, RZ, R16.reuse ;  /* 0x000000ffff0c3224 */ /* 0x100fe200078e0010 */
[-C--:B------:R-:W-:Y:S01]  /*1ec0*/  @P1 MOV R24, R16.reuse ;  /* 0x0000001000181202 */ /* 0x080fe20000000f00 */
[----:B------:R-:W-:Y:S01]  /*1ed0*/  @P5 IMAD.MOV.U32 R8, RZ, RZ, R16 ;  /* 0x000000ffff085224 */ /* 0x000fe200078e0010 */
[----:B------:R-:W-:Y:S01]  /*1ee0*/  @P4 MOV R10, R16 ;  /* 0x00000010000a4202 */ /* 0x000fe20000000f00 */
[----:B------:R-:W-:-:S08]  /*1ef0*/  VIADD R22, R22, 0x4 ;  /* 0x0000000416167836 */ /* 0x000fd00000000000 */
        /* <DEDUP_REMOVED lines=23> */
[----:B------:R-:W-:Y:S01]  /*2070*/  @P1 IMAD.MOV.U32 R21, RZ, RZ, R12 ;  /* 0x000000ffff151224 */ /* 0x000fe200078e000c */
[----:B------:R-:W-:Y:S01]  /*2080*/  @P2 MOV R15, R12 ;  /* 0x0000000c000f2202 */ /* 0x000fe20000000f00 */
[----:B------:R-:W-:-:S04]  /*2090*/  @P2 IMAD.MOV.U32 R21, RZ, RZ, R10 ;  /* 0x000000ffff152224 */ /* 0x000fc800078e000a */
[----:B------:R-:W-:Y:S01]  /*20a0*/  @P3 IMAD.MOV.U32 R15, RZ, RZ, R10 ;  /* 0x000000ffff0f3224 */ /* 0x000fe200078e000a */
[----:B------:R-:W-:-:S03]  /*20b0*/  @P3 MOV R21, R8 ;  /* 0x0000000800153202 */ /* 0x000fc60000000f00 */
[----:B------:R-:W-:Y:S01]  /*20c0*/  @P4 IMAD.MOV.U32 R15, RZ, RZ, R8 ;  /* 0x000000ffff0f4224 */ /* 0x000fe200078e0008 */
[----:B------:R-:W-:Y:S01]  /*20d0*/  @P5 MOV R15, R5 ;  /* 0x00000005000f5202 */ /* 0x000fe20000000f00 */
[----:B------:R-:W-:Y:S01]  /*20e0*/  @P4 IMAD.MOV.U32 R21, RZ, RZ, R5 ;  /* 0x000000ffff154224 */ /* 0x000fe200078e0005 */
[----:B------:R-:W-:Y:S06]  /*20f0*/  @!P6 BRA `(.L_x_220) ;  /* 0x00000000002ce947 */ /* 0x000fec0003800000 */
[----:B------:R-:W-:Y:S01]  /*2100*/  @P0 IMAD.MOV.U32 R16, RZ, RZ, R25 ;  /* 0x000000ffff100224 */ /* 0x000fe200078e0019 */
[----:B------:R-:W-:Y:S01]  /*2110*/  ISETP.EQ.AND P0, PT, R17, 0x8, PT ;  /* 0x000000081100780c */ /* 0x000fe20003f02270 */
[----:B------:R-:W-:Y:S01]  /*2120*/  @P1 IMAD.MOV.U32 R16, RZ, RZ, R24 ;  /* 0x000000ffff101224 */ /* 0x000fe200078e0018 */
[----:B------:R-:W-:Y:S01]  /*2130*/  @P2 MOV R16, R13 ;  /* 0x0000000d00102202 */ /* 0x000fe20000000f00 */
[----:B------:R-:W-:Y:S01]  /*2140*/  @P3 IMAD.MOV.U32 R16, RZ, RZ, R12 ;  /* 0x000000ffff103224 */ /* 0x000fe200078e000c */
[----:B------:R-:W-:Y:S01]  /*2150*/  LOP3.LUT R14, R14, 0x1f, RZ, 0xc0, !PT ;  /* 0x0000001f0e0e7812 */ /* 0x000fe200078ec0ff */
[----:B------:R-:W-:Y:S01]  /*2160*/  @P4 IMAD.MOV.U32 R16, RZ, RZ, R10 ;  /* 0x000000ffff104224 */ /* 0x000fe200078e000a */
[----:B------:R-:W-:Y:S02]  /*2170*/  @P5 MOV R16, R8 ;  /* 0x0000000800105202 */ /* 0x000fe40000000f00 */
[----:B------:R-:W-:-:S05]  /*2180*/  SHF.L.W.U32.HI R21, R15, R14, R21 ;  /* 0x0000000e0f157219 */ /* 0x000fca0000010e15 */
[----:B------:R-:W-:-:S05]  /*2190*/  @P0 IMAD.MOV.U32 R16, RZ, RZ, R5 ;  /* 0x000000ffff100224 */ /* 0x000fca00078e0005 */
[----:B------:R-:W-:-:S07]  /*21a0*/  SHF.L.W.U32.HI R15, R16, R14, R15 ;  /* 0x0000000e100f7219 */ /* 0x000fce0000010e0f */
.L_x_220:
[----:B------:R-:W-:Y:S05]  /*21b0*/  BSYNC.RECONVERGENT B1 ;  /* 0x0000000000017941 */ /* 0x000fea0003800200 */
.L_x_219:
        /* <DEDUP_REMOVED lines=15> */
[----:B0-----:R-:W-:-:S10]  /*22b0*/  DMUL R16, R14, UR4 ;  /* 0x000000040e107c28 */ /* 0x001fd40008000000 */
[----:B------:R-:W0:Y:S02]  /*22c0*/  F2F.F32.F64 R16, R16 ;  /* 0x0000001000107310 */ /* 0x000e240000301000 */
[----:B0-----:R-:W-:-:S07]  /*22d0*/  FSEL R14, -R16, R16, !P1 ;  /* 0x00000010100e7208 */ /* 0x001fce0004800100 */
.L_x_217:
[----:B------:R-:W-:Y:S05]  /*22e0*/  BSYNC.RECONVERGENT B0 ;  /* 0x0000000000007941 */ /* 0x000fea0003800200 */
.L_x_216:
[C---:B------:R-:W-:Y:S01]  /*22f0*/  LOP3.LUT R15, R5.reuse, 0x1, RZ, 0xc0, !PT ;  /* 0x00000001050f7812 */ /* 0x040fe200078ec0ff */
[----:B------:R-:W-:Y:S01]  /*2300*/  FMUL R16, R14, R14 ;  /* 0x0000000e0e107220 */ /* 0x000fe20000400000 */
[----:B------:R-:W-:Y:S01]  /*2310*/  LOP3.LUT P1, RZ, R5, 0x2, RZ, 0xc0, !PT ;  /* 0x0000000205ff7812 */ /* 0x000fe2000782c0ff */
[----:B------:R-:W-:Y:S01]  /*2320*/  BSSY.RECONVERGENT B0, `(.L_x_221) ;  /* 0x000006e000007945 */ /* 0x000fe20003800200 */
[----:B------:R-:W-:Y:S01]  /*2330*/  ISETP.NE.U32.AND P0, PT, R15, 0x1, PT ;  /* 0x000000010f00780c */ /* 0x000fe20003f05070 */
[----:B------:R-:W-:Y:S01]  /*2340*/  FFMA R15, R16, R31, -0.0013887860113754868507 ;  /* 0xbab607ed100f7423 */ /* 0x000fe2000000001f */
[----:B------:R-:W-:Y:S02]  /*2350*/  FSETP.GE.AND P2, PT, |R9|, 105615, PT ;  /* 0x47ce47800900780b */ /* 0x000fe40003f46200 */
[----:B------:R-:W-:Y:S02]  /*2360*/  FSEL R17, R6, 0.0083327032625675201416, !P0 ;  /* 0x3c0885e406117808 */ /* 0x000fe40004000000 */
[----:B------:R-:W-:-:S02]  /*2370*/  FSEL R15, R15, -0.00019574658654164522886, !P0 ;  /* 0xb94d41530f0f7808 */ /* 0x000fc40004000000 */
        /* <DEDUP_REMOVED lines=21> */
.L_x_223:
        /* <DEDUP_REMOVED lines=14> */
[----:B--2---:R-:W-:-:S03]  /*25b0*/  IMAD.WIDE.U32 R14, R14, R5, RZ ;  /* 0x000000050e0e7225 */ /* 0x004fc600078e00ff */
[----:B------:R-:W-:-:S04]  /*25c0*/  IADD3 R3, P6, PT, R14, R21, RZ ;  /* 0x000000150e037210 */ /* 0x000fc80007fde0ff */
[----:B------:R-:W-:Y:S01]  /*25d0*/  IADD3.X R21, PT, PT, R15, UR5, RZ, P6, !PT ;  /* 0x000000050f157c10 */ /* 0x000fe2000b7fe4ff */
[--C-:B------:R-:W-:Y:S01]  /*25e0*/  @P0 IMAD.MOV.U32 R25, RZ, RZ, R3.reuse ;  /* 0x000000ffff190224 */ /* 0x100fe200078e0003 */
[-C--:B------:R-:W-:Y:S01]  /*25f0*/  @P1 MOV R24, R3.reuse ;  /* 0x0000000300181202 */ /* 0x080fe20000000f00 */
[--C-:B------:R-:W-:Y:S01]  /*2600*/  @P2 IMAD.MOV.U32 R13, RZ, RZ, R3.reuse ;  /* 0x000000ffff0d2224 */ /* 0x100fe200078e0003 */
[----:B------:R-:W-:Y:S01]  /*2610*/  @P4 MOV R10, R3 ;  /* 0x00000003000a4202 */ /* 0x000fe20000000f00 */
[--C-:B------:R-:W-:Y:S02]  /*2620*/  @P3 IMAD.MOV.U32 R12, RZ, RZ, R3.reuse ;  /* 0x000000ffff0c3224 */ /* 0x100fe400078e0003 */
        /* <DEDUP_REMOVED lines=15> */
[----:B------:R-:W-:Y:S01]  /*2720*/  @P3 IMAD.MOV.U32 R3, RZ, RZ, R25 ;  /* 0x000000ffff033224 */ /* 0x000fe200078e0019 */
[C---:B------:R-:W-:Y:S01]  /*2730*/  ISETP.EQ.AND P3, PT, R14.reuse, -0x4, PT ;  /* 0xfffffffc0e00780c */ /* 0x040fe20003f62270 */
[--C-:B------:R-:W-:Y:S01]  /*2740*/  @P4 IMAD.MOV.U32 R3, RZ, RZ, R24.reuse ;  /* 0x000000ffff034224 */ /* 0x100fe200078e0018 */
[----:B------:R-:W-:Y:S01]  /*2750*/  @P4 MOV R5, R25 ;  /* 0x0000001900054202 */ /* 0x000fe20000000f00 */
[----:B------:R-:W-:Y:S01]  /*2760*/  @P2 IMAD.MOV.U32 R5, RZ, RZ, R24 ;  /* 0x000000ffff052224 */ /* 0x000fe200078e0018 */
[----:B------:R-:W-:Y:S01]  /*2770*/  ISETP.EQ.AND P4, PT, R14, 0x4, PT ;  /* 0x000000040e00780c */ /* 0x000fe20003f82270 */
[----:B------:R-:W-:Y:S01]  /*2780*/  @P1 IMAD.MOV.U32 R5, RZ, RZ, R13 ;  /* 0x000000ffff051224 */ /* 0x000fe200078e000d */
[----:B------:R-:W-:Y:S01]  /*2790*/  @P2 MOV R3, R13 ;  /* 0x0000000d00032202 */ /* 0x000fe20000000f00 */
[----:B------:R-:W-:Y:S01]  /*27a0*/  @P1 IMAD.MOV.U32 R3, RZ, RZ, R12 ;  /* 0x000000ffff031224 */ /* 0x000fe200078e000c */
[----:B------:R-:W-:Y:S01]  /*27b0*/  @P0 MOV R5, R12 ;  /* 0x0000000c00050202 */ /* 0x000fe20000000f00 */
[----:B------:R-:W-:-:S04]  /*27c0*/  @P0 IMAD.MOV.U32 R3, RZ, RZ, R10 ;  /* 0x000000ffff030224 */ /* 0x000fc800078e000a */
[----:B------:R-:W-:Y:S01]  /*27d0*/  @P3 IMAD.MOV.U32 R5, RZ, RZ, R10 ;  /* 0x000000ffff053224 */ /* 0x000fe200078e000a */
[----:B------:R-:W-:Y:S01]  /*27e0*/  @P3 MOV R3, R8 ;  /* 0x0000000800033202 */ /* 0x000fe20000000f00 */
[----:B------:R-:W-:Y:S02]  /*27f0*/  @P5 IMAD.MOV.U32 R5, RZ, RZ, R8 ;  /* 0x000000ffff055224 */ /* 0x000fe400078e0008 */
[----:B------:R-:W-:Y:S01]  /*2800*/  @P5 IMAD.MOV.U32 R3, RZ, RZ, R21 ;  /* 0x000000ffff035224 */ /* 0x000fe200078e0015 */
[----:B------:R-:W-:Y:S01]  /*2810*/  @P4 MOV R5, R21 ;  /* 0x0000001500054202 */ /* 0x000fe20000000f00 */
        /* <DEDUP_REMOVED lines=9> */
[----:B------:R-:W-:-:S04]  /*28b0*/  @P0 MOV R25, R21 ;  /* 0x0000001500190202 */ /* 0x000fc80000000f00 */
[----:B------:R-:W-:-:S07]  /*28c0*/  SHF.L.W.U32.HI R5, R25, R6, R5 ;  /* 0x0000000619057219 */ /* 0x000fce0000010e05 */
.L_x_225:
[----:B------:R-:W-:Y:S05]  /*28d0*/  BSYNC.RECONVERGENT B1 ;  /* 0x0000000000017941 */ /* 0x000fea0003800200 */
.L_x_224:
[C-C-:B------:R-:W-:Y:S01]  /*28e0*/  SHF.L.W.U32.HI R20, R5.reuse, 0x2, R3.reuse ;  /* 0x0000000205147819 */ /* 0x140fe20000010e03 */
[----:B------:R-:W-:Y:S01]  /*28f0*/  IMAD.SHL.U32 R5, R5, 0x4, RZ ;  /* 0x0000000405057824 */ /* 0x000fe200078e00ff */
[----:B------:R-:W-:Y:S01]  /*2900*/  UMOV UR4, 0x54442d19 ;  /* 0x54442d1900047882 */ /* 0x000fe20000000000 */
[----:B------:R-:W-:Y:S01]  /*2910*/  UMOV UR5, 0x3bf921fb ;  /* 0x3bf921fb00057882 */ /* 0x000fe20000000000 */
[----:B------:R-:W-:Y:S02]  /*2920*/  SHF.R.S32.HI R6, RZ, 0x1f, R20 ;  /* 0x0000001fff067819 */ /* 0x000fe40000011414 */
[----:B------:R-:W-:Y:S02]  /*2930*/  SHF.R.U32.HI R3, RZ, 0x1e, R3 ;  /* 0x0000001eff037819 */ /* 0x000fe40000011603 */
[C---:B------:R-:W-:Y:S02]  /*2940*/  LOP3.LUT R14, R6.reuse, R5, RZ, 0x3c, !PT ;  /* 0x00000005060e7212 */ /* 0x040fe400078e3cff */
[----:B------:R-:W-:-:S02]  /*2950*/  LOP3.LUT R15, R6, R20, RZ, 0x3c, !PT ;  /* 0x00000014060f7212 */ /* 0x000fc400078e3cff */
[----:B------:R-:W-:Y:S02]  /*2960*/  ISETP.GE.AND P1, PT, R9, RZ, PT ;  /* 0x000000ff0900720c */ /* 0x000fe40003f26270 */
[----:B------:R-:W0:Y:S01]  /*2970*/  I2F.F64.S64 R12, R14 ;  /* 0x0000000e000c7312 */ /* 0x000e220000301c00 */
[C---:B------:R-:W-:Y:S02]  /*2980*/  LOP3.LUT R9, R20.reuse, R9, RZ, 0x3c, !PT ;  /* 0x0000000914097212 */ /* 0x040fe400078e3cff */
[----:B------:R-:W-:Y:S02]  /*2990*/  LEA.HI R20, R20, R3, RZ, 0x1 ;  /* 0x0000000314147211 */ /* 0x000fe400078f08ff */
[----:B------:R-:W-:-:S03]  /*29a0*/  ISETP.GE.AND P0, PT, R9, RZ, PT ;  /* 0x000000ff0900720c */ /* 0x000fc60003f06270 */
[----:B------:R-:W-:-:S05]  /*29b0*/  IMAD.MOV R3, RZ, RZ, -R20 ;  /* 0x000000ffff037224 */ /* 0x000fca00078e0a14 */
[----:B------:R-:W-:Y:S01]  /*29c0*/  @!P1 MOV R20, R3 ;  /* 0x0000000300149202 */ /* 0x000fe20000000f00 */
[----:B0-----:R-:W-:-:S10]  /*29d0*/  DMUL R12, R12, UR4 ;  /* 0x000000040c0c7c28 */ /* 0x001fd40008000000 */
[----:B------:R-:W0:Y:S02]  /*29e0*/  F2F.F32.F64 R12, R12 ;  /* 0x0000000c000c7310 */ /* 0x000e240000301000 */
[----:B0-----:R-:W-:-:S07]  /*29f0*/  FSEL R26, -R12, R12, !P0 ;  /* 0x0000000c0c1a7208 */ /* 0x001fce0004000100 */
.L_x_222:
[----:B------:R-:W-:Y:S05]  /*2a00*/  BSYNC.RECONVERGENT B0 ;  /* 0x0000000000007941 */ /* 0x000fea0003800200 */
.L_x_221:
[----:B------:R-:W-:Y:S01]  /*2a10*/  FMUL R6, R26, R26 ;  /* 0x0000001a1a067220 */ /* 0x000fe20000400000 */
[C---:B------:R-:W-:Y:S01]  /*2a20*/  LOP3.LUT R3, R20.reuse, 0x1, RZ, 0xc0, !PT ;  /* 0x0000000114037812 */ /* 0x040fe200078ec0ff */
[----:B------:R-:W-:Y:S01]  /*2a30*/  VIADD R20, R20, 0x1 ;  /* 0x0000000114147836 */ /* 0x000fe20000000000 */
[----:B------:R-:W0:Y:S01]  /*2a40*/  LDC.64 R8, c[0x0][0x3b8] ;  /* 0x0000ee00ff087b82 */ /* 0x000e220000000a00 */
[----:B------:R-:W-:Y:S01]  /*2a50*/  FFMA R31, R6, R31, -0.0013887860113754868507 ;  /* 0xbab607ed061f7423 */ /* 0x000fe2000000001f */
[----:B------:R-:W-:Y:S02]  /*2a60*/  ISETP.NE.U32.AND P0, PT, R3, 0x1, PT ;  /* 0x000000010300780c */ /* 0x000fe40003f05070 */
[----:B------:R-:W-:Y:S02]  /*2a70*/  LOP3.LUT P1, RZ, R20, 0x2, RZ, 0xc0, !PT ;  /* 0x0000000214ff7812 */ /* 0x000fe4000782c0ff */
[----:B------:R-:W-:Y:S02]  /*2a80*/  FSEL R3, R30, 0.041666727513074874878, !P0 ;  /* 0x3d2aaabb1e037808 */ /* 0x000fe40004000000 */
        /* <DEDUP_REMOVED lines=9> */
[----:B------:R-:W-:-:S04]  /*2b20*/  FMUL R3, R3, R4 ;  /* 0x0000000403037220 */ /* 0x000fc80000400000 */
[----:B------:R-:W-:-:S04]  /*2b30*/  FFMA R0, R0, R3, R7 ;  /* 0x0000000300007223 */ /* 0x000fc80000000007 */
[----:B------:R-:W-:-:S05]  /*2b40*/  FFMA R19, -R19, R0, R18 ;  /* 0x0000000013137223 */ /* 0x000fca0000000112 */
[----:B------:R-:W-:Y:S01]  /*2b50*/  STG.E desc[UR6][R8.64], R19 ;  /* 0x0000001308007986 */ /* 0x000fe2000c101906 */
[----:B------:R-:W-:Y:S05]  /*2b60*/  EXIT ;  /* 0x000000000000794d */ /* 0x000fea0003800000 */
        .weak           $__internal_13_$__cuda_sm3x_div_rn_noftz_f32_slowpath
        .type           $__internal_13_$__cuda_sm3x_div_rn_noftz_f32_slowpath,@function
        .size           $__internal_13_$__cuda_sm3x_div_rn_noftz_f32_slowpath,(.L_x_268 - $__internal_13_$__cuda_sm3x_div_rn_noftz_f32_slowpath)
$__internal_13_$__cuda_sm3x_div_rn_noftz_f32_slowpath:
        /* <DEDUP_REMOVED lines=34> */
.L_x_226:
[----:B------:R-:W-:-:S04]  /*2d90*/  LEA R10, R13, 0xc0800000, 0x17 ;  /* 0xc08000000d0a7811 */ /* 0x000fc800078eb8ff */
[----:B------:R-:W-:Y:S01]  /*2da0*/  IADD3 R5, PT, PT, -R10, R5, RZ ;  /* 0x000000050a057210 */ /* 0x000fe20007ffe1ff */
[----:B------:R-:W-:-:S03]  /*2db0*/  VIADD R10, R4, 0xffffff81 ;  /* 0xffffff81040a7836 */ /* 0x000fc60000000000 */
        /* <DEDUP_REMOVED lines=13> */
[----:B------:R-:W-:-:S04]  /*2e90*/  LOP3.LUT R4, R4, 0xff, RZ, 0xc0, !PT ;  /* 0x000000ff04047812 */ /* 0x000fc800078ec0ff */
[----:B------:R-:W-:-:S05]  /*2ea0*/  IADD3 R10, PT, PT, R4, R5, RZ ;  /* 0x00000005040a7210 */ /* 0x000fca0007ffe0ff */
        /* <DEDUP_REMOVED lines=11> */
[-CC-:B------:R-:W-:Y:S01]  /*2f60*/  FFMA.RM R5, R14, R12.reuse, R9.reuse ;  /* 0x0000000c0e057223 */ /* 0x180fe20000004009 */
[C---:B------:R-:W-:Y:S02]  /*2f70*/  ISETP.NE.AND P2, PT, R10.reuse, RZ, PT ;  /* 0x000000ff0a00720c */ /* 0x040fe40003f45270 */
[----:B------:R-:W-:Y:S02]  /*2f80*/  ISETP.NE.AND P1, PT, R10, RZ, PT ;  /* 0x000000ff0a00720c */ /* 0x000fe40003f25270 */
[----:B------:R-:W-:Y:S01]  /*2f90*/  LOP3.LUT R8, R4, 0x7fffff, RZ, 0xc0, !PT ;  /* 0x007fffff04087812 */ /* 0x000fe200078ec0ff */
[----:B------:R-:W-:Y:S01]  /*2fa0*/  FFMA.RP R4, R14, R12, R9 ;  /* 0x0000000c0e047223 */ /* 0x000fe20000008009 */
[C---:B------:R-:W-:Y:S01]  /*2fb0*/  VIADD R9, R10.reuse, 0x20 ;  /* 0x000000200a097836 */ /* 0x040fe20000000000 */
[----:B------:R-:W-:Y:S02]  /*2fc0*/  IADD3 R10, PT, PT, -R10, RZ, RZ ;  /* 0x000000ff0a0a7210 */ /* 0x000fe40007ffe1ff */
        /* <DEDUP_REMOVED lines=14> */
.L_x_232:
[----:B------:R-:W-:-:S04]  /*30b0*/  LOP3.LUT R7, R7, 0x80000000, RZ, 0xc0, !PT ;  /* 0x8000000007077812 */ /* 0x000fc800078ec0ff */
[----:B------:R-:W-:Y:S01]  /*30c0*/  LOP3.LUT R7, R7, 0x7f800000, RZ, 0xfc, !PT ;  /* 0x7f80000007077812 */ /* 0x000fe200078efcff */
[----:B------:R-:W-:Y:S06]  /*30d0*/  BRA `(.L_x_233) ;  /* 0x0000000000287947 */ /* 0x000fec0003800000 */
.L_x_231:
[----:B------:R-:W-:Y:S01]  /*30e0*/  IMAD R7, R5, 0x800000, R7 ;  /* 0x0080000005077824 */ /* 0x000fe200078e0207 */
[----:B------:R-:W-:Y:S06]  /*30f0*/  BRA `(.L_x_233) ;  /* 0x0000000000207947 */ /* 0x000fec0003800000 */
.L_x_230:
[----:B------:R-:W-:-:S04]  /*3100*/  LOP3.LUT R5, R5, 0x80000000, R7, 0x48, !PT ;  /* 0x8000000005057812 */ /* 0x000fc800078e4807 */
[----:B------:R-:W-:Y:S01]  /*3110*/  LOP3.LUT R7, R5, 0x7f800000, RZ, 0xfc, !PT ;  /* 0x7f80000005077812 */ /* 0x000fe200078efcff */
[----:B------:R-:W-:Y:S06]  /*3120*/  BRA `(.L_x_233) ;  /* 0x0000000000147947 */ /* 0x000fec0003800000 */
.L_x_229:
[----:B------:R-:W-:Y:S01]  /*3130*/  LOP3.LUT R7, R5, 0x80000000, R7, 0x48, !PT ;  /* 0x8000000005077812 */ /* 0x000fe200078e4807 */
[----:B------:R-:W-:Y:S06]  /*3140*/  BRA `(.L_x_233) ;  /* 0x00000000000c7947 */ /* 0x000fec0003800000 */
.L_x_228:
[----:B------:R-:W0:Y:S01]  /*3150*/  MUFU.RSQ R7, -QNAN ;  /* 0xffc0000000077908 */ /* 0x000e220000001400 */
[----:B------:R-:W-:Y:S05]  /*3160*/  BRA `(.L_x_233) ;  /* 0x0000000000047947 */ /* 0x000fea0003800000 */
.L_x_227:
[----:B------:R-:W-:-:S07]  /*3170*/  FADD.FTZ R7, R0, R5 ;  /* 0x0000000500077221 */ /* 0x000fce0000010000 */
.L_x_233:
[----:B0-----:R-:W-:Y:S01]  /*3180*/  MOV R4, R7 ;  /* 0x0000000700047202 */ /* 0x001fe20000000f00 */
[----:B------:R-:W-:-:S04]  /*3190*/  IMAD.MOV.U32 R7, RZ, RZ, 0x0 ;  /* 0x00000000ff077424 */ /* 0x000fc800078e00ff */
[----:B------:R-:W-:Y:S05]  /*31a0*/  RET.REL.NODEC R6 `(_Z10update_veliiiiifffPfS_S_S_S_S_S_S_S_S_S_) ;  /* 0xffffffcc06947950 */ /* 0x000fea0003c3ffff */
.L_x_234:
        /* <DEDUP_REMOVED lines=13> */
.L_x_268:


//--------------------- .text._Z10add_sourcefffiiiifffiiiiPfS_ --------------------------
	.section	.text._Z10add_sourcefffiiiifffiiiiPfS_,"ax",@progbits
	.align	128
        .global         _Z10add_sourcefffiiiifffiiiiPfS_
        .type           _Z10add_sourcefffiiiifffiiiiPfS_,@function
        .size           _Z10add_sourcefffiiiifffiiiiPfS_,(.L_x_270 - _Z10add_sourcefffiiiifffiiiiPfS_)
        .other          _Z10add_sourcefffiiiifffiiiiPfS_,@"STO_CUDA_ENTRY STV_DEFAULT"
_Z10add_sourcefffiiiifffiiiiPfS_:
.text._Z10add_sourcefffiiiifffiiiiPfS_:
[----:B------:R-:W-:Y:S08]  /*0000*/  LDC R1, c[0x0][0x37c] ;  /* 0x0000df00ff017b82 */ /* 0x000ff00000000800 */
[----:B------:R-:W0:Y:S02]  /*0010*/  LDC R5, c[0x0][0x3a4] ;  /* 0x0000e900ff057b82 */ /* 0x000e240000000800 */
[----:B0-----:R-:W-:-:S05]  /*0020*/  VIADD R0, R5, 0x1800000 ;  /* 0x0180000005007836 */ /* 0x001fca0000000000 */
[----:B------:R-:W-:-:S04]  /*0030*/  LOP3.LUT R0, R0, 0x7f800000, RZ, 0xc0, !PT ;  /* 0x7f80000000007812 */ /* 0x000fc800078ec0ff */
[----:B------:R-:W-:-:S13]  /*0040*/  ISETP.GT.U32.AND P0, PT, R0, 0x1ffffff, PT ;  /* 0x01ffffff0000780c */ /* 0x000fda0003f04070 */
[----:B------:R-:W-:Y:S05]  /*0050*/  @P0 BRA `(.L_x_235) ;  /* 0x00000000000c0947 */ /* 0x000fea0003800000 */
[----:B------:R-:W-:-:S07]  /*0060*/  MOV R2, 0x80 ;  /* 0x0000008000027802 */ /* 0x000fce0000000f00 */
[----:B------:R-:W-:Y:S05]  /*0070*/  CALL.REL.NOINC `($__internal_15_$__cuda_sm20_rcp_rn_f32_slowpath) ;  /* 0x0000001800647944 */ /* 0x000fea0003c00000 */
[----:B------:R-:W-:Y:S05]  /*0080*/  BRA `(.L_x_236) ;  /* 0x0000000000107947 */ /* 0x000fea0003800000 */
.L_x_235:
[----:B------:R-:W0:Y:S02]  /*0090*/  MUFU.RCP R0, R5 ;  /* 0x0000000500007308 */ /* 0x000e240000001000 */
[----:B0-----:R-:W-:-:S04]  /*00a0*/  FFMA R2, R0, R5, -1 ;  /* 0xbf80000000027423 */ /* 0x001fc80000000005 */
[----:B------:R-:W-:-:S04]  /*00b0*/  FADD.FTZ R3, -R2, -RZ ;  /* 0x800000ff02037221 */ /* 0x000fc80000010100 */
[----:B------:R-:W-:-:S07]  /*00c0*/  FFMA R0, R0, R3, R0 ;  /* 0x0000000300007223 */ /* 0x000fce0000000000 */
.L_x_236:
[----:B------:R-:W0:Y:S01]  /*00d0*/  LDCU UR5, c[0x0][0x3a8] ;  /* 0x00007500ff0577ac */ /* 0x000e220008000800 */
[----:B------:R-:W1:Y:S01]  /*00e0*/  LDCU UR4, c[0x0][0x3a0] ;  /* 0x00007400ff0477ac */ /* 0x000e620008000800 */
[----:B0-----:R-:W-:Y:S01]  /*00f0*/  UISETP.NE.AND UP0, UPT, UR5, 0x3, UPT ;  /* 0x000000030500788c */ /* 0x001fe2000bf05270 */
[----:B-1----:R-:W-:-:S08]  /*0100*/  FADD R4, -R0, UR4 ;  /* 0x0000000400047e21 */ /* 0x002fd00008000100 */
[----:B------:R-:W-:Y:S05]  /*0110*/  BRA.U !UP0, `(.L_x_237) ;  /* 0x0000000908c47547 */ /* 0x000fea000b800000 */
[----:B------:R-:W-:-:S09]  /*0120*/  UISETP.NE.AND UP0, UPT, UR5, 0x2, UPT ;  /* 0x000000020500788c */ /* 0x000fd2000bf05270 */
[----:B------:R-:W-:Y:S05]  /*0130*/  BRA.U !UP0, `(.L_x_238) ;  /* 0x00000005082c7547 */ /* 0x000fea000b800000 */
[----:B------:R-:W-:Y:S01]  /*0140*/  UISETP.NE.AND UP0, UPT, UR5, 0x1, UPT ;  /* 0x000000010500788c */ /* 0x000fe2000bf05270 */
[----:B------:R-:W-:-:S08]  /*0150*/  IMAD.MOV.U32 R2, RZ, RZ, RZ ;  /* 0x000000ffff027224 */ /* 0x000fd000078e00ff */
[----:B------:R-:W-:Y:S05]  /*0160*/  BRA.U UP0, `(.L_x_239) ;  /* 0x00000011001c7547 */ /* 0x000fea000b800000 */
[----:B------:R-:W0:Y:S01]  /*0170*/  LDCU UR4, c[0x0][0x3a4] ;  /* 0x00007480ff0477ac */ /* 0x000e220008000800 */
[----:B------:R-:W-:Y:S01]  /*0180*/  MOV R5, 0x3ff71547 ;  /* 0x3ff7154700057802 */ /* 0x000fe20000000f00 */
[----:B------:R-:W-:Y:S01]  /*0190*/  UMOV UR5, 0x4023bd3c ;  /* 0x4023bd3c00057882 */ /* 0x000fe20000000000 */
[----:B0-----:R-:W-:Y:S01]  /*01a0*/  FMUL R4, R4, UR4 ;  /* 0x0000000404047c20 */ /* 0x001fe20008400000 */
[----:B------:R-:W-:-:S03]  /*01b0*/  UMOV UR4, 0xc99e70c6 ;  /* 0xc99e70c600047882 */ /* 0x000fc60000000000 */
[----:B------:R-:W-:Y:S01]  /*01c0*/  FMUL R6, R4, R4 ;  /* 0x0000000404067220 */ /* 0x000fe20000400000 */
[----:B------:R-:W-:-:S05]  /*01d0*/  IMAD.MOV.U32 R4, RZ, RZ, 0x652b82fe ;  /* 0x652b82feff047424 */ /* 0x000fca00078e00ff */
[----:B------:R-:W0:Y:S02]  /*01e0*/  F2F.F64.F32 R6, R6 ;  /* 0x0000000600067310 */ /* 0x000e240000201800 */
[----:B0-----:R-:W-:Y:S01]  /*01f0*/  DMUL R2, R6, -UR4 ;  /* 0x8000000406027c28 */ /* 0x001fe20008000000 */
[----:B------:R-:W-:Y:S01]  /*0200*/  UMOV UR4, 0xfefa39ef ;  /* 0xfefa39ef00047882 */ /* 0x000fe20000000000 */
[----:B------:R-:W-:-:S06]  /*0210*/  UMOV UR5, 0x3fe62e42 ;  /* 0x3fe62e4200057882 */ /* 0x000fcc0000000000 */
[----:B------:R-:W-:Y:S02]  /*0220*/  DFMA R4, R2, R4, 6.75539944105574400000e+15 ;  /* 0x433800000204742b */ /* 0x000fe40000000004 */
[----:B------:R-:W-:-:S06]  /*0230*/  FSETP.GEU.AND P0, PT, |R3|, 4.1917929649353027344, PT ;  /* 0x4086232b0300780b */ /* 0x000fcc0003f0e200 */
[----:B------:R-:W-:-:S08]  /*0240*/  DADD R8, R4, -6.75539944105574400000e+15 ;  /* 0xc338000004087429 */ /* 0x000fd00000000000 */
        /* <DEDUP_REMOVED lines=34> */
[----:B------:R-:W-:Y:S01]  /*0470*/  DFMA R10, R8, R10, 1 ;  /* 0x3ff00000080a742b */ /* 0x000fe2000000000a */
[----:B------:R-:W-:Y:S01]  /*0480*/  IMAD.MOV.U32 R8, RZ, RZ, -0x36618f3a ;  /* 0xc99e70c6ff087424 */ /* 0x000fe200078e00ff */
[----:B------:R-:W-:-:S06]  /*0490*/  MOV R9, 0x4033bd3c ;  /* 0x4033bd3c00097802 */ /* 0x000fcc0000000f00 */
[----:B------:R-:W-:Y:S02]  /*04a0*/  DFMA R8, R6, -R8, 1 ;  /* 0x3ff000000608742b */ /* 0x000fe40000000808 */
[----:B------:R-:W-:Y:S02]  /*04b0*/  IMAD R7, R4, 0x100000, R11 ;  /* 0x0010000004077824 */ /* 0x000fe400078e020b */
[----:B------:R-:W-:Y:S01]  /*04c0*/  IMAD.MOV.U32 R6, RZ, RZ, R10 ;  /* 0x000000ffff067224 */ /* 0x000fe200078e000a */
[----:B------:R-:W-:Y:S06]  /*04d0*/  @!P0 BRA `(.L_x_240) ;  /* 0x0000000000388947 */ /* 0x000fec0003800000 */
[----:B------:R-:W-:Y:S01]  /*04e0*/  FSETP.GEU.AND P1, PT, |R3|, 4.2275390625, PT ;  /* 0x408748000300780b */ /* 0x000fe20003f2e200 */
[C---:B------:R-:W-:Y:S02]  /*04f0*/  DADD R6, R2.reuse, +INF ;  /* 0x7ff0000002067429 */ /* 0x040fe40000000000 */
[----:B------:R-:W-:-:S08]  /*0500*/  DSETP.GEU.AND P0, PT, R2, RZ, PT ;  /* 0x000000ff0200722a */ /* 0x000fd00003f0e000 */
[----:B------:R-:W-:Y:S02]  /*0510*/  FSEL R6, R6, RZ, P0 ;  /* 0x000000ff06067208 */ /* 0x000fe40000000000 */
[----:B------:R-:W-:Y:S01]  /*0520*/  FSEL R7, R7, RZ, P0 ;  /* 0x000000ff07077208 */ /* 0x000fe20000000000 */
[----:B------:R-:W-:Y:S06]  /*0530*/  @P1 BRA `(.L_x_240) ;  /* 0x0000000000201947 */ /* 0x000fec0003800000 */
[----:B------:R-:W-:Y:S01]  /*0540*/  LEA.HI R2, R4, R4, RZ, 0x1 ;  /* 0x0000000404027211 */ /* 0x000fe200078f08ff */
[----:B------:R-:W-:-:S03]  /*0550*/  IMAD.MOV.U32 R6, RZ, RZ, R10 ;  /* 0x000000ffff067224 */ /* 0x000fc600078e000a */
[----:B------:R-:W-:-:S05]  /*0560*/  SHF.R.S32.HI R7, RZ, 0x1, R2 ;  /* 0x00000001ff077819 */ /* 0x000fca0000011402 */
[----:B------:R-:W-:Y:S01]  /*0570*/  IMAD.IADD R2, R4, 0x1, -R7 ;  /* 0x0000000104027824 */ /* 0x000fe200078e0a07 */
[----:B------:R-:W-:-:S04]  /*0580*/  LEA R7, R7, R11, 0x14 ;  /* 0x0000000b07077211 */ /* 0x000fc800078ea0ff */
[----:B------:R-:W-:Y:S01]  /*0590*/  LEA R3, R2, 0x3ff00000, 0x14 ;  /* 0x3ff0000002037811 */ /* 0x000fe200078ea0ff */
[----:B------:R-:W-:-:S06]  /*05a0*/  IMAD.MOV.U32 R2, RZ, RZ, RZ ;  /* 0x000000ffff027224 */ /* 0x000fcc00078e00ff */
[----:B------:R-:W-:-:S11]  /*05b0*/  DMUL R6, R6, R2 ;  /* 0x0000000206067228 */ /* 0x000fd60000000000 */
.L_x_240:
[----:B------:R-:W-:-:S06]  /*05c0*/  DMUL R8, R8, R6 ;  /* 0x0000000608087228 */ /* 0x000fcc0000000000 */
[----:B------:R0:W1:Y:S01]  /*05d0*/  F2F.F32.F64 R2, R8 ;  /* 0x0000000800027310 */ /* 0x0000620000301000 */
[----:B------:R-:W-:Y:S05]  /*05e0*/  BRA `(.L_x_239) ;  /* 0x0000000800fc7947 */ /* 0x000fea0003800000 */
.L_x_238:
[----:B------:R-:W0:Y:S01]  /*05f0*/  MUFU.RCP64H R3, 1.799999237060546875 ;  /* 0x3ffccccc00037908 */ /* 0x000e220000001800 */
[----:B------:R-:W-:Y:S01]  /*0600*/  IMAD.MOV.U32 R6, RZ, RZ, -0x33333333 ;  /* 0xcccccccdff067424 */ /* 0x000fe200078e00ff */
[----:B------:R-:W-:Y:S01]  /*0610*/  MOV R7, 0x3ffccccc ;  /* 0x3ffccccc00077802 */ /* 0x000fe20000000f00 */
[----:B------:R-:W-:Y:S01]  /*0620*/  IMAD.MOV.U32 R2, RZ, RZ, RZ ;  /* 0x000000ffff027224 */ /* 0x000fe200078e00ff */
[----:B------:R-:W-:Y:S01]  /*0630*/  UMOV UR4, 0x99999998 ;  /* 0x9999999800047882 */ /* 0x000fe20000000000 */
[----:B------:R-:W-:Y:S01]  /*0640*/  UMOV UR5, 0x3fc99999 ;  /* 0x3fc9999900057882 */ /* 0x000fe20000000000 */
[----:B------:R-:W-:Y:S01]  /*0650*/  IMAD.MOV.U32 R10, RZ, RZ, -0x748574fc ;  /* 0x8b7a8b04ff0a7424 */ /* 0x000fe200078e00ff */
[----:B------:R-:W-:Y:S01]  /*0660*/  UMOV UR6, 0x3ae80f1e ;  /* 0x3ae80f1e00067882 */ /* 0x000fe20000000000 */
[----:B------:R-:W-:Y:S01]  /*0670*/  IMAD.MOV.U32 R11, RZ, RZ, 0x3ed0ee25 ;  /* 0x3ed0ee25ff0b7424 */ /* 0x000fe200078e00ff */
[----:B------:R-:W-:Y:S01]  /*0680*/  UMOV UR7, 0x3eb1380b ;  /* 0x3eb1380b00077882 */ /* 0x000fe20000000000 */
[----:B------:R-:W-:Y:S01]  /*0690*/  MOV R16, 0xfefa39ef ;  /* 0xfefa39ef00107802 */ /* 0x000fe20000000f00 */
[----:B------:R-:W-:Y:S01]  /*06a0*/  IMAD.MOV.U32 R17, RZ, RZ, 0x3fe62e42 ;  /* 0x3fe62e42ff117424 */ /* 0x000fe200078e00ff */
[----:B------:R-:W-:Y:S01]  /*06b0*/  UMOV UR8, 0x0 ;  /* 0x0000000000087882 */ /* 0x000fe20000000000 */
[----:B------:R-:W-:Y:S01]  /*06c0*/  UMOV UR9, 0x40080000 ;  /* 0x4008000000097882 */ /* 0x000fe20000000000 */
[----:B------:R-:W1:Y:S01]  /*06d0*/  LDC R5, c[0x0][0x3a4] ;  /* 0x0000e900ff057b82 */ /* 0x000e620000000800 */
[----:B0-----:R-:W-:-:S08]  /*06e0*/  DFMA R6, R2, -R6, 1 ;  /* 0x3ff000000206742b */ /* 0x001fd00000000806 */
[----:B------:R-:W-:-:S08]  /*06f0*/  DFMA R6, R6, R6, R6 ;  /* 0x000000060606722b */ /* 0x000fd00000000006 */
[----:B------:R-:W-:-:S08]  /*0700*/  DFMA R2, R2, R6, R2 ;  /* 0x000000060202722b */ /* 0x000fd00000000002 */
[----:B------:R-:W-:-:S08]  /*0710*/  DMUL R6, R2, -UR4 ;  /* 0x8000000402067c28 */ /* 0x000fd00008000000 */
[----:B------:R-:W-:-:S08]  /*0720*/  DFMA R6, R2, -UR4, R6 ;  /* 0x8000000402067c2b */ /* 0x000fd00008000006 */
[C---:B------:R-:W-:Y:S02]  /*0730*/  DMUL R8, R6.reuse, R6 ;  /* 0x0000000606087228 */ /* 0x040fe40000000000 */
[----:B------:R-:W-:-:S06]  /*0740*/  DADD R12, -R6, -UR4 ;  /* 0x80000004060c7e29 */ /* 0x000fcc0008000100 */
[----:B------:R-:W-:Y:S01]  /*0750*/  DFMA R10, R8, UR6, R10 ;  /* 0x00000006080a7c2b */ /* 0x000fe2000800000a */
[----:B------:R-:W-:Y:S01]  /*0760*/  UMOV UR6, 0x9f02676f ;  /* 0x9f02676f00067882 */ /* 0x000fe20000000000 */
[----:B------:R-:W-:Y:S01]  /*0770*/  UMOV UR7, 0x3ef3b266 ;  /* 0x3ef3b26600077882 */ /* 0x000fe20000000000 */
[----:B------:R-:W-:-:S05]  /*0780*/  DADD R14, R12, R12 ;  /* 0x000000000c0e7229 */ /* 0x000fca000000000c */
[----:B------:R-:W-:Y:S01]  /*0790*/  DFMA R10, R8, R10, UR6 ;  /* 0x00000006080a7e2b */ /* 0x000fe2000800000a */
[----:B------:R-:W-:Y:S01]  /*07a0*/  UMOV UR6, 0xa9ab0956 ;  /* 0xa9ab095600067882 */ /* 0x000fe20000000000 */
[----:B------:R-:W-:Y:S01]  /*07b0*/  UMOV UR7, 0x3f1745cb ;  /* 0x3f1745cb00077882 */ /* 0x000fe20000000000 */
[----:B------:R-:W-:Y:S01]  /*07c0*/  DFMA R14, -R6, -UR4, R14 ;  /* 0x80000004060e7c2b */ /* 0x000fe2000800010e */
[----:B------:R-:W-:Y:S01]  /*07d0*/  UMOV UR4, 0x542fe938 ;  /* 0x542fe93800047882 */ /* 0x000fe20000000000 */
[----:B------:R-:W-:-:S03]  /*07e0*/  UMOV UR5, 0x400921fb ;  /* 0x400921fb00057882 */ /* 0x000fc60000000000 */
[----:B------:R-:W-:Y:S01]  /*07f0*/  DFMA R10, R8, R10, UR6 ;  /* 0x00000006080a7e2b */ /* 0x000fe2000800000a */
[----:B------:R-:W-:Y:S01]  /*0800*/  UMOV UR6, 0x2d1b5154 ;  /* 0x2d1b515400067882 */ /* 0x000fe20000000000 */
[----:B------:R-:W-:Y:S01]  /*0810*/  UMOV UR7, 0x3f3c71c7 ;  /* 0x3f3c71c700077882 */ /* 0x000fe20000000000 */
[----:B------:R-:W-:Y:S01]  /*0820*/  DMUL R14, R2, R14 ;  /* 0x0000000e020e7228 */ /* 0x000fe20000000000 */
[----:B------:R-:W-:Y:S02]  /*0830*/  IMAD.MOV.U32 R2, RZ, RZ, 0x3b39803f ;  /* 0x3b39803fff027424 */ /* 0x000fe400078e00ff */
[----:B------:R-:W-:Y:S02]  /*0840*/  IMAD.MOV.U32 R3, RZ, RZ, 0x3c7abc9e ;  /* 0x3c7abc9eff037424 */ /* 0x000fe400078e00ff */
        /* <DEDUP_REMOVED lines=9> */
[----:B------:R-:W-:-:S05]  /*08e0*/  DFMA R10, R16, -UR8, R6 ;  /* 0x80000008100a7c2b */ /* 0x000fca0008000006 */
[----:B------:R-:W-:-:S03]  /*08f0*/  DFMA R12, R8, R12, UR6 ;  /* 0x00000006080c7e2b */ /* 0x000fc6000800000c */
[----:B------:R-:W-:-:S05]  /*0900*/  DFMA R16, -R16, -3, R10 ;  /* 0xc00800001010782b */ /* 0x000fca000000010a */
[----:B------:R-:W-:-:S03]  /*0910*/  DMUL R12, R8, R12 ;  /* 0x0000000c080c7228 */ /* 0x000fc60000000000 */
[----:B------:R-:W-:-:S05]  /*0920*/  DADD R16, -R6, R16 ;  /* 0x0000000006107229 */ /* 0x000fca0000000110 */
[----:B------:R-:W-:Y:S01]  /*0930*/  DFMA R12, R6, R12, R14 ;  /* 0x0000000c060c722b */ /* 0x000fe2000000000e */
[----:B------:R-:W-:-:S07]  /*0940*/  MOV R6, 0x1 ;  /* 0x0000000100067802 */ /* 0x000fce0000000f00 */
[----:B------:R-:W-:-:S08]  /*0950*/  DADD R12, R12, -R16 ;  /* 0x000000000c0c7229 */ /* 0x000fd00000000810 */
[----:B------:R-:W-:Y:S01]  /*0960*/  DFMA R12, R2, -UR8, R12 ;  /* 0x80000008020c7c2b */ /* 0x000fe2000800000c */
[----:B-1----:R-:W-:-:S04]  /*0970*/  FMUL R2, R5, -4 ;  /* 0xc080000005027820 */ /* 0x002fc80000400000 */
[----:B------:R-:W-:-:S03]  /*0980*/  FMUL R5, R2, R5 ;  /* 0x0000000502057220 */ /* 0x000fc60000400000 */
[----:B------:R-:W-:Y:S01]  /*0990*/  DADD R10, R10, R12 ;  /* 0x000000000a0a7229 */ /* 0x000fe2000000000c */
[----:B------:R-:W0:Y:S08]  /*09a0*/  F2F.F64.F32 R2, R5 ;  /* 0x0000000500027310 */ /* 0x000e300000201800 */
[----:B------:R-:W1:Y:S01]  /*09b0*/  MUFU.RCP64H R7, R11 ;  /* 0x0000000b00077308 */ /* 0x000e620000001800 */
[----:B0-----:R-:W-:-:S02]  /*09c0*/  DMUL R2, R2, UR4 ;  /* 0x0000000402027c28 */ /* 0x001fc40008000000 */
[----:B-1----:R-:W-:-:S08]  /*09d0*/  DFMA R8, -R10, R6, 1 ;  /* 0x3ff000000a08742b */ /* 0x002fd00000000106 */
[----:B------:R-:W-:-:S08]  /*09e0*/  DFMA R8, R8, R8, R8 ;  /* 0x000000080808722b */ /* 0x000fd00000000008 */
[----:B------:R-:W-:Y:S02]  /*09f0*/  DFMA R8, R6, R8, R6 ;  /* 0x000000080608722b */ /* 0x000fe40000000006 */
[----:B------:R-:W-:-:S06]  /*0a00*/  DMUL R6, R2, -UR4 ;  /* 0x8000000402067c28 */ /* 0x000fcc0008000000 */
[----:B------:R-:W-:-:S04]  /*0a10*/  DFMA R12, -R10, R8, 1 ;  /* 0x3ff000000a0c742b */ /* 0x000fc80000000108 */
[----:B------:R-:W-:-:S04]  /*0a20*/  FSETP.GEU.AND P1, PT, |R7|, 6.5827683646048100446e-37, PT ;  /* 0x036000000700780b */ /* 0x000fc80003f2e200 */
        /* <DEDUP_REMOVED lines=9> */
[----:B------:R-:W-:-:S07]  /*0ac0*/  IMAD.MOV.U32 R16, RZ, RZ, R7 ;  /* 0x000000ffff107224 */ /* 0x000fce00078e0007 */
[----:B------:R-:W-:Y:S05]  /*0ad0*/  CALL.REL.NOINC `($__internal_14_$__cuda_sm20_div_rn_f64_full) ;  /* 0x0000000800507944 */ /* 0x000fea0003c00000 */
.L_x_241:
[----:B------:R-:W0:Y:S01]  /*0ae0*/  F2F.F32.F64 R3, R2 ;  /* 0x0000000200037310 */ /* 0x000e220000301000 */
[----:B------:R-:W-:Y:S01]  /*0af0*/  IMAD.MOV.U32 R6, RZ, RZ, 0x3bbb989d ;  /* 0x3bbb989dff067424 */ /* 0x000fe200078e00ff */
[----:B------:R-:W-:Y:S01]  /*0b00*/  MOV R7, 0x437c0000 ;  /* 0x437c000000077802 */ /* 0x000fe20000000f00 */
[----:B------:R-:W-:Y:S01]  /*0b10*/  UMOV UR4, 0xc99e70c6 ;  /* 0xc99e70c600047882 */ /* 0x000fe20000000000 */
[----:B------:R-:W-:Y:S01]  /*0b20*/  UMOV UR5, 0x4033bd3c ;  /* 0x4033bd3c00057882 */ /* 0x000fe20000000000 */
[----:B0-----:R-:W-:-:S04]  /*0b30*/  FMUL R5, R4, R3 ;  /* 0x0000000304057220 */ /* 0x001fc80000400000 */
[----:B------:R-:W-:-:S04]  /*0b40*/  FMUL R5, R4, R5 ;  /* 0x0000000504057220 */ /* 0x000fc80000400000 */
[----:B------:R-:W-:-:S04]  /*0b50*/  FFMA.SAT R6, R5, R6, 0.5 ;  /* 0x3f00000005067423 */ /* 0x000fc80000002006 */
[----:B------:R-:W-:-:S04]  /*0b60*/  FFMA.RM R6, R6, R7, 12582913 ;  /* 0x4b40000106067423 */ /* 0x000fc80000004007 */
[C---:B------:R-:W-:Y:S01]  /*0b70*/  FADD R8, R6.reuse, -12583039 ;  /* 0xcb40007f06087421 */ /* 0x040fe20000000000 */
[----:B------:R-:W-:-:S03]  /*0b80*/  IMAD.SHL.U32 R6, R6, 0x800000, RZ ;  /* 0x0080000006067824 */ /* 0x000fc600078e00ff */
[----:B------:R-:W-:-:S04]  /*0b90*/  FFMA R8, R5, 1.4426950216293334961, -R8 ;  /* 0x3fb8aa3b05087823 */ /* 0x000fc80000000808 */
[----:B------:R-:W-:Y:S02]  /*0ba0*/  FFMA R8, R5, 1.925963033500011079e-08, R8 ;  /* 0x32a5706005087823 */ /* 0x000fe40000000008 */
[----:B------:R-:W0:Y:S08]  /*0bb0*/  F2F.F64.F32 R4, R4 ;  /* 0x0000000400047310 */ /* 0x000e300000201800 */
[----:B------:R-:W1:Y:S01]  /*0bc0*/  MUFU.EX2 R7, R8 ;  /* 0x0000000800077308 */ /* 0x000e620000000800 */
[----:B0-----:R-:W-:Y:S01]  /*0bd0*/  DMUL R2, R4, -UR4 ;  /* 0x8000000404027c28 */ /* 0x001fe20008000000 */
[----:B-1----:R-:W-:-:S06]  /*0be0*/  FMUL R6, R6, R7 ;  /* 0x0000000706067220 */ /* 0x002fcc0000400000 */
[----:B------:R-:W0:Y:S02]  /*0bf0*/  F2F.F64.F32 R6, R6 ;  /* 0x0000000600067310 */ /* 0x000e240000201800 */
[----:B0-----:R-:W-:-:S10]  /*0c00*/  DMUL R2, R2, R6 ;  /* 0x0000000602027228 */ /* 0x001fd40000000000 */
[----:B------:R2:W3:Y:S01]  /*0c10*/  F2F.F32.F64 R2, R2 ;  /* 0x0000000200027310 */ /* 0x0004e20000301000 */
[----:B------:R-:W-:Y:S05]  /*0c20*/  BRA `(.L_x_239) ;  /* 0x00000004006c7947 */ /* 0x000fea0003800000 */
.L_x_237:
[----:B------:R-:W0:Y:S01]  /*0c30*/  MUFU.RCP64H R3, 1.799999237060546875 ;  /* 0x3ffccccc00037908 */ /* 0x000e220000001800 */
[----:B------:R-:W-:Y:S01]  /*0c40*/  IMAD.MOV.U32 R6, RZ, RZ, -0x33333333 ;  /* 0xcccccccdff067424 */ /* 0x000fe200078e00ff */
[----:B------:R-:W-:Y:S01]  /*0c50*/  MOV R2, RZ ;  /* 0x000000ff00027202 */ /* 0x000fe20000000f00 */
[----:B------:R-:W-:Y:S01]  /*0c60*/  IMAD.MOV.U32 R7, RZ, RZ, 0x3ffccccc ;  /* 0x3ffcccccff077424 */ /* 0x000fe200078e00ff */
        /* <DEDUP_REMOVED lines=13> */
[----:B------:R-:W-:Y:S01]  /*0d40*/  DFMA R2, R2, R6, R2 ;  /* 0x000000060202722b */ /* 0x000fe20000000002 */
[----:B-1----:R-:W-:-:S07]  /*0d50*/  FMUL R5, R5, R5 ;  /* 0x0000000505057220 */ /* 0x002fce0000400000 */
        /* <DEDUP_REMOVED lines=18> */
[----:B------:R-:W-:Y:S01]  /*0e80*/  IMAD.MOV.U32 R2, RZ, RZ, 0x3b39803f ;  /* 0x3b39803fff027424 */ /* 0x000fe200078e00ff */
[----:B------:R-:W-:-:S03]  /*0e90*/  MOV R3, 0x3c7abc9e ;  /* 0x3c7abc9e00037802 */ /* 0x000fc60000000f00 */
        /* <DEDUP_REMOVED lines=12> */
[----:B------:R-:W-:Y:S01]  /*0f60*/  DMUL R12, R6, R12 ;  /* 0x0000000c060c7228 */ /* 0x000fe20000000000 */
[----:B------:R-:W-:Y:S02]  /*0f70*/  IMAD.MOV.U32 R6, RZ, RZ, 0x1 ;  /* 0x00000001ff067424 */ /* 0x000fe400078e00ff */
[----:B------:R-:W-:-:S05]  /*0f80*/  DADD R16, -R8, R16 ;  /* 0x0000000008107229 */ /* 0x000fca0000000110 */
[----:B------:R-:W-:-:S08]  /*0f90*/  DFMA R12, R8, R12, R14 ;  /* 0x0000000c080c722b */ /* 0x000fd0000000000e */
[----:B------:R-:W-:-:S08]  /*0fa0*/  DADD R12, R12, -R16 ;  /* 0x000000000c0c7229 */ /* 0x000fd00000000810 */
[----:B------:R-:W-:-:S08]  /*0fb0*/  DFMA R2, R2, -UR8, R12 ;  /* 0x8000000802027c2b */ /* 0x000fd0000800000c */
[----:B------:R-:W-:Y:S02]  /*0fc0*/  DADD R10, R10, R2 ;  /* 0x000000000a0a7229 */ /* 0x000fe40000000002 */
[----:B------:R-:W0:Y:S08]  /*0fd0*/  F2F.F64.F32 R2, R5 ;  /* 0x0000000500027310 */ /* 0x000e300000201800 */
[----:B------:R-:W1:Y:S01]  /*0fe0*/  MUFU.RCP64H R7, R11 ;  /* 0x0000000b00077308 */ /* 0x000e620000001800 */
[----:B0-----:R-:W-:-:S02]  /*0ff0*/  DMUL R2, R2, -UR4 ;  /* 0x8000000402027c28 */ /* 0x001fc40008000000 */
        /* <DEDUP_REMOVED lines=14> */
[----:B------:R-:W-:Y:S02]  /*10e0*/  MOV R16, R7 ;  /* 0x0000000700107202 */ /* 0x000fe40000000f00 */
[----:B------:R-:W-:-:S07]  /*10f0*/  MOV R12, 0x1110 ;  /* 0x00001110000c7802 */ /* 0x000fce0000000f00 */
[----:B------:R-:W-:Y:S05]  /*1100*/  CALL.REL.NOINC `($__internal_14_$__cuda_sm20_div_rn_f64_full) ;  /* 0x0000000000c47944 */ /* 0x000fea0003c00000 */
.L_x_242:
[----:B------:R-:W0:Y:S01]  /*1110*/  F2F.F32.F64 R3, R2 ;  /* 0x0000000200037310 */ /* 0x000e220000301000 */
[----:B------:R-:W-:Y:S02]  /*1120*/  IMAD.MOV.U32 R6, RZ, RZ, 0x3bbb989d ;  /* 0x3bbb989dff067424 */ /* 0x000fe400078e00ff */
[----:B------:R-:W-:Y:S02]  /*1130*/  IMAD.MOV.U32 R7, RZ, RZ, 0x437c0000 ;  /* 0x437c0000ff077424 */ /* 0x000fe400078e00ff */
[----:B0-----:R-:W-:-:S04]  /*1140*/  FMUL R5, R4, R3 ;  /* 0x0000000304057220 */ /* 0x001fc80000400000 */
[----:B------:R-:W-:-:S04]  /*1150*/  FMUL R5, R4, R5 ;  /* 0x0000000504057220 */ /* 0x000fc80000400000 */
[----:B------:R-:W-:-:S04]  /*1160*/  FFMA.SAT R4, R5, R6, 0.5 ;  /* 0x3f00000005047423 */ /* 0x000fc80000002006 */
[----:B------:R-:W-:-:S04]  /*1170*/  FFMA.RM R4, R4, R7, 12582913 ;  /* 0x4b40000104047423 */ /* 0x000fc80000004007 */
[C---:B------:R-:W-:Y:S01]  /*1180*/  FADD R6, R4.reuse, -12583039 ;  /* 0xcb40007f04067421 */ /* 0x040fe20000000000 */
[----:B------:R-:W-:-:S03]  /*1190*/  SHF.L.U32 R2, R4, 0x17, RZ ;  /* 0x0000001704027819 */ /* 0x000fc600000006ff */
[----:B------:R-:W-:-:S04]  /*11a0*/  FFMA R6, R5, 1.4426950216293334961, -R6 ;  /* 0x3fb8aa3b05067823 */ /* 0x000fc80000000806 */
[----:B------:R-:W-:-:S04]  /*11b0*/  FFMA R6, R5, 1.925963033500011079e-08, R6 ;  /* 0x32a5706005067823 */ /* 0x000fc80000000006 */
[----:B------:R-:W0:Y:S02]  /*11c0*/  MUFU.EX2 R5, R6 ;  /* 0x0000000600057308 */ /* 0x000e240000000800 */
[----:B0-----:R-:W-:-:S07]  /*11d0*/  FMUL R2, R2, R5 ;  /* 0x0000000502027220 */ /* 0x001fce0000400000 */
.L_x_239:
[----:B------:R-:W4:Y:S01]  /*11e0*/  LDCU.64 UR4, c[0x0][0x3b0] ;  /* 0x00007600ff0477ac */ /* 0x000f220008000a00 */
[----:B------:R-:W-:Y:S01]  /*11f0*/  FADD R0, R0, R0 ;  /* 0x0000000000007221 */ /* 0x000fe20000000000 */
[----:B------:R-:W5:Y:S01]  /*1200*/  LDCU UR7, c[0x0][0x3a0] ;  /* 0x00007400ff0777ac */ /* 0x000f620008000800 */
[----:B------:R-:W0:Y:S01]  /*1210*/  LDCU UR6, c[0x0][0x384] ;  /* 0x00007080ff0677ac */ /* 0x000e220008000800 */
[----:B----4-:R-:W-:Y:S02]  /*1220*/  UIADD3 UR4, UPT, UPT, UR4, -0x1, URZ ;  /* 0xffffffff04047890 */ /* 0x010fe4000fffe0ff */
[----:B-----5:R-:W-:Y:S02]  /*1230*/  FSETP.GE.AND P0, PT, R0, UR7, PT ;  /* 0x0000000700007c0b */ /* 0x020fe4000bf06000 */
[----:B------:R-:W-:-:S06]  /*1240*/  UIMAD UR4, UR4, UR5, URZ ;  /* 0x00000005040472a4 */ /* 0x000fcc000f8e02ff */
[----:B------:R-:W-:-:S05]  /*1250*/  I2FP.F32.S32 R0, UR4 ;  /* 0x0000000400007c45 */ /* 0x000fca0008201400 */
[----:B0-----:R-:W-:Y:S01]  /*1260*/  FADD R0, R0, UR6 ;  /* 0x0000000600007e21 */ /* 0x001fe20008000000 */
[----:B------:R-:W-:Y:S06]  /*1270*/  @!P0 EXIT ;  /* 0x000000000000894d */ /* 0x000fec0003800000 */
[----:B------:R-:W0:Y:S01]  /*1280*/  LDCU UR4, c[0x0][0x388] ;  /* 0x00007100ff0477ac */ /* 0x000e220008000800 */
[----:B------:R-:W4:Y:S01]  /*1290*/  F2F.F64.F32 R4, R0 ;  /* 0x0000000000047310 */ /* 0x000f220000201800 */
[----:B------:R-:W5:Y:S01]  /*12a0*/  LDC.64 R8, c[0x0][0x3b8] ;  /* 0x0000ee00ff087b82 */ /* 0x000f620000000a00 */
[----:B------:R-:W1:Y:S01]  /*12b0*/  LDCU UR5, c[0x0][0x398] ;  /* 0x00007300ff0577ac */ /* 0x000e620008000800 */
[----:B------:R-:W3:Y:S01]  /*12c0*/  LDCU.64 UR6, c[0x0][0x358] ;  /* 0x00006b00ff0677ac */ /* 0x000ee20008000a00 */
[----:B----4-:R-:W-:-:S04]  /*12d0*/  DADD R4, R4, 0.5 ;  /* 0x3fe0000004047429 */ /* 0x010fc80000000000 */
[----:B0-----:R-:W0:Y:S01]  /*12e0*/  F2F.F64.F32 R6, UR4 ;  /* 0x0000000400067d10 */ /* 0x001e220008201800 */
[----:B------:R-:W4:Y:S07]  /*12f0*/  LDCU UR4, c[0x0][0x3ac] ;  /* 0x00007580ff0477ac */ /* 0x000f2e0008000800 */
[----:B------:R-:W2:Y:S01]  /*1300*/  F2I.F64.TRUNC R4, R4 ;  /* 0x0000000400047311 */ /* 0x000ea2000030d100 */
[----:B0-----:R-:W-:Y:S01]  /*1310*/  DADD R6, R6, 0.5 ;  /* 0x3fe0000006067429 */ /* 0x001fe20000000000 */
[----:B----4-:R-:W-:-:S09]  /*1320*/  UIADD3 UR4, UPT, UPT, UR4, -0x1, URZ ;  /* 0xffffffff04047890 */ /* 0x010fd2000fffe0ff */
[----:B------:R-:W0:Y:S01]  /*1330*/  F2I.F64.TRUNC R6, R6 ;  /* 0x0000000600067311 */ /* 0x000e22000030d100 */
[----:B--2---:R-:W-:Y:S02]  /*1340*/  VIADD R0, R4, UR4 ;  /* 0x0000000404007c36 */ /* 0x004fe40008000000 */
[----:B------:R-:W2:Y:S01]  /*1350*/  LDC.64 R4, c[0x0][0x3c0] ;  /* 0x0000f000ff047b82 */ /* 0x000ea20000000a00 */
[----:B0-----:R-:W-:Y:S01]  /*1360*/  VIADD R3, R6, UR4 ;  /* 0x0000000406037c36 */ /* 0x001fe20008000000 */
[----:B------:R-:W0:Y:S03]  /*1370*/  LDCU UR4, c[0x0][0x380] ;  /* 0x00007000ff0477ac */ /* 0x000e260008000800 */
[----:B-1----:R-:W-:-:S04]  /*1380*/  IMAD R3, R0, UR5, R3 ;  /* 0x0000000500037c24 */ /* 0x002fc8000f8e0203 */
[----:B-----5:R-:W-:-:S05]  /*1390*/  IMAD.WIDE R8, R3, 0x4, R8 ;  /* 0x0000000403087825 */ /* 0x020fca00078e0208 */
[----:B---3--:R-:W0:Y:S01]  /*13a0*/  LDG.E R11, desc[UR6][R8.64] ;  /* 0x00000006080b7981 */ /* 0x008e22000c1e1900 */
[----:B--2---:R-:W-:-:S04]  /*13b0*/  IMAD.WIDE R4, R3, 0x4, R4 ;  /* 0x0000000403047825 */ /* 0x004fc800078e0204 */
[----:B0-----:R-:W-:-:S05]  /*13c0*/  FFMA R11, R2, UR4, R11 ;  /* 0x00000004020b7c23 */ /* 0x001fca000800000b */
[----:B------:R-:W-:Y:S04]  /*13d0*/  STG.E desc[UR6][R8.64], R11 ;  /* 0x0000000b08007986 */ /* 0x000fe8000c101906 */
[----:B------:R-:W2:Y:S02]  /*13e0*/  LDG.E R3, desc[UR6][R4.64] ;  /* 0x0000000604037981 */ /* 0x000ea4000c1e1900 */
[----:B--2---:R-:W-:-:S05]  /*13f0*/  FFMA R3, R2, UR4, R3 ;  /* 0x0000000402037c23 */ /* 0x004fca0008000003 */
[----:B------:R-:W-:Y:S01]  /*1400*/  STG.E desc[UR6][R4.64], R3 ;  /* 0x0000000304007986 */ /* 0x000fe2000c101906 */
[----:B------:R-:W-:Y:S05]  /*1410*/  EXIT ;  /* 0x000000000000794d */ /* 0x000fea0003800000 */
        .weak           $__internal_14_$__cuda_sm20_div_rn_f64_full
        .type           $__internal_14_$__cuda_sm20_div_rn_f64_full,@function
        .size           $__internal_14_$__cuda_sm20_div_rn_f64_full,($__internal_15_$__cuda_sm20_rcp_rn_f32_slowpath - $__internal_14_$__cuda_sm20_div_rn_f64_full)
$__internal_14_$__cuda_sm20_div_rn_f64_full:
[C---:B------:R-:W-:Y:S01]  /*1420*/  FSETP.GEU.AND P0, PT, |R11|.reuse, 1.469367938527859385e-39, PT ;  /* 0x001000000b00780b */ /* 0x040fe20003f0e200 */
[----:B------:R-:W-:Y:S01]  /*1430*/  IMAD.MOV.U32 R7, RZ, RZ, R11 ;  /* 0x000000ffff077224 */ /* 0x000fe200078e000b */
[C---:B------:R-:W-:Y:S02]  /*1440*/  LOP3.LUT R2, R11.reuse, 0x800fffff, RZ, 0xc0, !PT ;  /* 0x800fffff0b027812 */ /* 0x040fe400078ec0ff */
[----:B------:R-:W-:Y:S02]  /*1450*/  MOV R6, R10 ;  /* 0x0000000a00067202 */ /* 0x000fe40000000f00 */
[----:B------:R-:W-:Y:S01]  /*1460*/  LOP3.LUT R3, R2, 0x3ff00000, RZ, 0xfc, !PT ;  /* 0x3ff0000002037812 */ /* 0x000fe200078efcff */
[----:B------:R-:W-:Y:S01]  /*1470*/  IMAD.MOV.U32 R2, RZ, RZ, R10 ;  /* 0x000000ffff027224 */ /* 0x000fe200078e000a */
[----:B------:R-:W-:Y:S02]  /*1480*/  MOV R14, 0x1 ;  /* 0x00000001000e7802 */ /* 0x000fe40000000f00 */
[----:B------:R-:W-:-:S03]  /*1490*/  LOP3.LUT R20, R11, 0x7ff00000, RZ, 0xc0, !PT ;  /* 0x7ff000000b147812 */ /* 0x000fc600078ec0ff */
[----:B------:R-:W-:-:S06]  /*14a0*/  @!P0 DMUL R2, R6, 8.98846567431157953865e+307 ;  /* 0x7fe0000006028828 */ /* 0x000fcc0000000000 */
[----:B------:R-:W0:Y:S02]  /*14b0*/  MUFU.RCP64H R15, R3 ;  /* 0x00000003000f7308 */ /* 0x000e240000001800 */
[----:B0-----:R-:W-:-:S08]  /*14c0*/  DFMA R8, R14, -R2, 1 ;  /* 0x3ff000000e08742b */ /* 0x001fd00000000802 */
[----:B------:R-:W-:-:S08]  /*14d0*/  DFMA R8, R8, R8, R8 ;  /* 0x000000080808722b */ /* 0x000fd00000000008 */
[----:B------:R-:W-:Y:S01]  /*14e0*/  DFMA R14, R14, R8, R14 ;  /* 0x000000080e0e722b */ /* 0x000fe2000000000e */
[----:B------:R-:W-:Y:S02]  /*14f0*/  IMAD.MOV.U32 R9, RZ, RZ, R16 ;  /* 0x000000ffff097224 */ /* 0x000fe400078e0010 */
[----:B------:R-:W-:Y:S01]  /*1500*/  IMAD.MOV.U32 R8, RZ, RZ, R5 ;  /* 0x000000ffff087224 */ /* 0x000fe200078e0005 */
[----:B------:R-:W-:Y:S02]  /*1510*/  MOV R5, 0x1ca00000 ;  /* 0x1ca0000000057802 */ /* 0x000fe40000000f00 */
[----:B------:R-:W-:Y:S02]  /*1520*/  LOP3.LUT R13, R9, 0x7ff00000, RZ, 0xc0, !PT ;  /* 0x7ff00000090d7812 */ /* 0x000fe400078ec0ff */
[----:B------:R-:W-:Y:S01]  /*1530*/  DFMA R16, R14, -R2, 1 ;  /* 0x3ff000000e10742b */ /* 0x000fe20000000802 */
[----:B------:R-:W-:Y:S01]  /*1540*/  IMAD.MOV.U32 R10, RZ, RZ, R8 ;  /* 0x000000ffff0a7224 */ /* 0x000fe200078e0008 */
[----:B------:R-:W-:Y:S01]  /*1550*/  ISETP.GE.U32.AND P1, PT, R13, R20, PT ;  /* 0x000000140d00720c */ /* 0x000fe20003f26070 */
[----:B------:R-:W-:-:S03]  /*1560*/  IMAD.MOV.U32 R21, RZ, RZ, R13 ;  /* 0x000000ffff157224 */ /* 0x000fc600078e000d */
[----:B------:R-:W-:Y:S02]  /*1570*/  SEL R11, R5, 0x63400000, !P1 ;  /* 0x63400000050b7807 */ /* 0x000fe40004800000 */
[----:B------:R-:W-:Y:S01]  /*1580*/  DFMA R14, R14, R16, R14 ;  /* 0x000000100e0e722b */ /* 0x000fe2000000000e */
[----:B------:R-:W-:Y:S02]  /*1590*/  FSETP.GEU.AND P1, PT, |R9|, 1.469367938527859385e-39, PT ;  /* 0x001000000900780b */ /* 0x000fe40003f2e200 */
[----:B------:R-:W-:-:S11]  /*15a0*/  LOP3.LUT R11, R11, 0x800fffff, R9, 0xf8, !PT ;  /* 0x800fffff0b0b7812 */ /* 0x000fd600078ef809 */
[----:B------:R-:W-:Y:S05]  /*15b0*/  @P1 BRA `(.L_x_243) ;  /* 0x0000000000201947 */ /* 0x000fea0003800000 */
[----:B------:R-:W-:-:S04]  /*15c0*/  LOP3.LUT R16, R7, 0x7ff00000, RZ, 0xc0, !PT ;  /* 0x7ff0000007107812 */ /* 0x000fc800078ec0ff */
[----:B------:R-:W-:Y:S02]  /*15d0*/  ISETP.GE.U32.AND P1, PT, R13, R16, PT ;  /* 0x000000100d00720c */ /* 0x000fe40003f26070 */
[----:B------:R-:W-:Y:S02]  /*15e0*/  MOV R16, RZ ;  /* 0x000000ff00107202 */ /* 0x000fe40000000f00 */
[----:B------:R-:W-:-:S04]  /*15f0*/  SEL R17, R5, 0x63400000, !P1 ;  /* 0x6340000005117807 */ /* 0x000fc80004800000 */
[----:B------:R-:W-:-:S04]  /*1600*/  LOP3.LUT R17, R17, 0x80000000, R9, 0xf8, !PT ;  /* 0x8000000011117812 */ /* 0x000fc800078ef809 */
[----:B------:R-:W-:-:S06]  /*1610*/  LOP3.LUT R17, R17, 0x100000, RZ, 0xfc, !PT ;  /* 0x0010000011117812 */ /* 0x000fcc00078efcff */
[----:B------:R-:W-:-:S10]  /*1620*/  DFMA R10, R10, 2, -R16 ;  /* 0x400000000a0a782b */ /* 0x000fd40000000810 */
[----:B------:R-:W-:-:S07]  /*1630*/  LOP3.LUT R21, R11, 0x7ff00000, RZ, 0xc0, !PT ;  /* 0x7ff000000b157812 */ /* 0x000fce00078ec0ff */
.L_x_243:
        /* <DEDUP_REMOVED lines=13> */
[----:B------:R-:W-:-:S04]  /*1710*/  SEL R5, R5, 0x63400000, !P0 ;  /* 0x6340000005057807 */ /* 0x000fc80004000000 */
[----:B------:R-:W-:Y:S01]  /*1720*/  IADD3 R5, PT, PT, -R5, R8, RZ ;  /* 0x0000000805057210 */ /* 0x000fe20007ffe1ff */
[----:B------:R-:W-:-:S04]  /*1730*/  IMAD.MOV.U32 R8, RZ, RZ, RZ ;  /* 0x000000ffff087224 */ /* 0x000fc800078e00ff */
        /* <DEDUP_REMOVED lines=20> */
.L_x_244:
        /* <DEDUP_REMOVED lines=12> */
[----:B------:R-:W-:Y:S01]  /*1940*/  @!P0 IMAD.MOV.U32 R16, RZ, RZ, RZ ;  /* 0x000000ffff108224 */ /* 0x000fe200078e00ff */
[----:B------:R-:W-:-:S03]  /*1950*/  @P0 MOV R16, RZ ;  /* 0x000000ff00100202 */ /* 0x000fc60000000f00 */
[----:B------:R-:W-:Y:S01]  /*1960*/  @P0 IMAD.MOV.U32 R17, RZ, RZ, R2 ;  /* 0x000000ffff110224 */ /* 0x000fe200078e0002 */
[----:B------:R-:W-:Y:S06]  /*1970*/  BRA `(.L_x_245) ;  /* 0x0000000000147947 */ /* 0x000fec0003800000 */
.L_x_247:
[----:B------:R-:W-:Y:S01]  /*1980*/  LOP3.LUT R17, R7, 0x80000, RZ, 0xfc, !PT ;  /* 0x0008000007117812 */ /* 0x000fe200078efcff */
[----:B------:R-:W-:Y:S01]  /*1990*/  IMAD.MOV.U32 R16, RZ, RZ, R6 ;  /* 0x000000ffff107224 */ /* 0x000fe200078e0006 */
[----:B------:R-:W-:Y:S06]  /*19a0*/  BRA `(.L_x_245) ;  /* 0x0000000000087947 */ /* 0x000fec0003800000 */
.L_x_246:
[----:B------:R-:W-:Y:S02]  /*19b0*/  LOP3.LUT R17, R9, 0x80000, RZ, 0xfc, !PT ;  /* 0x0008000009117812 */ /* 0x000fe400078efcff */
[----:B------:R-:W-:-:S07]  /*19c0*/  MOV R16, R8 ;  /* 0x0000000800107202 */ /* 0x000fce0000000f00 */
.L_x_245:
[----:B------:R-:W-:Y:S01]  /*19d0*/  MOV R13, 0x0 ;  /* 0x00000000000d7802 */ /* 0x000fe20000000f00 */
[----:B------:R-:W-:Y:S02]  /*19e0*/  IMAD.MOV.U32 R2, RZ, RZ, R16 ;  /* 0x000000ffff027224 */ /* 0x000fe400078e0010 */
[----:B------:R-:W-:Y:S01]  /*19f0*/  IMAD.MOV.U32 R3, RZ, RZ, R17 ;  /* 0x000000ffff037224 */ /* 0x000fe200078e0011 */
[----:B------:R-:W-:Y:S06]  /*1a00*/  RET.REL.NODEC R12 `(_Z10add_sourcefffiiiifffiiiiPfS_) ;  /* 0xffffffe40c7c7950 */ /* 0x000fec0003c3ffff */
        .weak           $__internal_15_$__cuda_sm20_rcp_rn_f32_slowpath
        .type           $__internal_15_$__cuda_sm20_rcp_rn_f32_slowpath,@function
        .size           $__internal_15_$__cuda_sm20_rcp_rn_f32_slowpath,(.L_x_270 - $__internal_15_$__cuda_sm20_rcp_rn_f32_slowpath)
$__internal_15_$__cuda_sm20_rcp_rn_f32_slowpath:
[----:B------:R-:W0:Y:S02]  /*1a10*/  LDC R0, c[0x0][0x3a4] ;  /* 0x0000e900ff007b82 */ /* 0x000e240000000800 */
[----:B0-----:R-:W-:-:S05]  /*1a20*/  IMAD.SHL.U32 R4, R0, 0x2, RZ ;  /* 0x0000000200047824 */ /* 0x001fca00078e00ff */
[----:B------:R-:W-:-:S04]  /*1a30*/  SHF.R.U32.HI R3, RZ, 0x18, R4 ;  /* 0x00000018ff037819 */ /* 0x000fc80000011604 */
[----:B------:R-:W-:-:S13]  /*1a40*/  ISETP.NE.U32.AND P0, PT, R3, RZ, PT ;  /* 0x000000ff0300720c */ /* 0x000fda0003f05070 */
[----:B------:R-:W-:Y:S05]  /*1a50*/  @P0 BRA `(.L_x_248) ;  /* 0x0000000000280947 */ /* 0x000fea0003800000 */
[----:B------:R-:W-:-:S13]  /*1a60*/  ISETP.NE.AND P0, PT, R4, RZ, PT ;  /* 0x000000ff0400720c */ /* 0x000fda0003f05270 */
[----:B------:R2:W3:Y:S01]  /*1a70*/  @!P0 MUFU.RCP R3, R0 ;  /* 0x0000000000038308 */ /* 0x0004e20000001000 */
[----:B------:R-:W-:Y:S05]  /*1a80*/  @!P0 BRA `(.L_x_249) ;  /* 0x0000000000a48947 */ /* 0x000fea0003800000 */
[----:B------:R-:W-:-:S04]  /*1a90*/  FFMA R4, R0, 1.84467440737095516160e+19, RZ ;  /* 0x5f80000000047823 */ /* 0x000fc800000000ff */
[----:B---3--:R-:W2:Y:S02]  /*1aa0*/  MUFU.RCP R3, R4 ;  /* 0x0000000400037308 */ /* 0x008ea40000001000 */
[----:B--2---:R-:W-:-:S04]  /*1ab0*/  FFMA R0, R4, R3, -1 ;  /* 0xbf80000004007423 */ /* 0x004fc80000000003 */
[----:B------:R-:W-:-:S04]  /*1ac0*/  FADD.FTZ R0, -R0, -RZ ;  /* 0x800000ff00007221 */ /* 0x000fc80000010100 */
[----:B------:R-:W-:-:S04]  /*1ad0*/  FFMA R0, R3, R0, R3 ;  /* 0x0000000003007223 */ /* 0x000fc80000000003 */
[----:B------:R-:W-:Y:S01]  /*1ae0*/  FFMA R3, R0, 1.84467440737095516160e+19, RZ ;  /* 0x5f80000000037823 */ /* 0x000fe200000000ff */
[----:B------:R-:W-:Y:S06]  /*1af0*/  BRA `(.L_x_249) ;  /* 0x0000000000887947 */ /* 0x000fec0003800000 */
.L_x_248:
[----:B------:R-:W-:-:S05]  /*1b00*/  VIADD R4, R3, 0xffffff03 ;  /* 0xffffff0303047836 */ /* 0x000fca0000000000 */
[----:B------:R-:W-:-:S13]  /*1b10*/  ISETP.GT.U32.AND P0, PT, R4, 0x1, PT ;  /* 0x000000010400780c */ /* 0x000fda0003f04070 */
[----:B------:R-:W-:Y:S05]  /*1b20*/  @P0 BRA `(.L_x_250) ;  /* 0x0000000000780947 */ /* 0x000fea0003800000 */
[----:B------:R-:W-:Y:S01]  /*1b30*/  LOP3.LUT R5, R0, 0x7fffff, RZ, 0xc0, !PT ;  /* 0x007fffff00057812 */ /* 0x000fe200078ec0ff */
[----:B------:R-:W-:-:S03]  /*1b40*/  HFMA2 R9, -RZ, RZ, 0, 1.78813934326171875e-07 ;  /* 0x00000003ff097431 */ /* 0x000fc600000001ff */
[----:B------:R-:W-:-:S04]  /*1b50*/  LOP3.LUT R5, R5, 0x3f800000, RZ, 0xfc, !PT ;  /* 0x3f80000005057812 */ /* 0x000fc800078efcff */
[----:B------:R-:W0:Y:S01]  /*1b60*/  MUFU.RCP R6, R5 ;  /* 0x0000000500067308 */ /* 0x000e220000001000 */
[----:B------:R-:W-:Y:S01]  /*1b70*/  SHF.L.U32 R10, R9, R4, RZ ;  /* 0x00000004090a7219 */ /* 0x000fe200000006ff */
[----:B0-----:R-:W-:-:S04]  /*1b80*/  FFMA R7, R5, R6, -1 ;  /* 0xbf80000005077423 */ /* 0x001fc80000000006 */
[----:B------:R-:W-:-:S04]  /*1b90*/  FADD.FTZ R7, -R7, -RZ ;  /* 0x800000ff07077221 */ /* 0x000fc80000010100 */
[CCC-:B------:R-:W-:Y:S01]  /*1ba0*/  FFMA.RM R8, R6.reuse, R7.reuse, R6.reuse ;  /* 0x0000000706087223 */ /* 0x1c0fe20000004006 */
[----:B------:R-:W-:-:S04]  /*1bb0*/  FFMA.RP R7, R6, R7, R6 ;  /* 0x0000000706077223 */ /* 0x000fc80000008006 */
[C---:B------:R-:W-:Y:S02]  /*1bc0*/  LOP3.LUT R6, R8.reuse, 0x7fffff, RZ, 0xc0, !PT ;  /* 0x007fffff08067812 */ /* 0x040fe400078ec0ff */
[----:B------:R-:W-:Y:S02]  /*1bd0*/  FSETP.NEU.FTZ.AND P0, PT, R8, R7, PT ;  /* 0x000000070800720b */ /* 0x000fe40003f1d000 */
[----:B------:R-:W-:Y:S02]  /*1be0*/  LOP3.LUT R7, R6, 0x800000, RZ, 0xfc, !PT ;  /* 0x0080000006077812 */ /* 0x000fe400078efcff */
[----:B------:R-:W-:Y:S02]  /*1bf0*/  SEL R6, RZ, 0xffffffff, !P0 ;  /* 0xffffffffff067807 */ /* 0x000fe40004000000 */
[----:B------:R-:W-:-:S03]  /*1c00*/  LOP3.LUT R5, R10, R7, RZ, 0xc0, !PT ;  /* 0x000000070a057212 */ /* 0x000fc600078ec0ff */
[----:B------:R-:W-:Y:S01]  /*1c10*/  IMAD.MOV R6, RZ, RZ, -R6 ;  /* 0x000000ffff067224 */ /* 0x000fe200078e0a06 */
[----:B------:R-:W-:-:S04]  /*1c20*/  SHF.R.U32.HI R5, RZ, R4, R5 ;  /* 0x00000004ff057219 */ /* 0x000fc80000011605 */
[----:B------:R-:W-:Y:S02]  /*1c30*/  LOP3.LUT P1, RZ, R6, R4, R7, 0xf8, !PT ;  /* 0x0000000406ff7212 */ /* 0x000fe4000782f807 */
[C---:B------:R-:W-:Y:S02]  /*1c40*/  LOP3.LUT P0, RZ, R5.reuse, 0x1, RZ, 0xc0, !PT ;  /* 0x0000000105ff7812 */ /* 0x040fe4000780c0ff */
[----:B------:R-:W-:-:S04]  /*1c50*/  LOP3.LUT P2, RZ, R5, 0x2, RZ, 0xc0, !PT ;  /* 0x0000000205ff7812 */ /* 0x000fc8000784c0ff */
[----:B------:R-:W-:Y:S02]  /*1c60*/  PLOP3.LUT P0, PT, P0, P1, P2, 0xe0, 0x0 ;  /* 0x000000000000781c */ /* 0x000fe40000703c20 */
[----:B------:R-:W-:Y:S02]  /*1c70*/  LOP3.LUT P1, RZ, R0, 0x7fffff, RZ, 0xc0, !PT ;  /* 0x007fffff00ff7812 */ /* 0x000fe4000782c0ff */
[----:B------:R-:W-:-:S05]  /*1c80*/  SEL R4, RZ, 0x1, !P0 ;  /* 0x00000001ff047807 */ /* 0x000fca0004000000 */
[----:B------:R-:W-:-:S05]  /*1c90*/  IMAD.MOV R4, RZ, RZ, -R4 ;  /* 0x000000ffff047224 */ /* 0x000fca00078e0a04 */
[----:B------:R-:W-:Y:S02]  /*1ca0*/  ISETP.GE.AND P0, PT, R4, RZ, PT ;  /* 0x000000ff0400720c */ /* 0x000fe40003f06270 */
[----:B------:R-:W-:-:S04]  /*1cb0*/  IADD3 R4, PT, PT, R3, -0xfc, RZ ;  /* 0xffffff0403047810 */ /* 0x000fc80007ffe0ff */
[----:B------:R-:W-:-:S07]  /*1cc0*/  SHF.R.U32.HI R3, RZ, R4, R7 ;  /* 0x00000004ff037219 */ /* 0x000fce0000011607 */
[----:B------:R-:W-:-:S04]  /*1cd0*/  @!P0 VIADD R3, R3, 0x1 ;  /* 0x0000000103038836 */ /* 0x000fc80000000000 */
[----:B------:R-:W-:-:S05]  /*1ce0*/  @!P1 IMAD.SHL.U32 R3, R3, 0x2, RZ ;  /* 0x0000000203039824 */ /* 0x000fca00078e00ff */
[----:B------:R-:W-:Y:S01]  /*1cf0*/  LOP3.LUT R3, R3, 0x80000000, R0, 0xf8, !PT ;  /* 0x8000000003037812 */ /* 0x000fe200078ef800 */
[----:B------:R-:W-:Y:S06]  /*1d00*/  BRA `(.L_x_249) ;  /* 0x0000000000047947 */ /* 0x000fec0003800000 */
.L_x_250:
[----:B------:R0:W1:Y:S02]  /*1d10*/  MUFU.RCP R3, R0 ;  /* 0x0000000000037308 */ /* 0x0000640000001000 */
.L_x_249:
[----:B0123--:R-:W-:Y:S01]  /*1d20*/  MOV R0, R3 ;  /* 0x0000000300007202 */ /* 0x00ffe20000000f00 */
[----:B------:R-:W-:-:S04]  /*1d30*/  IMAD.MOV.U32 R3, RZ, RZ, 0x0 ;  /* 0x00000000ff037424 */ /* 0x000fc800078e00ff */
[----:B------:R-:W-:Y:S05]  /*1d40*/  RET.REL.NODEC R2 `(_Z10add_sourcefffiiiifffiiiiPfS_) ;  /* 0xffffffe002ac7950 */ /* 0x000fea0003c3ffff */
.L_x_251:
        /* <DEDUP_REMOVED lines=11> */
.L_x_270:


//--------------------- .nv.global.init           --------------------------
	.section	.nv.global.init,"aw",@progbits
	.align	16
.nv.global.init:
	.type		__cudart_sin_cos_coeffs,@object
	.size		__cudart_sin_cos_coeffs,(__cudart_i2opi_d - __cudart_sin_cos_coeffs)
__cudart_sin_cos_coeffs:
        /*0000*/ 	.byte	0x46, 0xd2, 0xb0, 0x2c, 0xf1, 0xe5, 0x5a, 0xbe, 0x92, 0xe3, 0xac, 0x69, 0xe3, 0x1d, 0xc7, 0x3e
        /*0010*/ 	.byte	0xa1, 0x62, 0xdb, 0x19, 0xa0, 0x01, 0x2a, 0xbf, 0x18, 0x08, 0x11, 0x11, 0x11, 0x11, 0x81, 0x3f
        /*0020*/ 	.byte	0x54, 0x55, 0x55, 0x55, 0x55, 0x55, 0xc5, 0xbf, 0x00, 0x00, 0x00, 0x00, 0x00, 0x00, 0x00, 0x00
        /*0030*/ 	.byte	0x00, 0x00, 0x00, 0x00, 0x00, 0x00, 0x00, 0x00, 0x64, 0x81, 0xfd, 0x20, 0x83, 0xff, 0xa8, 0xbd
        /*0040*/ 	.byte	0x28, 0x85, 0xef, 0xc1, 0xa7, 0xee, 0x21, 0x3e, 0xd9, 0xe6, 0x06, 0x8e, 0x4f, 0x7e, 0x92, 0xbe
        /*0050*/ 	.byte	0xe9, 0xbc, 0xdd, 0x19, 0xa0, 0x01, 0xfa, 0x3e, 0x47, 0x5d, 0xc1, 0x16, 0x6c, 0xc1, 0x56, 0xbf
        /*0060*/ 	.byte	0x51, 0x55, 0x55, 0x55, 0x55, 0x55, 0xa5, 0x3f, 0x00, 0x00, 0x00, 0x00, 0x00, 0x00, 0xe0, 0xbf
        /*0070*/ 	.byte	0x00, 0x00, 0x00, 0x00, 0x00, 0x00, 0xf0, 0x3f, 0x00, 0x00, 0x00, 0x00, 0x00, 0x00, 0x00, 0x00
	.type		__cudart_i2opi_d,@object
	.size		__cudart_i2opi_d,(__cudart_i2opi_f - __cudart_i2opi_d)
__cudart_i2opi_d:
        /* <DEDUP_REMOVED lines=9> */
	.type		__cudart_i2opi_f,@object
	.size		__cudart_i2opi_f,(.L_2 - __cudart_i2opi_f)
__cudart_i2opi_f:
        /*0110*/ 	.byte	0x41, 0x90, 0x43, 0x3c, 0x99, 0x95, 0x62, 0xdb, 0xc0, 0xdd, 0x34, 0xf5, 0xd1, 0x57, 0x27, 0xfc
        /*0120*/ 	.byte	0x29, 0x15, 0x44, 0x4e, 0x6e, 0x83, 0xf9, 0xa2
.L_2:


//--------------------- .nv.shared.reserved.0     --------------------------
	.section	.nv.shared.reserved.0,"aw",@nobits
	.weak		__nv_reservedSMEM_offset_0_alias
	.size		__nv_reservedSMEM_offset_0_alias, 0, 64
	.other		__nv_reservedSMEM_offset_0_alias,@"STO_CUDA_RESERVED_SHARED STV_DEFAULT"
__nv_reservedSMEM_offset_0_alias:
	.zero		0
	.zero		64


//--------------------- .nv.global                --------------------------
	.section	.nv.global,"aw",@nobits
	.align	4
.nv.global:
	.type		d0,@object
	.size		d0,(.L_0 - d0)
d0:
	.zero		4
.L_0:


//--------------------- .nv.constant0._Z12adcigs_illumiiiiiPfS_ --------------------------
	.section	.nv.constant0._Z12adcigs_illumiiiiiPfS_,"a",@progbits
	.sectionflags	@""
	.align	4
.nv.constant0._Z12adcigs_illumiiiiiPfS_:
	.zero		936


//--------------------- .nv.constant0._Z15Poynting_AdcigsiiiiiiiPfS_S_S_S_S_S_S_S_ --------------------------
	.section	.nv.constant0._Z15Poynting_AdcigsiiiiiiiPfS_S_S_S_S_S_S_S_,"a",@progbits
	.sectionflags	@""
	.align	4
.nv.constant0._Z15Poynting_AdcigsiiiiiiiPfS_S_S_S_S_S_S_S_:
	.zero		1000


//--------------------- .nv.constant0._Z15migration_illumiiiPfS_ --------------------------
	.section	.nv.constant0._Z15migration_illumiiiPfS_,"a",@progbits
	.sectionflags	@""
	.align	4
.nv.constant0._Z15migration_illumiiiPfS_:
	.zero		928


//--------------------- .nv.constant0._Z16cal_illuminationiiiiPfS_S_ --------------------------
	.section	.nv.constant0._Z16cal_illuminationiiiiPfS_S_,"a",@progbits
	.sectionflags	@""
	.align	4
.nv.constant0._Z16cal_illuminationiiiiPfS_S_:
	.zero		936


//--------------------- .nv.constant0._Z13cal_migrationiiiiPfS_S_ --------------------------
	.section	.nv.constant0._Z13cal_migrationiiiiPfS_S_,"a",@progbits
	.sectionflags	@""
	.align	4
.nv.constant0._Z13cal_migrationiiiiPfS_S_:
	.zero		936


//--------------------- .nv.constant0._Z14wavefield_bndriiiiiiiPfS_S_S_b --------------------------
	.section	.nv.constant0._Z14wavefield_bndriiiiiiiPfS_S_S_b,"a",@progbits
	.sectionflags	@""
	.align	4
.nv.constant0._Z14wavefield_bndriiiiiiiPfS_S_S_b:
	.zero		961


//--------------------- .nv.constant0._Z15mute_directwaveiiffffiiiiPfS_S_S_i --------------------------
	.section	.nv.constant0._Z15mute_directwaveiiffffiiiiPfS_S_S_i,"a",@progbits
	.sectionflags	@""
	.align	4
.nv.constant0._Z15mute_directwaveiiffffiiiiPfS_S_S_i:
	.zero		972


//--------------------- .nv.constant0._Z11shot_recordiiiiiiiPfS_b --------------------------
	.section	.nv.constant0._Z11shot_recordiiiiiiiPfS_b,"a",@progbits
	.sectionflags	@""
	.align	4
.nv.constant0._Z11shot_recordiiiiiiiPfS_b:
	.zero		945


//--------------------- .nv.constant0._Z13initial_coffefiPfS_S_S_i --------------------------
	.section	.nv.constant0._Z13initial_coffefiPfS_S_S_i,"a",@progbits
	.sectionflags	@""
	.align	4
.nv.constant0._Z13initial_coffefiPfS_S_S_i:
	.zero		940


//--------------------- .nv.constant0._Z6get_d0ffiiiPf --------------------------
	.section	.nv.constant0._Z6get_d0ffiiiPf,"a",@progbits
	.sectionflags	@""
	.align	4
.nv.constant0._Z6get_d0ffiiiPf:
	.zero		928


//--------------------- .nv.constant0._Z13update_stressiiiifffPfS_S_S_S_iS_S_S_S_S_S_S_S_S_S_S_S_S_S_S_iiiib --------------------------
	.section	.nv.constant0._Z13update_stressiiiifffPfS_S_S_S_iS_S_S_S_S_S_S_S_S_S_S_S_S_S_S_iiiib,"a",@progbits
	.sectionflags	@""
	.align	4
.nv.constant0._Z13update_stressiiiifffPfS_S_S_S_iS_S_S_S_S_S_S_S_S_S_S_S_S_S_S_iiiib:
	.zero		1113


//--------------------- .nv.constant0._Z10update_veliiiiifffPfS_S_S_S_S_S_S_S_S_S_ --------------------------
	.section	.nv.constant0._Z10update_veliiiiifffPfS_S_S_S_S_S_S_S_S_S_,"a",@progbits
	.sectionflags	@""
	.align	4
.nv.constant0._Z10update_veliiiiifffPfS_S_S_S_S_S_S_S_S_S_:
	.zero		1016


//--------------------- .nv.constant0._Z10add_sourcefffiiiifffiiiiPfS_ --------------------------
	.section	.nv.constant0._Z10add_sourcefffiiiifffiiiiPfS_,"a",@progbits
	.sectionflags	@""
	.align	4
.nv.constant0._Z10add_sourcefffiiiifffiiiiPfS_:
	.zero		968


//--------------------- SYMBOLS --------------------------

	.type		.nv.reservedSmem.offset0,@object
	.size		.nv.reservedSmem.offset0,0x4
